def attn_fwd(
    Q,
    K,
    V,
    Out,
    Lse,
    sm_scale,
    stride_qz,
    stride_qh,
    stride_qm,
    stride_qk,
    stride_kz,
    stride_kh,
    stride_kn,
    stride_kk,
    stride_vz,
    stride_vh,
    stride_vn,
    stride_vk,
    stride_oz,
    stride_oh,
    stride_om,
    stride_ok,
    seqlen_q,
    seqlen_k,
    BLOCK_M: tl.constexpr,
    BLOCK_N: tl.constexpr,
    HEAD_DIM: tl.constexpr,
    CAUSAL: tl.constexpr,
):
    start_m = tl.program_id(0)
    off_hz = tl.program_id(1)
    q_off = off_hz * stride_qh
    k_off = off_hz * stride_kh
    v_off = off_hz * stride_vh
    offs_m = start_m * BLOCK_M + tl.arange(0, BLOCK_M)
    offs_d = tl.arange(0, HEAD_DIM)
    offs_n = tl.arange(0, BLOCK_N)
    q_ptrs = Q + q_off + offs_m[:, None] * stride_qm + offs_d[None, :] * stride_qk
    k_ptrs = K + k_off + offs_d[:, None] * stride_kk + offs_n[None, :] * stride_kn
    v_ptrs = V + v_off + offs_n[:, None] * stride_vn + offs_d[None, :] * stride_vk
    m_i = tl.full([BLOCK_M], float("-inf"), dtype=tl.float32)
    l_i = tl.zeros([BLOCK_M], dtype=tl.float32) + 1.0
    acc = tl.zeros([BLOCK_M, HEAD_DIM], dtype=tl.float32)
    q = tl.load(q_ptrs)
    acc, l_i, m_i = _attn_fwd_inner(
        acc,
        l_i,
        m_i,
        q,
        k_ptrs,
        v_ptrs,
        sm_scale,
        stride_kn,
        stride_vn,
        start_m,
        seqlen_k,
        BLOCK_M,
        BLOCK_N,
        HEAD_DIM,
        CAUSAL,
    )
    acc = acc / l_i[:, None]
    lse = m_i + tl.math.log2(l_i) / 1.4426950408889634
    o_ptrs = (
        Out
        + off_hz * stride_oh
        + offs_m[:, None] * stride_om
        + offs_d[None, :] * stride_ok
    )
    tl.store(o_ptrs, acc.to(Out.dtype.element_ty))
    tl.store(Lse + off_hz * seqlen_q + offs_m, lse)

# config = {"BLOCK_M": 128, "BLOCK_N": 128, "HEAD_DIM": 128, "arch": "sm_100", "causal": true, "dtype": "fp16", "num_stages": 2, "num_warps": 8}
# arch = sm_100


// ===== COMPILED SASS (sm_100a) =====

	.target	sm_100a

	.elftype	@"ET_EXEC"


//--------------------- .note.nv.tkinfo           --------------------------
	.section	.note.nv.tkinfo,"",@"SHT_NOTE"
	.sectionflags	@"SHF_NOTE_NV_TKINFO"
	.tkinfo
        /*0018*/ 	.word	0x00000081
        /*0030*/ 	.string	""
        /*0030*/ 	.string	"ptxas-blackwell"
        /*0030*/ 	.string	"Cuda compilation tools, release 12.9, V12.9.86"
        /*0030*/ 	.string	"Build cuda_12.9.r12.9/compiler.36037853_0"
        /*0030*/ 	.string	"-v  -suppress-debug-info  -lineinfo  -arch sm_100a "



//--------------------- .note.nv.cuver            --------------------------
	.section	.note.nv.cuver,"",@"SHT_NOTE"
	.sectionflags	@"SHF_NOTE_NV_CUVER"
        /*0018*/ 	.short	0x0001
        /*001a*/ 	.short	0x0064
        /*001c*/ 	.short	0x0001
        /*001e*/ 	.short	0x0000
        /*0020*/ 	.short	0x0001
        /*0022*/ 	.short	0x0000


//--------------------- .nv.info                  --------------------------
	.section	.nv.info,"",@"SHT_CUDA_INFO"
	.align	4


	//----- nvinfo : EIATTR_REGCOUNT
	.align		4
        /*0000*/ 	.byte	0x04, 0x2f
        /*0002*/ 	.short	(.L_5 - .L_4)
	.align		4
.L_4:
        /*0004*/ 	.word	index@(attn_fwd)
        /*0008*/ 	.word	0x000000ff


	//----- nvinfo : EIATTR_FRAME_SIZE
	.align		4
.L_5:
        /*000c*/ 	.byte	0x04, 0x11
        /*000e*/ 	.short	(.L_7 - .L_6)
	.align		4
.L_6:
        /*0010*/ 	.word	index@($__internal_2_$__cuda_sm10x_tcgen05_guardrail_trap_unallocated_columns_being_dealloced)
        /*0014*/ 	.word	0x00000240


	//----- nvinfo : EIATTR_FRAME_SIZE
	.align		4
.L_7:
        /*0018*/ 	.byte	0x04, 0x11
        /*001a*/ 	.short	(.L_9 - .L_8)
	.align		4
.L_8:
        /*001c*/ 	.word	index@($__internal_1_$__cuda_sm10x_tcgen05_guardrail_trap_phase_invalid_during_alloc)
        /*0020*/ 	.word	0x00000240


	//----- nvinfo : EIATTR_FRAME_SIZE
	.align		4
.L_9:
        /*0024*/ 	.byte	0x04, 0x11
        /*0026*/ 	.short	(.L_11 - .L_10)
	.align		4
.L_10:
        /*0028*/ 	.word	index@($__internal_0_$__cuda_sm10x_tcgen05_guardrail_trap_col_being_dealloced_not_returned_by_alloc)
        /*002c*/ 	.word	0x00000240


	//----- nvinfo : EIATTR_FRAME_SIZE
	.align		4
.L_11:
        /*0030*/ 	.byte	0x04, 0x11
        /*0032*/ 	.short	(.L_13 - .L_12)
	.align		4
.L_12:
        /*0034*/ 	.word	index@(attn_fwd)
        /*0038*/ 	.word	0x00000240


	//----- nvinfo : EIATTR_MIN_STACK_SIZE
	.align		4
.L_13:
        /*003c*/ 	.byte	0x04, 0x12
        /*003e*/ 	.short	(.L_15 - .L_14)
	.align		4
.L_14:
        /*0040*/ 	.word	index@(attn_fwd)
        /*0044*/ 	.word	0x00000240
.L_15:


//--------------------- .nv.info.attn_fwd         --------------------------
	.section	.nv.info.attn_fwd,"",@"SHT_CUDA_INFO"
	.sectionflags	@""
	.align	4


	//----- nvinfo : EIATTR_CUDA_API_VERSION
	.align		4
        /*0000*/ 	.byte	0x04, 0x37
        /*0002*/ 	.short	(.L_17 - .L_16)
.L_16:
        /*0004*/ 	.word	0x00000081


	//----- nvinfo : EIATTR_KPARAM_INFO
	.align		4
.L_17:
        /*0008*/ 	.byte	0x04, 0x17
        /*000a*/ 	.short	(.L_19 - .L_18)
.L_18:
        /*000c*/ 	.word	0x00000000
        /*0010*/ 	.short	0x0019
        /*0012*/ 	.short	0x0080
        /*0014*/ 	.byte	0x00, 0xf4, 0x21, 0x00


	//----- nvinfo : EIATTR_KPARAM_INFO
	.align		4
.L_19:
        /*0018*/ 	.byte	0x04, 0x17
        /*001a*/ 	.short	(.L_21 - .L_20)
.L_20:
        /*001c*/ 	.word	0x00000000
        /*0020*/ 	.short	0x0018
        /*0022*/ 	.short	0x0078
        /*0024*/ 	.byte	0x00, 0xf4, 0x21, 0x00


	//----- nvinfo : EIATTR_KPARAM_INFO
	.align		4
.L_21:
        /*0028*/ 	.byte	0x04, 0x17
        /*002a*/ 	.short	(.L_23 - .L_22)
.L_22:
        /*002c*/ 	.word	0x00000000
        /*0030*/ 	.short	0x0017
        /*0032*/ 	.short	0x0070
        /*0034*/ 	.byte	0x00, 0xf0, 0x11, 0x00


	//----- nvinfo : EIATTR_KPARAM_INFO
	.align		4
.L_23:
        /*0038*/ 	.byte	0x04, 0x17
        /*003a*/ 	.short	(.L_25 - .L_24)
.L_24:
        /*003c*/ 	.word	0x00000000
        /*0040*/ 	.short	0x0016
        /*0042*/ 	.short	0x006c
        /*0044*/ 	.byte	0x00, 0xf0, 0x11, 0x00


	//----- nvinfo : EIATTR_KPARAM_INFO
	.align		4
.L_25:
        /*0048*/ 	.byte	0x04, 0x17
        /*004a*/ 	.short	(.L_27 - .L_26)
.L_26:
        /*004c*/ 	.word	0x00000000
        /*0050*/ 	.short	0x0015
        /*0052*/ 	.short	0x0068
        /*0054*/ 	.byte	0x00, 0xf0, 0x11, 0x00


	//----- nvinfo : EIATTR_KPARAM_INFO
	.align		4
.L_27:
        /*0058*/ 	.byte	0x04, 0x17
        /*005a*/ 	.short	(.L_29 - .L_28)
.L_28:
        /*005c*/ 	.word	0x00000000
        /*0060*/ 	.short	0x0014
        /*0062*/ 	.short	0x0064
        /*0064*/ 	.byte	0x00, 0xf0, 0x11, 0x00


	//----- nvinfo : EIATTR_KPARAM_INFO
	.align		4
.L_29:
        /*0068*/ 	.byte	0x04, 0x17
        /*006a*/ 	.short	(.L_31 - .L_30)
.L_30:
        /*006c*/ 	.word	0x00000000
        /*0070*/ 	.short	0x0013
        /*0072*/ 	.short	0x0060
        /*0074*/ 	.byte	0x00, 0xf0, 0x11, 0x00


	//----- nvinfo : EIATTR_KPARAM_INFO
	.align		4
.L_31:
        /*0078*/ 	.byte	0x04, 0x17
        /*007a*/ 	.short	(.L_33 - .L_32)
.L_32:
        /*007c*/ 	.word	0x00000000
        /*0080*/ 	.short	0x0012
        /*0082*/ 	.short	0x005c
        /*0084*/ 	.byte	0x00, 0xf0, 0x11, 0x00


	//----- nvinfo : EIATTR_KPARAM_INFO
	.align		4
.L_33:
        /*0088*/ 	.byte	0x04, 0x17
        /*008a*/ 	.short	(.L_35 - .L_34)
.L_34:
        /*008c*/ 	.word	0x00000000
        /*0090*/ 	.short	0x0011
        /*0092*/ 	.short	0x0058
        /*0094*/ 	.byte	0x00, 0xf0, 0x11, 0x00


	//----- nvinfo : EIATTR_KPARAM_INFO
	.align		4
.L_35:
        /*0098*/ 	.byte	0x04, 0x17
        /*009a*/ 	.short	(.L_37 - .L_36)
.L_36:
        /*009c*/ 	.word	0x00000000
        /*00a0*/ 	.short	0x0010
        /*00a2*/ 	.short	0x0054
        /*00a4*/ 	.byte	0x00, 0xf0, 0x11, 0x00


	//----- nvinfo : EIATTR_KPARAM_INFO
	.align		4
.L_37:
        /*00a8*/ 	.byte	0x04, 0x17
        /*00aa*/ 	.short	(.L_39 - .L_38)
.L_38:
        /*00ac*/ 	.word	0x00000000
        /*00b0*/ 	.short	0x000f
        /*00b2*/ 	.short	0x0050
        /*00b4*/ 	.byte	0x00, 0xf0, 0x11, 0x00


	//----- nvinfo : EIATTR_KPARAM_INFO
	.align		4
.L_39:
        /*00b8*/ 	.byte	0x04, 0x17
        /*00ba*/ 	.short	(.L_41 - .L_40)
.L_40:
        /*00bc*/ 	.word	0x00000000
        /*00c0*/ 	.short	0x000e
        /*00c2*/ 	.short	0x004c
        /*00c4*/ 	.byte	0x00, 0xf0, 0x11, 0x00


	//----- nvinfo : EIATTR_KPARAM_INFO
	.align		4
.L_41:
        /*00c8*/ 	.byte	0x04, 0x17
        /*00ca*/ 	.short	(.L_43 - .L_42)
.L_42:
        /*00cc*/ 	.word	0x00000000
        /*00d0*/ 	.short	0x000d
        /*00d2*/ 	.short	0x0048
        /*00d4*/ 	.byte	0x00, 0xf0, 0x11, 0x00


	//----- nvinfo : EIATTR_KPARAM_INFO
	.align		4
.L_43:
        /*00d8*/ 	.byte	0x04, 0x17
        /*00da*/ 	.short	(.L_45 - .L_44)
.L_44:
        /*00dc*/ 	.word	0x00000000
        /*00e0*/ 	.short	0x000c
        /*00e2*/ 	.short	0x0044
        /*00e4*/ 	.byte	0x00, 0xf0, 0x11, 0x00


	//----- nvinfo : EIATTR_KPARAM_INFO
	.align		4
.L_45:
        /*00e8*/ 	.byte	0x04, 0x17
        /*00ea*/ 	.short	(.L_47 - .L_46)
.L_46:
        /*00ec*/ 	.word	0x00000000
        /*00f0*/ 	.short	0x000b
        /*00f2*/ 	.short	0x0040
        /*00f4*/ 	.byte	0x00, 0xf0, 0x11, 0x00


	//----- nvinfo : EIATTR_KPARAM_INFO
	.align		4
.L_47:
        /*00f8*/ 	.byte	0x04, 0x17
        /*00fa*/ 	.short	(.L_49 - .L_48)
.L_48:
        /*00fc*/ 	.word	0x00000000
        /*0100*/ 	.short	0x000a
        /*0102*/ 	.short	0x003c
        /*0104*/ 	.byte	0x00, 0xf0, 0x11, 0x00


	//----- nvinfo : EIATTR_KPARAM_INFO
	.align		4
.L_49:
        /*0108*/ 	.byte	0x04, 0x17
        /*010a*/ 	.short	(.L_51 - .L_50)
.L_50:
        /*010c*/ 	.word	0x00000000
        /*0110*/ 	.short	0x0009
        /*0112*/ 	.short	0x0038
        /*0114*/ 	.byte	0x00, 0xf0, 0x11, 0x00


	//----- nvinfo : EIATTR_KPARAM_INFO
	.align		4
.L_51:
        /*0118*/ 	.byte	0x04, 0x17
        /*011a*/ 	.short	(.L_53 - .L_52)
.L_52:
        /*011c*/ 	.word	0x00000000
        /*0120*/ 	.short	0x0008
        /*0122*/ 	.short	0x0034
        /*0124*/ 	.byte	0x00, 0xf0, 0x11, 0x00


	//----- nvinfo : EIATTR_KPARAM_INFO
	.align		4
.L_53:
        /*0128*/ 	.byte	0x04, 0x17
        /*012a*/ 	.short	(.L_55 - .L_54)
.L_54:
        /*012c*/ 	.word	0x00000000
        /*0130*/ 	.short	0x0007
        /*0132*/ 	.short	0x0030
        /*0134*/ 	.byte	0x00, 0xf0, 0x11, 0x00


	//----- nvinfo : EIATTR_KPARAM_INFO
	.align		4
.L_55:
        /*0138*/ 	.byte	0x04, 0x17
        /*013a*/ 	.short	(.L_57 - .L_56)
.L_56:
        /*013c*/ 	.word	0x00000000
        /*0140*/ 	.short	0x0006
        /*0142*/ 	.short	0x002c
        /*0144*/ 	.byte	0x00, 0xf0, 0x11, 0x00


	//----- nvinfo : EIATTR_KPARAM_INFO
	.align		4
.L_57:
        /*0148*/ 	.byte	0x04, 0x17
        /*014a*/ 	.short	(.L_59 - .L_58)
.L_58:
        /*014c*/ 	.word	0x00000000
        /*0150*/ 	.short	0x0005
        /*0152*/ 	.short	0x0028
        /*0154*/ 	.byte	0x00, 0xf0, 0x11, 0x00


	//----- nvinfo : EIATTR_KPARAM_INFO
	.align		4
.L_59:
        /*0158*/ 	.byte	0x04, 0x17
        /*015a*/ 	.short	(.L_61 - .L_60)
.L_60:
        /*015c*/ 	.word	0x00000000
        /*0160*/ 	.short	0x0004
        /*0162*/ 	.short	0x0020
        /*0164*/ 	.byte	0x00, 0xf4, 0x21, 0x00


	//----- nvinfo : EIATTR_KPARAM_INFO
	.align		4
.L_61:
        /*0168*/ 	.byte	0x04, 0x17
        /*016a*/ 	.short	(.L_63 - .L_62)
.L_62:
        /*016c*/ 	.word	0x00000000
        /*0170*/ 	.short	0x0003
        /*0172*/ 	.short	0x0018
        /*0174*/ 	.byte	0x00, 0xf4, 0x21, 0x00


	//----- nvinfo : EIATTR_KPARAM_INFO
	.align		4
.L_63:
        /*0178*/ 	.byte	0x04, 0x17
        /*017a*/ 	.short	(.L_65 - .L_64)
.L_64:
        /*017c*/ 	.word	0x00000000
        /*0180*/ 	.short	0x0002
        /*0182*/ 	.short	0x0010
        /*0184*/ 	.byte	0x00, 0xf4, 0x21, 0x00


	//----- nvinfo : EIATTR_KPARAM_INFO
	.align		4
.L_65:
        /*0188*/ 	.byte	0x04, 0x17
        /*018a*/ 	.short	(.L_67 - .L_66)
.L_66:
        /*018c*/ 	.word	0x00000000
        /*0190*/ 	.short	0x0001
        /*0192*/ 	.short	0x0008
        /*0194*/ 	.byte	0x00, 0xf4, 0x21, 0x00


	//----- nvinfo : EIATTR_KPARAM_INFO
	.align		4
.L_67:
        /*0198*/ 	.byte	0x04, 0x17
        /*019a*/ 	.short	(.L_69 - .L_68)
.L_68:
        /*019c*/ 	.word	0x00000000
        /*01a0*/ 	.short	0x0000
        /*01a2*/ 	.short	0x0000
        /*01a4*/ 	.byte	0x00, 0xf4, 0x21, 0x00


	//----- nvinfo : EIATTR_AT_ENTRY_FRAGMENTS
	.align		4
.L_69:
        /*01a8*/ 	.byte	0x04, 0x4f
        /*01aa*/ 	.short	(.L_71 - .L_70)


	//   ....[0]....
.L_70:
        /*01ac*/ 	.word	0x00000004


	//----- nvinfo : EIATTR_RESERVED_SMEM_USED
	.align		4
.L_71:
        /*01b0*/ 	.byte	0x01, 0x41
	.zero		2


	//----- nvinfo : EIATTR_SPARSE_MMA_MASK
	.align		4
        /*01b4*/ 	.byte	0x03, 0x50
        /*01b6*/ 	.short	0x0000


	//----- nvinfo : EIATTR_TCGEN05_1CTA_USED
	.align		4
        /*01b8*/ 	.byte	0x01, 0x51
	.zero		2


	//----- nvinfo : EIATTR_MAXREG_COUNT
	.align		4
        /*01bc*/ 	.byte	0x03, 0x1b
        /*01be*/ 	.short	0x00ff


	//----- nvinfo : EIATTR_NUM_BARRIERS
	.align		4
        /*01c0*/ 	.byte	0x02, 0x4c
        /*01c2*/ 	.byte	0x01
	.zero		1


	//----- nvinfo : EIATTR_ANNOTATIONS
	.align		4
        /*01c4*/ 	.byte	0x04, 0x55
        /*01c6*/ 	.short	(.L_73 - .L_72)


	//   ....[0]....
.L_72:
        /*01c8*/ 	.word	0x00000001
        /*01cc*/ 	.byte	0x10, 0x1d, 0x00, 0x00, 0x01, 0x00, 0x00, 0x00, 0x40, 0x1d, 0x00, 0x00, 0x01, 0x00, 0x00, 0x00
        /* <DEDUP_REMOVED lines=82> */
        /*06fc*/ 	.byte	0xc0, 0xcc, 0x00, 0x00, 0x01, 0x00, 0x00, 0x00, 0xf0, 0xf2, 0x00, 0x00


	//----- nvinfo : EIATTR_INT_WARP_WIDE_INSTR_OFFSETS
	.align		4
.L_73:
        /*0708*/ 	.byte	0x04, 0x31
        /*070a*/ 	.short	(.L_75 - .L_74)


	//   ....[0]....
.L_74:
        /*070c*/ 	.word	0x00002780


	//   ....[1]....
        /*0710*/ 	.word	0x000027a0


	//   ....[2]....
        /*0714*/ 	.word	0x00003480


	//   ....[3]....
        /*0718*/ 	.word	0x000034e0


	//   ....[4]....
        /*071c*/ 	.word	0x0000a0f0


	//   ....[5]....
        /*0720*/ 	.word	0x00011c80


	//   ....[6]....
        /*0724*/ 	.word	0x00011cd0


	//----- nvinfo : EIATTR_COOP_GROUP_MASK_REGIDS
	.align		4
.L_75:
        /*0728*/ 	.byte	0x04, 0x29
        /*072a*/ 	.short	(.L_77 - .L_76)


	//   ....[0]....
.L_76:
        /*072c*/ 	.word	0xffffffff


	//   ....[1]....
        /*0730*/ 	.word	0xffffffff


	//   ....[2]....
        /*0734*/ 	.word	0xffffffff


	//   ....[3]....
        /*0738*/ 	.word	0xffffffff


	//   ....[4]....
        /*073c*/ 	.word	0xffffffff


	//   ....[5]....
        /*0740*/ 	.word	0xffffffff


	//   ....[6]....
        /*0744*/ 	.word	0xffffffff


	//   ....[7]....
        /*0748*/ 	.word	0xffffffff


	//----- nvinfo : EIATTR_COOP_GROUP_INSTR_OFFSETS
	.align		4
.L_77:
        /*074c*/ 	.byte	0x04, 0x28
        /*074e*/ 	.short	(.L_79 - .L_78)


	//   ....[0]....
.L_78:
        /*0750*/ 	.word	0x00000070


	//   ....[1]....
        /*0754*/ 	.word	0x00000330


	//   ....[2]....
        /*0758*/ 	.word	0x000053c0


	//   ....[3]....
        /*075c*/ 	.word	0x00007350


	//   ....[4]....
        /*0760*/ 	.word	0x0000ca90


	//   ....[5]....
        /*0764*/ 	.word	0x0000dbe0


	//   ....[6]....
        /*0768*/ 	.word	0x00011b10


	//   ....[7]....
        /*076c*/ 	.word	0x00011d80


	//----- nvinfo : EIATTR_VRC_CTA_INIT_COUNT
	.align		4
.L_79:
        /*0770*/ 	.byte	0x02, 0x4a
        /*0772*/ 	.byte	0x80
	.zero		1


	//----- nvinfo : EIATTR_MBARRIER_INSTR_OFFSETS
	.align		4
        /*0774*/ 	.byte	0x04, 0x39
        /*0776*/ 	.short	(.L_81 - .L_80)


	//   ....[0]....
.L_80:
        /*0778*/ 	.word	0x00003030
        /*077c*/ 	.word	0x000000ff
        /*0780*/ 	.word	0x00000000
        /*0784*/ 	.short	0x0100
        /*0786*/ 	.byte	0x3b
	.zero		1


	//   ....[1]....
        /*0788*/ 	.word	0x000034d0
        /*078c*/ 	.word	0x000000ff
        /*0790*/ 	.word	0x00020008
        /*0794*/ 	.short	0x0100
        /*0796*/ 	.byte	0x38
	.zero		1


	//   ....[2]....
        /*0798*/ 	.word	0x00003920
        /*079c*/ 	.word	0x000000ff
        /*07a0*/ 	.word	0x00010000
        /*07a4*/ 	.short	0x0100
        /*07a6*/ 	.byte	0x38
	.zero		1


	//   ....[3]....
        /*07a8*/ 	.word	0x00003cd0
        /*07ac*/ 	.word	0x000000ff
        /*07b0*/ 	.word	0x00010000
        /*07b4*/ 	.short	0x010a
        /*07b6*/ 	.byte	0x38
	.zero		1


	//   ....[4]....
        /*07b8*/ 	.word	0x00006d90
        /*07bc*/ 	.word	0x000000ff
        /*07c0*/ 	.word	0x00010000
        /*07c4*/ 	.short	0x0108
        /*07c6*/ 	.byte	0x38
	.zero		1


	//   ....[5]....
        /*07c8*/ 	.word	0x0000a2a0
        /*07cc*/ 	.word	0x000000ff
        /*07d0*/ 	.word	0x00020010
        /*07d4*/ 	.short	0x0100
        /*07d6*/ 	.byte	0x38
	.zero		1


	//   ....[6]....
        /*07d8*/ 	.word	0x0000a6d0
        /*07dc*/ 	.word	0x000000ff
        /*07e0*/ 	.word	0x00020010
        /*07e4*/ 	.short	0x010a
        /*07e6*/ 	.byte	0x38
	.zero		1


	//   ....[7]....
        /*07e8*/ 	.word	0x0000c190
        /*07ec*/ 	.word	0x000000ff
        /*07f0*/ 	.word	0x00020010
        /*07f4*/ 	.short	0x0108
        /*07f6*/ 	.byte	0x38
	.zero		1


	//   ....[8]....
        /*07f8*/ 	.word	0x0000dad0
        /*07fc*/ 	.word	0x000000ff
        /*0800*/ 	.word	0x00000000
        /*0804*/ 	.short	0x010a
        /*0806*/ 	.byte	0x3b
	.zero		1


	//   ....[9]....
        /*0808*/ 	.word	0x0000f3e0
        /*080c*/ 	.word	0x000000ff
        /*0810*/ 	.word	0x00000000
        /*0814*/ 	.short	0x010a
        /*0816*/ 	.byte	0x3b
	.zero		1


	//   ....[10]....
        /*0818*/ 	.word	0x0000f530
        /*081c*/ 	.word	0x000000ff
        /*0820*/ 	.word	0x00020000
        /*0824*/ 	.short	0x0108
        /*0826*/ 	.byte	0x38
	.zero		1


	//   ....[11]....
        /*0828*/ 	.word	0x0000f590
        /*082c*/ 	.word	0x000000ff
        /*0830*/ 	.word	0x00020008
        /*0834*/ 	.short	0x0108
        /*0836*/ 	.byte	0x38
	.zero		1


	//   ....[12]....
        /*0838*/ 	.word	0x00011da0
        /*083c*/ 	.word	0x000000ff
        /*0840*/ 	.word	0x00010000
        /*0844*/ 	.short	0x010a
        /*0846*/ 	.byte	0x38
	.zero		1


	//   ....[13]....
        /*0848*/ 	.word	0x00011dd0
        /*084c*/ 	.word	0x000000ff
        /*0850*/ 	.word	0x00020010
        /*0854*/ 	.short	0x010a
        /*0856*/ 	.byte	0x38
	.zero		1


	//   ....[14]....
        /*0858*/ 	.word	0x00011e10
        /*085c*/ 	.word	0x000000ff
        /*0860*/ 	.word	0x00000000
        /*0864*/ 	.short	0x010a
        /*0866*/ 	.byte	0x3b
	.zero		1


	//   ....[15]....
        /*0868*/ 	.word	0x00011e40
        /*086c*/ 	.word	0x000000ff
        /*0870*/ 	.word	0x00000000
        /*0874*/ 	.short	0x010a
        /*0876*/ 	.byte	0x3b
	.zero		1


	//----- nvinfo : EIATTR_NUM_MBARRIERS
	.align		4
.L_81:
        /*0878*/ 	.byte	0x03, 0x38
        /*087a*/ 	.short	0xffff


	//----- nvinfo : EIATTR_EXIT_INSTR_OFFSETS
	.align		4
        /*087c*/ 	.byte	0x04, 0x1c
        /*087e*/ 	.short	(.L_83 - .L_82)


	//   ....[0]....
.L_82:
        /*0880*/ 	.word	0x00011d90


	//----- nvinfo : EIATTR_REQNTID
	.align		4
.L_83:
        /*0884*/ 	.byte	0x04, 0x10
        /*0886*/ 	.short	(.L_85 - .L_84)
.L_84:
        /*0888*/ 	.word	0x00000100
        /*088c*/ 	.word	0x00000001
        /*0890*/ 	.word	0x00000001


	//----- nvinfo : EIATTR_CRS_STACK_SIZE
	.align		4
.L_85:
        /*0894*/ 	.byte	0x04, 0x1e
        /*0896*/ 	.short	(.L_87 - .L_86)
.L_86:
        /*0898*/ 	.word	0x00000000


	//----- nvinfo : EIATTR_CBANK_PARAM_SIZE
	.align		4
.L_87:
        /*089c*/ 	.byte	0x03, 0x19
        /*089e*/ 	.short	0x0088


	//----- nvinfo : EIATTR_PARAM_CBANK
	.align		4
        /*08a0*/ 	.byte	0x04, 0x0a
        /*08a2*/ 	.short	(.L_89 - .L_88)
	.align		4
.L_88:
        /*08a4*/ 	.word	index@(.nv.constant0.attn_fwd)
        /*08a8*/ 	.short	0x0380
        /*08aa*/ 	.short	0x0088


	//----- nvinfo : EIATTR_SW_WAR
	.align		4
.L_89:
        /*08ac*/ 	.byte	0x04, 0x36
        /*08ae*/ 	.short	(.L_91 - .L_90)
.L_90:
        /*08b0*/ 	.word	0x00000008
.L_91:


//--------------------- .nv.compat                --------------------------
	.section	.nv.compat,"",@"SHT_CUDA_COMPAT_INFO"
	.align	4
        /*0000*/ 	.byte	0x02, 0x02, 0x02, 0x00, 0x02, 0x05, 0x05, 0x00, 0x02, 0x03, 0x00, 0x00, 0x02, 0x06, 0x01, 0x00


//--------------------- .nv.callgraph             --------------------------
	.section	.nv.callgraph,"",@"SHT_CUDA_CALLGRAPH"
	.align	4
	.sectionentsize	8
	.align		4
        /*0000*/ 	.word	0x00000000
	.align		4
        /*0004*/ 	.word	0xffffffff
	.align		4
        /*0008*/ 	.word	0x00000000
	.align		4
        /*000c*/ 	.word	0xfffffffe
	.align		4
        /*0010*/ 	.word	0x00000000
	.align		4
        /*0014*/ 	.word	0xfffffffd
	.align		4
        /*0018*/ 	.word	0x00000000
	.align		4
        /*001c*/ 	.word	0xfffffffc


//--------------------- .nv.constant4             --------------------------
	.section	.nv.constant4,"a",@progbits
	.align	8
	.align		8
.nv.constant4:
        /*0000*/ 	.dword	_$_str


//--------------------- .text.attn_fwd            --------------------------
	.section	.text.attn_fwd,"ax",@progbits
	.align	128
        .global         attn_fwd
        .type           attn_fwd,@function
        .size           attn_fwd,(.L_x_28 - attn_fwd)
        .other          attn_fwd,@"STO_CUDA_ENTRY STV_DEFAULT"
attn_fwd:
.text.attn_fwd:
[----:B------:R-:W0:Y:S01]  /*0000*/  LDC R1, c[0x0][0x37c] ;  /* 0x0000df00ff017b82 */ /* 0x000e220000000800 */
[----:B------:R-:W1:Y:S01]  /*0010*/  S2R R0, SR_TID.X ;  /* 0x0000000000007919 */ /* 0x000e620000002100 */
[----:B0-----:R-:W-:Y:S01]  /*0020*/  VIADD R1, R1, 0xfffffdc0 ;  /* 0xfffffdc001017836 */ /* 0x001fe20000000000 */
[----:B-1----:R-:W-:-:S13]  /*0030*/  ISETP.GE.U32.AND P0, PT, R0, 0x20, PT ;  /* 0x000000200000780c */ /* 0x002fda0003f06070 */
[----:B------:R-:W-:Y:S02]  /*0040*/  VOTEU.ANY UP1, P0 ;  /* 0x0000000000ff7886 */ /* 0x000fe40000020100 */
[----:B------:R-:W-:Y:S05]  /*0050*/  BRA.U UP1, `(.L_x_0) ;  /* 0x0000000101b87547 */ /* 0x000fea000b800000 */
[----:B------:R-:W0:Y:S01]  /*0060*/  S2UR UR6, SR_CgaCtaId ;  /* 0x00000000000679c3 */ /* 0x000e220000008800 */
[----:B------:R-:W-:Y:S01]  /*0070*/  NOP ;  /* 0x0000000000007918 */ /* 0x000fe20000000000 */
[----:B------:R-:W-:Y:S02]  /*0080*/  UMOV UR4, 0x40 ;  /* 0x0000004000047882 */ /* 0x000fe40000000000 */
[----:B0-----:R-:W-:-:S09]  /*0090*/  ULEA UR4, UR6, UR4, 0x18 ;  /* 0x0000000406047291 */ /* 0x001fd2000f8ec0ff */
[----:B------:R-:W0:Y:S01]  /*00a0*/  LDS.U8 R0, [UR4] ;  /* 0x00000004ff007984 */ /* 0x000e220008000000 */
[----:B------:R-:W-:Y:S02]  /*00b0*/  UMOV UR4, 0x400 ;  /* 0x0000040000047882 */ /* 0x000fe40000000000 */
[----:B------:R-:W-:Y:S01]  /*00c0*/  ULEA UR4, UR6, UR4, 0x18 ;  /* 0x0000000406047291 */ /* 0x000fe2000f8ec0ff */
[----:B0-----:R-:W-:-:S13]  /*00d0*/  ISETP.NE.AND P0, PT, R0, RZ, PT ;  /* 0x000000ff0000720c */ /* 0x001fda0003f05270 */
[----:B------:R-:W-:Y:S05]  /*00e0*/  @P0 BRA `(.L_x_1) ;  /* 0x00000000007c0947 */ /* 0x000fea0003800000 */
[----:B------:R-:W-:-:S13]  /*00f0*/  ELECT P0, URZ, PT ;  /* 0x0000000000ff782f */ /* 0x000fda0003800000 */
[----:B------:R-:W-:Y:S05]  /*0100*/  @!P0 BRA `(.L_x_2) ;  /* 0x0000000000848947 */ /* 0x000fea0003800000 */
[----:B------:R-:W-:Y:S01]  /*0110*/  UMOV UR5, 0x10 ;  /* 0x0000001000057882 */ /* 0x000fe20000000000 */
[----:B------:R-:W-:Y:S02]  /*0120*/  IMAD.MOV.U32 R4, RZ, RZ, 0x1 ;  /* 0x00000001ff047424 */ /* 0x000fe400078e00ff */
[----:B------:R-:W-:Y:S02]  /*0130*/  IMAD.MOV.U32 R5, RZ, RZ, 0xffff ;  /* 0x0000ffffff057424 */ /* 0x000fe400078e00ff */
[----:B------:R-:W-:Y:S04]  /*0140*/  DEPBAR.LE SB0, 0x36 ;  /* 0x00008d800000791a */ /* 0x000fe80000000000 */
[----:B------:R-:W0:Y:S02]  /*0150*/  UTCATOMSWS.FIND_AND_SET.ALIGN UP0, UR5, UR5 ;  /* 0x00000005000575e3 */ /* 0x000e240008000800 */
[----:B0-----:R-:W-:-:S04]  /*0160*/  PLOP3.LUT P0, PT, PT, PT, UP0, 0x80, 0x8 ;  /* 0x000000000008781c */ /* 0x001fc80003f0f008 */
[----:B------:R-:W-:-:S04]  /*0170*/  SEL R0, RZ, 0xffffffff, !P0 ;  /* 0xffffffffff007807 */ /* 0x000fc80004000000 */
[----:B------:R-:W-:Y:S01]  /*0180*/  ISETP.NE.AND P0, PT, R0, RZ, PT ;  /* 0x000000ff0000720c */ /* 0x000fe20003f05270 */
[----:B------:R-:W-:-:S12]  /*0190*/  IMAD.U32 R0, RZ, RZ, UR5 ;  /* 0x00000005ff007e24 */ /* 0x000fd8000f8e00ff */
[----:B------:R-:W-:Y:S05]  /*01a0*/  @P0 BRA `(.L_x_3) ;  /* 0x0000000000240947 */ /* 0x000fea0003800000 */
.L_x_4:
[----:B------:R-:W-:Y:S05]  /*01b0*/  NANOSLEEP 0x64 ;  /* 0x000000640000795d */ /* 0x000fea0003800000 */
[----:B------:R-:W-:-:S05]  /*01c0*/  UMOV UR5, 0x10 ;  /* 0x0000001000057882 */ /* 0x000fca0000000000 */
[----:B------:R-:W-:Y:S04]  /*01d0*/  DEPBAR.LE SB0, 0x36 ;  /* 0x00008d800000791a */ /* 0x000fe80000000000 */
[----:B------:R-:W0:Y:S02]  /*01e0*/  UTCATOMSWS.FIND_AND_SET.ALIGN UP0, UR5, UR5 ;  /* 0x00000005000575e3 */ /* 0x000e240008000800 */
[----:B0-----:R-:W-:-:S04]  /*01f0*/  PLOP3.LUT P0, PT, PT, PT, UP0, 0x80, 0x8 ;  /* 0x000000000008781c */ /* 0x001fc80003f0f008 */
[----:B------:R-:W-:-:S04]  /*0200*/  SEL R0, RZ, 0xffffffff, !P0 ;  /* 0xffffffffff007807 */ /* 0x000fc80004000000 */
[----:B------:R-:W-:Y:S01]  /*0210*/  ISETP.NE.AND P0, PT, R0, RZ, PT ;  /* 0x000000ff0000720c */ /* 0x000fe20003f05270 */
[----:B------:R-:W-:-:S12]  /*0220*/  IMAD.U32 R0, RZ, RZ, UR5 ;  /* 0x00000005ff007e24 */ /* 0x000fd8000f8e00ff */
[----:B------:R-:W-:Y:S05]  /*0230*/  @!P0 BRA `(.L_x_4) ;  /* 0xfffffffc00dc8947 */ /* 0x000fea000383ffff */
.L_x_3:
[C---:B------:R-:W-:Y:S01]  /*0240*/  VIADD R3, R0.reuse, 0x10 ;  /* 0x0000001000037836 */ /* 0x040fe20000000000 */
[----:B------:R-:W-:Y:S01]  /*0250*/  UMOV UR5, 0x50 ;  /* 0x0000005000057882 */ /* 0x000fe20000000000 */
[----:B------:R-:W-:Y:S01]  /*0260*/  SHF.L.U32 R2, R5, R0, RZ ;  /* 0x0000000005027219 */ /* 0x000fe200000006ff */
[----:B------:R-:W-:Y:S01]  /*0270*/  ULEA UR5, UR6, UR5, 0x18 ;  /* 0x0000000506057291 */ /* 0x000fe2000f8ec0ff */
[----:B------:R-:W-:Y:S01]  /*0280*/  IMAD.SHL.U32 R0, R0, 0x20, RZ ;  /* 0x0000002000007824 */ /* 0x000fe200078e00ff */
[----:B------:R-:W-:-:S04]  /*0290*/  SHF.L.U32 R3, R4, R3, RZ ;  /* 0x0000000304037219 */ /* 0x000fc800000006ff */
[----:B------:R-:W-:-:S05]  /*02a0*/  LOP3.LUT R2, R3, R2, RZ, 0xfc, !PT ;  /* 0x0000000203027212 */ /* 0x000fca00078efcff */
[----:B------:R0:W-:Y:S04]  /*02b0*/  ATOMS.OR RZ, [UR5], R2 ;  /* 0x00000002ffff798c */ /* 0x0001e8000b000005 */
[----:B------:R0:W-:Y:S01]  /*02c0*/  STS [UR4], R0 ;  /* 0x00000000ff007988 */ /* 0x0001e20008000804 */
[----:B------:R-:W-:Y:S05]  /*02d0*/  BRA `(.L_x_2) ;  /* 0x0000000000107947 */ /* 0x000fea0003800000 */
.L_x_1:
[----:B------:R-:W-:Y:S01]  /*02e0*/  IMAD.MOV.U32 R0, RZ, RZ, -0x1 ;  /* 0xffffffffff007424 */ /* 0x000fe200078e00ff */
[----:B------:R-:W-:-:S04]  /*02f0*/  MOV R2, 0x320 ;  /* 0x0000032000027802 */ /* 0x000fc80000000f00 */
[----:B------:R0:W-:Y:S03]  /*0300*/  STS [UR4], R0 ;  /* 0x00000000ff007988 */ /* 0x0001e60008000804 */
[----:B0-----:R-:W-:Y:S05]  /*0310*/  CALL.REL.NOINC `($__internal_1_$__cuda_sm10x_tcgen05_guardrail_trap_phase_invalid_during_alloc) ;  /* 0x0000011800e07944 */ /* 0x001fea0003c00000 */
.L_x_2:
[----:B------:R-:W-:Y:S05]  /*0320*/  WARPSYNC.ALL ;  /* 0x0000000000007948 */ /* 0x000fea0003800000 */
[----:B------:R-:W-:Y:S01]  /*0330*/  NOP ;  /* 0x0000000000007918 */ /* 0x000fe20000000000 */
.L_x_0:
[----:B------:R-:W1:Y:S01]  /*0340*/  S2UR UR7, SR_CTAID.X ;  /* 0x00000000000779c3 */ /* 0x000e620000002500 */
[----:B------:R-:W2:Y:S01]  /*0350*/  S2R R82, SR_TID.X ;  /* 0x0000000000527919 */ /* 0x000ea20000002100 */
[----:B------:R-:W3:Y:S01]  /*0360*/  LDCU.64 UR4, c[0x0][0x3b0] ;  /* 0x00007600ff0477ac */ /* 0x000ee20008000a00 */
[----:B------:R-:W-:-:S05]  /*0370*/  UMOV UR56, 0x400 ;  /* 0x0000040000387882 */ /* 0x000fca0000000000 */
[----:B------:R-:W4:Y:S08]  /*0380*/  LDC R51, c[0x0][0x3b8] ;  /* 0x0000ee00ff337b82 */ /* 0x000f300000000800 */
[----:B------:R-:W3:Y:S01]  /*0390*/  S2UR UR10, SR_CTAID.Y ;  /* 0x00000000000a79c3 */ /* 0x000ee20000002600 */
[----:B-1----:R-:W-:-:S07]  /*03a0*/  USHF.L.U32 UR7, UR7, 0x7, URZ ;  /* 0x0000000707077899 */ /* 0x002fce00080006ff */
[----:B------:R-:W1:Y:S01]  /*03b0*/  S2UR UR6, SR_CgaCtaId ;  /* 0x00000000000679c3 */ /* 0x000e620000008800 */
[----:B0-----:R-:W-:-:S07]  /*03c0*/  IMAD.U32 R0, RZ, RZ, UR7 ;  /* 0x00000007ff007e24 */ /* 0x001fce000f8e00ff */
[----:B------:R-:W0:Y:S01]  /*03d0*/  LDC.64 R48, c[0x0][0x380] ;  /* 0x0000e000ff307b82 */ /* 0x000e220000000a00 */
[--C-:B--2---:R-:W-:Y:S02]  /*03e0*/  SHF.R.U32.HI R102, RZ, 0x7, R82.reuse ;  /* 0x00000007ff667819 */ /* 0x104fe40000011652 */
[----:B------:R-:W-:Y:S02]  /*03f0*/  LOP3.LUT R2, R0, 0x7f, R82, 0xf8, !PT ;  /* 0x0000007f00027812 */ /* 0x000fe400078ef852 */
[----:B------:R-:W-:Y:S01]  /*0400*/  SGXT.U32 R102, R102, 0x1 ;  /* 0x000000016666781a */ /* 0x000fe20000000000 */
[----:B---3--:R-:W-:Y:S02]  /*0410*/  UIMAD UR4, UR10, UR4, URZ ;  /* 0x000000040a0472a4 */ /* 0x008fe4000f8e02ff */
[----:B------:R-:W-:Y:S01]  /*0420*/  IMAD R0, R2, UR5, RZ ;  /* 0x0000000502007c24 */ /* 0x000fe2000f8e02ff */
[----:B------:R-:W2:Y:S01]  /*0430*/  LDC.64 R120, c[0x0][0x388] ;  /* 0x0000e200ff787b82 */ /* 0x000ea20000000a00 */
[----:B----4-:R-:W-:Y:S01]  /*0440*/  IMAD R2, R102, R51, RZ ;  /* 0x0000003366027224 */ /* 0x010fe200078e02ff */
[----:B------:R-:W-:Y:S01]  /*0450*/  USHF.L.U32 UR8, UR4, 0x1, URZ ;  /* 0x0000000104087899 */ /* 0x000fe200080006ff */
[----:B------:R-:W-:Y:S01]  /*0460*/  IMAD.SHL.U32 R3, R0, 0x2, RZ ;  /* 0x0000000200037824 */ /* 0x000fe200078e00ff */
[----:B------:R-:W-:Y:S01]  /*0470*/  UIMAD.WIDE UR4, UR4, 0x2, URZ ;  /* 0x00000002040478a5 */ /* 0x000fe2000f8e02ff */
[----:B------:R-:W-:Y:S01]  /*0480*/  IMAD R4, R51, 0x2, R2 ;  /* 0x0000000233047824 */ /* 0x000fe200078e0202 */
[----:B-1----:R-:W-:-:S02]  /*0490*/  ULEA UR56, UR6, UR56, 0x18 ;  /* 0x0000003806387291 */ /* 0x002fc4000f8ec0ff */
[----:B------:R-:W-:Y:S01]  /*04a0*/  BAR.SYNC.DEFER_BLOCKING 0x0 ;  /* 0x0000000000007b1d */ /* 0x000fe20000010000 */
[----:B------:R-:W-:Y:S02]  /*04b0*/  IMAD R16, R51, 0x2, R4 ;  /* 0x0000000233107824 */ /* 0x000fe400078e0204 */
[----:B------:R-:W-:Y:S01]  /*04c0*/  IMAD.HI R0, R0, 0x2, RZ ;  /* 0x0000000200007827 */ /* 0x000fe200078e02ff */
[----:B0-----:R-:W-:-:S03]  /*04d0*/  IADD3 R48, P0, P1, R3, UR8, R48 ;  /* 0x0000000803307c10 */ /* 0x001fc6000f91e030 */
[C---:B------:R-:W-:Y:S01]  /*04e0*/  IMAD R18, R51.reuse, 0x2, R16 ;  /* 0x0000000233127824 */ /* 0x040fe200078e0210 */
[----:B------:R-:W0:Y:S01]  /*04f0*/  LDCU.64 UR8, c[0x0][0x358] ;  /* 0x00006b00ff0877ac */ /* 0x000e220008000a00 */
[----:B------:R-:W-:Y:S02]  /*0500*/  IADD3.X R3, PT, PT, R0, UR5, R49, P0, P1 ;  /* 0x0000000500037c10 */ /* 0x000fe400087e2431 */
[----:B------:R-:W-:Y:S01]  /*0510*/  IMAD R12, R51, 0x2, R18 ;  /* 0x00000002330c7824 */ /* 0x000fe200078e0212 */
[CC--:B------:R-:W-:Y:S01]  /*0520*/  LEA R6, P0, R2.reuse, R48.reuse, 0x1 ;  /* 0x0000003002067211 */ /* 0x0c0fe200078008ff */
[----:B------:R-:W1:Y:S03]  /*0530*/  LDCU UR4, c[0x0][0x3c8] ;  /* 0x00007900ff0477ac */ /* 0x000e660008000800 */
[----:B------:R-:W-:Y:S02]  /*0540*/  LEA.HI.X.SX32 R7, R2, R3, 0x1, P0 ;  /* 0x0000000302077211 */ /* 0x000fe400000f0eff */
[----:B------:R-:W-:-:S02]  /*0550*/  LEA R14, P1, R12, R48, 0x1 ;  /* 0x000000300c0e7211 */ /* 0x000fc400078208ff */
[-C--:B------:R-:W-:Y:S01]  /*0560*/  LEA R8, P0, R4, R48.reuse, 0x1 ;  /* 0x0000003004087211 */ /* 0x080fe200078008ff */
[----:B------:R-:W3:Y:S01]  /*0570*/  LDS R78, [UR56] ;  /* 0x00000038ff4e7984 */ /* 0x000ee20008000800 */
[-C--:B------:R-:W-:Y:S01]  /*0580*/  LEA.HI.X.SX32 R15, R12, R3.reuse, 0x1, P1 ;  /* 0x000000030c0f7211 */ /* 0x080fe200008f0eff */
[----:B------:R-:W-:Y:S01]  /*0590*/  BAR.SYNC.DEFER_BLOCKING 0x0 ;  /* 0x0000000000007b1d */ /* 0x000fe20000010000 */
[-C--:B------:R-:W-:Y:S01]  /*05a0*/  LEA.HI.X.SX32 R9, R4, R3.reuse, 0x1, P0 ;  /* 0x0000000304097211 */ /* 0x080fe200000f0eff */
[----:B------:R-:W-:Y:S01]  /*05b0*/  IMAD R20, R51, 0x2, R12 ;  /* 0x0000000233147824 */ /* 0x000fe200078e020c */
[-C--:B------:R-:W-:Y:S02]  /*05c0*/  LEA R10, P1, R16, R48.reuse, 0x1 ;  /* 0x00000030100a7211 */ /* 0x080fe400078208ff */
[----:B------:R-:W-:Y:S02]  /*05d0*/  LEA R12, P0, R18, R48, 0x1 ;  /* 0x00000030120c7211 */ /* 0x000fe400078008ff */
[----:B------:R-:W-:-:S02]  /*05e0*/  LEA.HI.X.SX32 R11, R16, R3, 0x1, P1 ;  /* 0x00000003100b7211 */ /* 0x000fc400008f0eff */
[----:B------:R-:W-:Y:S01]  /*05f0*/  LEA.HI.X.SX32 R13, R18, R3, 0x1, P0 ;  /* 0x00000003120d7211 */ /* 0x000fe200000f0eff */
[----:B------:R-:W-:Y:S01]  /*0600*/  IMAD R22, R51, 0x2, R20 ;  /* 0x0000000233167824 */ /* 0x000fe200078e0214 */
[----:B------:R-:W-:-:S04]  /*0610*/  LEA R16, P0, R20, R48, 0x1 ;  /* 0x0000003014107211 */ /* 0x000fc800078008ff */
[----:B------:R-:W-:Y:S01]  /*0620*/  LEA.HI.X.SX32 R17, R20, R3, 0x1, P0 ;  /* 0x0000000314117211 */ /* 0x000fe200000f0eff */
[----:B------:R-:W-:-:S04]  /*0630*/  IMAD R20, R51, 0x2, R22 ;  /* 0x0000000233147824 */ /* 0x000fc800078e0216 */
[----:B------:R-:W-:Y:S01]  /*0640*/  IMAD R24, R51, 0x2, R20 ;  /* 0x0000000233187824 */ /* 0x000fe200078e0214 */
[CC--:B------:R-:W-:Y:S01]  /*0650*/  LEA R18, P1, R20.reuse, R48.reuse, 0x1 ;  /* 0x0000003014127211 */ /* 0x0c0fe200078208ff */
[----:B0-----:R0:W5:Y:S03]  /*0660*/  LDG.E.U16 R2, desc[UR8][R14.64] ;  /* 0x000000080e027981 */ /* 0x001166000c1e1500 */
[----:B------:R-:W-:Y:S01]  /*0670*/  LEA.HI.X.SX32 R19, R20, R3, 0x1, P1 ;  /* 0x0000000314137211 */ /* 0x000fe200008f0eff */
[----:B------:R4:W5:Y:S04]  /*0680*/  LDG.E.U16 R5, desc[UR8][R10.64] ;  /* 0x000000080a057981 */ /* 0x000968000c1e1500 */
[----:B------:R-:W5:Y:S01]  /*0690*/  LDG.E.U16 R0, desc[UR8][R6.64] ;  /* 0x0000000806007981 */ /* 0x000f62000c1e1500 */
[----:B0-----:R-:W-:-:S03]  /*06a0*/  LEA R14, P0, R22, R48, 0x1 ;  /* 0x00000030160e7211 */ /* 0x001fc600078008ff */
[----:B------:R-:W5:Y:S01]  /*06b0*/  LDG.E.U16 R4, desc[UR8][R8.64] ;  /* 0x0000000808047981 */ /* 0x000f62000c1e1500 */
[----:B----4-:R-:W-:Y:S01]  /*06c0*/  IMAD R10, R51, 0x2, R24 ;  /* 0x00000002330a7824 */ /* 0x010fe200078e0218 */
[-C--:B------:R-:W-:Y:S02]  /*06d0*/  LEA.HI.X.SX32 R15, R22, R3.reuse, 0x1, P0 ;  /* 0x00000003160f7211 */ /* 0x080fe400000f0eff */
[CC--:B------:R-:W-:Y:S01]  /*06e0*/  LEA R20, P0, R24.reuse, R48.reuse, 0x1 ;  /* 0x0000003018147211 */ /* 0x0c0fe200078008ff */
[----:B------:R0:W5:Y:S03]  /*06f0*/  LDG.E.U16 R6, desc[UR8][R12.64] ;  /* 0x000000080c067981 */ /* 0x000166000c1e1500 */
[----:B------:R-:W-:Y:S01]  /*0700*/  LEA.HI.X.SX32 R21, R24, R3, 0x1, P0 ;  /* 0x0000000318157211 */ /* 0x000fe200000f0eff */
[----:B------:R4:W5:Y:S01]  /*0710*/  LDG.E.U16 R7, desc[UR8][R16.64] ;  /* 0x0000000810077981 */ /* 0x000962000c1e1500 */
[----:B------:R-:W-:-:S03]  /*0720*/  LEA R22, P0, R10, R48, 0x1 ;  /* 0x000000300a167211 */ /* 0x000fc600078008ff */
[----:B------:R1:W5:Y:S01]  /*0730*/  LDG.E.U16 R9, desc[UR8][R14.64] ;  /* 0x000000080e097981 */ /* 0x000362000c1e1500 */
[----:B0-----:R-:W-:-:S03]  /*0740*/  IMAD R12, R51, 0x2, R10 ;  /* 0x00000002330c7824 */ /* 0x001fc600078e020a */
[----:B------:R0:W5:Y:S01]  /*0750*/  LDG.E.U16 R8, desc[UR8][R18.64] ;  /* 0x0000000812087981 */ /* 0x000162000c1e1500 */
[C---:B------:R-:W-:Y:S01]  /*0760*/  IMAD R26, R51.reuse, 0x2, R12 ;  /* 0x00000002331a7824 */ /* 0x040fe200078e020c */
[-C--:B------:R-:W-:Y:S02]  /*0770*/  LEA.HI.X.SX32 R23, R10, R3.reuse, 0x1, P0 ;  /* 0x000000030a177211 */ /* 0x080fe400000f0eff */
[-C--:B----4-:R-:W-:Y:S01]  /*0780*/  LEA R16, P0, R12, R48.reuse, 0x1 ;  /* 0x000000300c107211 */ /* 0x090fe200078008ff */
[C---:B------:R-:W-:Y:S01]  /*0790*/  IMAD R28, R51.reuse, 0x2, R26 ;  /* 0x00000002331c7824 */ /* 0x040fe200078e021a */
[-C--:B------:R-:W-:Y:S01]  /*07a0*/  LEA R24, P1, R26, R48.reuse, 0x1 ;  /* 0x000000301a187211 */ /* 0x080fe200078208ff */
[----:B------:R4:W5:Y:S01]  /*07b0*/  LDG.E.U16 R10, desc[UR8][R20.64] ;  /* 0x00000008140a7981 */ /* 0x000962000c1e1500 */
[-C--:B------:R-:W-:Y:S02]  /*07c0*/  LEA.HI.X.SX32 R17, R12, R3.reuse, 0x1, P0 ;  /* 0x000000030c117211 */ /* 0x080fe400000f0eff */
[-C--:B------:R-:W-:Y:S01]  /*07d0*/  LEA.HI.X.SX32 R25, R26, R3.reuse, 0x1, P1 ;  /* 0x000000031a197211 */ /* 0x080fe200008f0eff */
[C---:B-1----:R-:W-:Y:S01]  /*07e0*/  IMAD R14, R51.reuse, 0x2, R28 ;  /* 0x00000002330e7824 */ /* 0x042fe200078e021c */
[CC--:B------:R-:W-:Y:S01]  /*07f0*/  LEA R26, P0, R28.reuse, R48.reuse, 0x1 ;  /* 0x000000301c1a7211 */ /* 0x0c0fe200078008ff */
[----:B------:R1:W5:Y:S03]  /*0800*/  LDG.E.U16 R11, desc[UR8][R22.64] ;  /* 0x00000008160b7981 */ /* 0x000366000c1e1500 */
[-C--:B------:R-:W-:Y:S01]  /*0810*/  LEA.HI.X.SX32 R27, R28, R3.reuse, 0x1, P0 ;  /* 0x000000031c1b7211 */ /* 0x080fe200000f0eff */
[C---:B------:R-:W-:Y:S01]  /*0820*/  IMAD R28, R51.reuse, 0x2, R14 ;  /* 0x00000002331c7824 */ /* 0x040fe200078e020e */
[CC--:B0-----:R-:W-:Y:S01]  /*0830*/  LEA R18, P0, R14.reuse, R48.reuse, 0x1 ;  /* 0x000000300e127211 */ /* 0x0c1fe200078008ff */
[----:B------:R0:W5:Y:S02]  /*0840*/  LDG.E.U16 R12, desc[UR8][R24.64] ;  /* 0x00000008180c7981 */ /* 0x000164000c1e1500 */
[C---:B------:R-:W-:Y:S01]  /*0850*/  IMAD R30, R51.reuse, 0x2, R28 ;  /* 0x00000002331e7824 */ /* 0x040fe200078e021c */
[-C--:B------:R-:W-:Y:S01]  /*0860*/  LEA.HI.X.SX32 R19, R14, R3.reuse, 0x1, P0 ;  /* 0x000000030e137211 */ /* 0x080fe200000f0eff */
[----:B------:R-:W5:Y:S01]  /*0870*/  LDG.E.U16 R13, desc[UR8][R16.64] ;  /* 0x00000008100d7981 */ /* 0x000f62000c1e1500 */
[-C--:B----4-:R-:W-:Y:S01]  /*0880*/  LEA R20, P0, R28, R48.reuse, 0x1 ;  /* 0x000000301c147211 */ /* 0x090fe200078008ff */
[----:B------:R-:W-:Y:S01]  /*0890*/  IMAD R32, R51, 0x2, R30 ;  /* 0x0000000233207824 */ /* 0x000fe200078e021e */
[----:B-1----:R-:W-:Y:S01]  /*08a0*/  LEA R22, P1, R30, R48, 0x1 ;  /* 0x000000301e167211 */ /* 0x002fe200078208ff */
[----:B------:R1:W5:Y:S01]  /*08b0*/  LDG.E.U16 R14, desc[UR8][R26.64] ;  /* 0x000000081a0e7981 */ /* 0x000362000c1e1500 */
[----:B------:R-:W-:-:S02]  /*08c0*/  LEA.HI.X.SX32 R21, R28, R3, 0x1, P0 ;  /* 0x000000031c157211 */ /* 0x000fc400000f0eff */
[-C--:B------:R-:W-:Y:S01]  /*08d0*/  LEA.HI.X.SX32 R23, R30, R3.reuse, 0x1, P1 ;  /* 0x000000031e177211 */ /* 0x080fe200008f0eff */
[C---:B------:R-:W-:Y:S01]  /*08e0*/  IMAD R30, R51.reuse, 0x2, R32 ;  /* 0x00000002331e7824 */ /* 0x040fe200078e0220 */
[CC--:B------:R-:W-:Y:S01]  /*08f0*/  LEA R28, P0, R32.reuse, R48.reuse, 0x1 ;  /* 0x00000030201c7211 */ /* 0x0c0fe200078008ff */
[----:B------:R-:W5:Y:S03]  /*0900*/  LDG.E.U16 R15, desc[UR8][R18.64] ;  /* 0x00000008120f7981 */ /* 0x000f66000c1e1500 */
[-C--:B------:R-:W-:Y:S01]  /*0910*/  LEA.HI.X.SX32 R29, R32, R3.reuse, 0x1, P0 ;  /* 0x00000003201d7211 */ /* 0x080fe200000f0eff */
[C---:B------:R-:W-:Y:S01]  /*0920*/  IMAD R32, R51.reuse, 0x2, R30 ;  /* 0x0000000233207824 */ /* 0x040fe200078e021e */
[CC--:B0-----:R-:W-:Y:S01]  /*0930*/  LEA R24, P0, R30.reuse, R48.reuse, 0x1 ;  /* 0x000000301e187211 */ /* 0x0c1fe200078008ff */
[----:B------:R0:W5:Y:S02]  /*0940*/  LDG.E.U16 R16, desc[UR8][R22.64] ;  /* 0x0000000816107981 */ /* 0x000164000c1e1500 */
[C---:B------:R-:W-:Y:S01]  /*0950*/  IMAD R34, R51.reuse, 0x2, R32 ;  /* 0x0000000233227824 */ /* 0x040fe200078e0220 */
[-C--:B------:R-:W-:Y:S01]  /*0960*/  LEA.HI.X.SX32 R25, R30, R3.reuse, 0x1, P0 ;  /* 0x000000031e197211 */ /* 0x080fe200000f0eff */
[----:B------:R4:W5:Y:S01]  /*0970*/  LDG.E.U16 R18, desc[UR8][R28.64] ;  /* 0x000000081c127981 */ /* 0x000962000c1e1500 */
[-C--:B-1----:R-:W-:Y:S01]  /*0980*/  LEA R26, P0, R32, R48.reuse, 0x1 ;  /* 0x00000030201a7211 */ /* 0x082fe200078008ff */
[C---:B------:R-:W-:Y:S01]  /*0990*/  IMAD R36, R51.reuse, 0x2, R34 ;  /* 0x0000000233247824 */ /* 0x040fe200078e0222 */
[-C--:B------:R-:W-:Y:S01]  /*09a0*/  LEA R30, P1, R34, R48.reuse, 0x1 ;  /* 0x00000030221e7211 */ /* 0x080fe200078208ff */
[----:B------:R1:W5:Y:S01]  /*09b0*/  LDG.E.U16 R19, desc[UR8][R24.64] ;  /* 0x0000000818137981 */ /* 0x000362000c1e1500 */
[-C--:B------:R-:W-:Y:S01]  /*09c0*/  LEA.HI.X.SX32 R27, R32, R3.reuse, 0x1, P0 ;  /* 0x00000003201b7211 */ /* 0x080fe200000f0eff */
[C---:B0-----:R-:W-:Y:S01]  /*09d0*/  IMAD R22, R51.reuse, 0x2, R36 ;  /* 0x0000000233167824 */ /* 0x041fe200078e0224 */
[C---:B------:R-:W-:Y:S01]  /*09e0*/  LEA R32, P0, R36.reuse, R48, 0x1 ;  /* 0x0000003024207211 */ /* 0x040fe200078008ff */
[----:B------:R-:W5:Y:S02]  /*09f0*/  LDG.E.U16 R17, desc[UR8][R20.64] ;  /* 0x0000000814117981 */ /* 0x000f64000c1e1500 */
[----:B------:R-:W-:Y:S01]  /*0a00*/  IMAD R38, R51, 0x2, R22 ;  /* 0x0000000233267824 */ /* 0x000fe200078e0216 */
[----:B------:R-:W-:-:S02]  /*0a10*/  LEA.HI.X.SX32 R33, R36, R3, 0x1, P0 ;  /* 0x0000000324217211 */ /* 0x000fc400000f0eff */
[-C--:B----4-:R-:W-:Y:S01]  /*0a20*/  LEA R28, P0, R22, R48.reuse, 0x1 ;  /* 0x00000030161c7211 */ /* 0x090fe200078008ff */
[C---:B------:R-:W-:Y:S01]  /*0a30*/  IMAD R40, R51.reuse, 0x2, R38 ;  /* 0x0000000233287824 */ /* 0x040fe200078e0226 */
[-C--:B------:R-:W-:Y:S02]  /*0a40*/  LEA.HI.X.SX32 R31, R34, R3.reuse, 0x1, P1 ;  /* 0x00000003221f7211 */ /* 0x080fe400008f0eff */
[-C--:B------:R-:W-:Y:S01]  /*0a50*/  LEA.HI.X.SX32 R29, R22, R3.reuse, 0x1, P0 ;  /* 0x00000003161d7211 */ /* 0x080fe200000f0eff */
[----:B-1----:R-:W-:Y:S01]  /*0a60*/  IMAD R24, R51, 0x2, R40 ;  /* 0x0000000233187824 */ /* 0x002fe200078e0228 */
[CC--:B------:R-:W-:Y:S01]  /*0a70*/  LEA R34, P0, R38.reuse, R48.reuse, 0x1 ;  /* 0x0000003026227211 */ /* 0x0c0fe200078008ff */
[----:B------:R0:W5:Y:S03]  /*0a80*/  LDG.E.U16 R21, desc[UR8][R26.64] ;  /* 0x000000081a157981 */ /* 0x000166000c1e1500 */
[----:B------:R-:W-:Y:S01]  /*0a90*/  LEA.HI.X.SX32 R35, R38, R3, 0x1, P0 ;  /* 0x0000000326237211 */ /* 0x000fe200000f0eff */
[----:B------:R1:W5:Y:S01]  /*0aa0*/  LDG.E.U16 R20, desc[UR8][R30.64] ;  /* 0x000000081e147981 */ /* 0x000362000c1e1500 */
[----:B------:R-:W-:-:S02]  /*0ab0*/  LEA R38, P0, R24, R48, 0x1 ;  /* 0x0000003018267211 */ /* 0x000fc400078008ff */
[-C--:B------:R-:W-:Y:S01]  /*0ac0*/  LEA R36, P1, R40, R48.reuse, 0x1 ;  /* 0x0000003028247211 */ /* 0x080fe200078208ff */
[----:B------:R4:W5:Y:S01]  /*0ad0*/  LDG.E.U16 R22, desc[UR8][R32.64] ;  /* 0x0000000820167981 */ /* 0x000962000c1e1500 */
[C---:B0-----:R-:W-:Y:S01]  /*0ae0*/  IMAD R26, R51.reuse, 0x2, R24 ;  /* 0x00000002331a7824 */ /* 0x041fe200078e0218 */
[-C--:B------:R-:W-:Y:S02]  /*0af0*/  LEA.HI.X.SX32 R39, R24, R3.reuse, 0x1, P0 ;  /* 0x0000000318277211 */ /* 0x080fe400000f0eff */
[----:B------:R0:W5:Y:S01]  /*0b00*/  LDG.E.U16 R23, desc[UR8][R28.64] ;  /* 0x000000081c177981 */ /* 0x000162000c1e1500 */
[C---:B------:R-:W-:Y:S01]  /*0b10*/  IMAD R42, R51.reuse, 0x2, R26 ;  /* 0x00000002332a7824 */ /* 0x040fe200078e021a */
[C---:B-1----:R-:W-:Y:S02]  /*0b20*/  LEA R30, P0, R26.reuse, R48, 0x1 ;  /* 0x000000301a1e7211 */ /* 0x042fe400078008ff */
[----:B------:R1:W5:Y:S01]  /*0b30*/  LDG.E.U16 R25, desc[UR8][R34.64] ;  /* 0x0000000822197981 */ /* 0x000362000c1e1500 */
[----:B------:R-:W-:Y:S01]  /*0b40*/  IMAD R44, R51, 0x2, R42 ;  /* 0x00000002332c7824 */ /* 0x000fe200078e022a */
[----:B------:R-:W-:-:S02]  /*0b50*/  LEA.HI.X.SX32 R31, R26, R3, 0x1, P0 ;  /* 0x000000031a1f7211 */ /* 0x000fc400000f0eff */
[-C--:B----4-:R-:W-:Y:S01]  /*0b60*/  LEA R32, P0, R42, R48.reuse, 0x1 ;  /* 0x000000302a207211 */ /* 0x090fe200078008ff */
[C---:B0-----:R-:W-:Y:S01]  /*0b70*/  IMAD R28, R51.reuse, 0x2, R44 ;  /* 0x00000002331c7824 */ /* 0x041fe200078e022c */
[-C--:B------:R-:W-:Y:S01]  /*0b80*/  LEA.HI.X.SX32 R37, R40, R3.reuse, 0x1, P1 ;  /* 0x0000000328257211 */ /* 0x080fe200008f0eff */
[----:B------:R-:W5:Y:S01]  /*0b90*/  LDG.E.U16 R26, desc[UR8][R38.64] ;  /* 0x00000008261a7981 */ /* 0x000f62000c1e1500 */
[-C--:B------:R-:W-:Y:S02]  /*0ba0*/  LEA R40, P1, R44, R48.reuse, 0x1 ;  /* 0x000000302c287211 */ /* 0x080fe400078208ff */
[-C--:B------:R-:W-:Y:S01]  /*0bb0*/  LEA.HI.X.SX32 R33, R42, R3.reuse, 0x1, P0 ;  /* 0x000000032a217211 */ /* 0x080fe200000f0eff */
[C---:B------:R-:W-:Y:S01]  /*0bc0*/  IMAD R42, R51.reuse, 0x2, R28 ;  /* 0x00000002332a7824 */ /* 0x040fe200078e021c */
[----:B-1----:R-:W-:Y:S01]  /*0bd0*/  LEA R34, P0, R28, R48, 0x1 ;  /* 0x000000301c227211 */ /* 0x002fe200078008ff */
[----:B------:R0:W5:Y:S01]  /*0be0*/  LDG.E.U16 R24, desc[UR8][R36.64] ;  /* 0x0000000824187981 */ /* 0x000162000c1e1500 */
[-C--:B------:R-:W-:Y:S01]  /*0bf0*/  LEA.HI.X.SX32 R41, R44, R3.reuse, 0x1, P1 ;  /* 0x000000032c297211 */ /* 0x080fe200008f0eff */
[C---:B------:R-:W-:Y:S01]  /*0c00*/  IMAD R44, R51.reuse, 0x2, R42 ;  /* 0x00000002332c7824 */ /* 0x040fe200078e022a */
[----:B------:R-:W-:Y:S01]  /*0c10*/  LEA.HI.X.SX32 R35, R28, R3, 0x1, P0 ;  /* 0x000000031c237211 */ /* 0x000fe200000f0eff */
[----:B------:R-:W5:Y:S02]  /*0c20*/  LDG.E.U16 R27, desc[UR8][R30.64] ;  /* 0x000000081e1b7981 */ /* 0x000f64000c1e1500 */
[----:B------:R-:W-:-:S02]  /*0c30*/  IMAD R46, R51, 0x2, R44 ;  /* 0x00000002332e7824 */ /* 0x000fc400078e022c */
[----:B------:R1:W5:Y:S01]  /*0c40*/  LDG.E.U16 R28, desc[UR8][R40.64] ;  /* 0x00000008281c7981 */ /* 0x000362000c1e1500 */
[CC--:B0-----:R-:W-:Y:S01]  /*0c50*/  LEA R36, P0, R42.reuse, R48.reuse, 0x1 ;  /* 0x000000302a247211 */ /* 0x0c1fe200078008ff */
[C---:B------:R-:W-:Y:S02]  /*0c60*/  IMAD R50, R51.reuse, 0x2, R46 ;  /* 0x0000000233327824 */ /* 0x040fe400078e022e */
[----:B------:R-:W5:Y:S01]  /*0c70*/  LDG.E.U16 R29, desc[UR8][R32.64] ;  /* 0x00000008201d7981 */ /* 0x000f62000c1e1500 */
[-C--:B------:R-:W-:Y:S02]  /*0c80*/  LEA.HI.X.SX32 R37, R42, R3.reuse, 0x1, P0 ;  /* 0x000000032a257211 */ /* 0x080fe400000f0eff */
[-C--:B------:R-:W-:Y:S01]  /*0c90*/  LEA R38, P0, R44, R48.reuse, 0x1 ;  /* 0x000000302c267211 */ /* 0x080fe200078008ff */
[----:B------:R-:W5:Y:S01]  /*0ca0*/  LDG.E.U16 R30, desc[UR8][R34.64] ;  /* 0x00000008221e7981 */ /* 0x000f62000c1e1500 */
[-C--:B------:R-:W-:Y:S02]  /*0cb0*/  LEA R42, P1, R46, R48.reuse, 0x1 ;  /* 0x000000302e2a7211 */ /* 0x080fe400078208ff */
[-C--:B------:R-:W-:Y:S01]  /*0cc0*/  LEA.HI.X.SX32 R39, R44, R3.reuse, 0x1, P0 ;  /* 0x000000032c277211 */ /* 0x080fe200000f0eff */
[----:B------:R0:W5:Y:S01]  /*0cd0*/  LDG.E.U16 R31, desc[UR8][R36.64] ;  /* 0x00000008241f7981 */ /* 0x000162000c1e1500 */
[-C--:B------:R-:W-:Y:S01]  /*0ce0*/  LEA.HI.X.SX32 R43, R46, R3.reuse, 0x1, P1 ;  /* 0x000000032e2b7211 */ /* 0x080fe200008f0eff */
[C---:B------:R-:W-:Y:S01]  /*0cf0*/  IMAD R46, R51.reuse, 0x2, R50 ;  /* 0x00000002332e7824 */ /* 0x040fe200078e0232 */
[CC--:B------:R-:W-:Y:S01]  /*0d00*/  LEA R44, P0, R50.reuse, R48.reuse, 0x1 ;  /* 0x00000030322c7211 */ /* 0x0c0fe200078008ff */
[----:B------:R4:W5:Y:S03]  /*0d10*/  LDG.E.U16 R33, desc[UR8][R38.64] ;  /* 0x0000000826217981 */ /* 0x000966000c1e1500 */
[-C--:B------:R-:W-:Y:S01]  /*0d20*/  LEA.HI.X.SX32 R45, R50, R3.reuse, 0x1, P0 ;  /* 0x00000003322d7211 */ /* 0x080fe200000f0eff */
[C---:B------:R-:W-:Y:S01]  /*0d30*/  IMAD R50, R51.reuse, 0x2, R46 ;  /* 0x0000000233327824 */ /* 0x040fe200078e022e */
[CC--:B-1----:R-:W-:Y:S01]  /*0d40*/  LEA R40, P0, R46.reuse, R48.reuse, 0x1 ;  /* 0x000000302e287211 */ /* 0x0c2fe200078008ff */
[----:B------:R1:W5:Y:S02]  /*0d50*/  LDG.E.U16 R32, desc[UR8][R42.64] ;  /* 0x000000082a207981 */ /* 0x000364000c1e1500 */
[C---:B------:R-:W-:Y:S01]  /*0d60*/  IMAD R54, R51.reuse, 0x2, R50 ;  /* 0x0000000233367824 */ /* 0x040fe200078e0232 */
[-C--:B------:R-:W-:Y:S01]  /*0d70*/  LEA.HI.X.SX32 R41, R46, R3.reuse, 0x1, P0 ;  /* 0x000000032e297211 */ /* 0x080fe200000f0eff */
[----:B------:R-:W5:Y:S01]  /*0d80*/  LDG.E.U16 R34, desc[UR8][R44.64] ;  /* 0x000000082c227981 */ /* 0x000f62000c1e1500 */
[-C--:B------:R-:W-:Y:S01]  /*0d90*/  LEA R46, P0, R50, R48.reuse, 0x1 ;  /* 0x00000030322e7211 */ /* 0x080fe200078008ff */
[C---:B0-----:R-:W-:Y:S01]  /*0da0*/  IMAD R36, R51.reuse, 0x2, R54 ;  /* 0x0000000233247824 */ /* 0x041fe200078e0236 */
[----:B------:R-:W-:Y:S01]  /*0db0*/  LEA R52, P1, R54, R48, 0x1 ;  /* 0x0000003036347211 */ /* 0x000fe200078208ff */
[----:B------:R0:W5:Y:S01]  /*0dc0*/  LDG.E.U16 R35, desc[UR8][R40.64] ;  /* 0x0000000828237981 */ /* 0x000162000c1e1500 */
[-C--:B------:R-:W-:Y:S01]  /*0dd0*/  LEA.HI.X.SX32 R47, R50, R3.reuse, 0x1, P0 ;  /* 0x00000003322f7211 */ /* 0x080fe200000f0eff */
[----:B----4-:R-:W-:Y:S01]  /*0de0*/  IMAD R38, R51, 0x2, R36 ;  /* 0x0000000233267824 */ /* 0x010fe200078e0224 */
[----:B------:R-:W-:-:S02]  /*0df0*/  LEA.HI.X.SX32 R53, R54, R3, 0x1, P1 ;  /* 0x0000000336357211 */ /* 0x000fc400008f0eff */
[CC--:B------:R-:W-:Y:S01]  /*0e00*/  LEA R54, P0, R36.reuse, R48.reuse, 0x1 ;  /* 0x0000003024367211 */ /* 0x0c0fe200078008ff */
[C---:B------:R-:W-:Y:S01]  /*0e10*/  IMAD R50, R51.reuse, 0x2, R38 ;  /* 0x0000000233327824 */ /* 0x040fe200078e0226 */
[----:B------:R4:W5:Y:S02]  /*0e20*/  LDG.E.U16 R37, desc[UR8][R46.64] ;  /* 0x000000082e257981 */ /* 0x000964000c1e1500 */
[-C--:B------:R-:W-:Y:S01]  /*0e30*/  LEA.HI.X.SX32 R55, R36, R3.reuse, 0x1, P0 ;  /* 0x0000000324377211 */ /* 0x080fe200000f0eff */
[C---:B------:R-:W-:Y:S01]  /*0e40*/  IMAD R58, R51.reuse, 0x2, R50 ;  /* 0x00000002333a7824 */ /* 0x040fe200078e0232 */
[C---:B-1----:R-:W-:Y:S01]  /*0e50*/  LEA R42, P0, R38.reuse, R48, 0x1 ;  /* 0x00000030262a7211 */ /* 0x042fe200078008ff */
[----:B------:R1:W5:Y:S02]  /*0e60*/  LDG.E.U16 R36, desc[UR8][R52.64] ;  /* 0x0000000834247981 */ /* 0x000364000c1e1500 */
[----:B0-----:R-:W-:Y:S01]  /*0e70*/  IMAD R40, R51, 0x2, R58 ;  /* 0x0000000233287824 */ /* 0x001fe200078e023a */
[----:B------:R-:W-:-:S02]  /*0e80*/  LEA.HI.X.SX32 R43, R38, R3, 0x1, P0 ;  /* 0x00000003262b7211 */ /* 0x000fc400000f0eff */
[CC--:B------:R-:W-:Y:S01]  /*0e90*/  LEA R44, P0, R50.reuse, R48.reuse, 0x1 ;  /* 0x00000030322c7211 */ /* 0x0c0fe200078008ff */
[----:B------:R0:W5:Y:S03]  /*0ea0*/  LDG.E.U16 R38, desc[UR8][R54.64] ;  /* 0x0000000836267981 */ /* 0x000166000c1e1500 */
[-C--:B------:R-:W-:Y:S01]  /*0eb0*/  LEA.HI.X.SX32 R45, R50, R3.reuse, 0x1, P0 ;  /* 0x00000003322d7211 */ /* 0x080fe200000f0eff */
[C---:B------:R-:W-:Y:S01]  /*0ec0*/  IMAD R50, R51.reuse, 0x2, R40 ;  /* 0x0000000233327824 */ /* 0x040fe200078e0228 */
[CC--:B----4-:R-:W-:Y:S01]  /*0ed0*/  LEA R46, P0, R40.reuse, R48.reuse, 0x1 ;  /* 0x00000030282e7211 */ /* 0x0d0fe200078008ff */
[----:B------:R-:W5:Y:S03]  /*0ee0*/  LDG.E.U16 R39, desc[UR8][R42.64] ;  /* 0x000000082a277981 */ /* 0x000f66000c1e1500 */
[----:B------:R-:W-:Y:S01]  /*0ef0*/  LEA.HI.X.SX32 R47, R40, R3, 0x1, P0 ;  /* 0x00000003282f7211 */ /* 0x000fe200000f0eff */
[----:B------:R-:W-:Y:S01]  /*0f00*/  IMAD R60, R51, 0x2, R50 ;  /* 0x00000002333c7824 */ /* 0x000fe200078e0232 */
[-C--:B-1----:R-:W-:Y:S01]  /*0f10*/  LEA R52, P0, R50, R48.reuse, 0x1 ;  /* 0x0000003032347211 */ /* 0x082fe200078008ff */
[----:B------:R-:W5:Y:S01]  /*0f20*/  LDG.E.U16 R41, desc[UR8][R44.64] ;  /* 0x000000082c297981 */ /* 0x000f62000c1e1500 */
[----:B------:R-:W-:-:S02]  /*0f30*/  LEA R56, P1, R58, R48, 0x1 ;  /* 0x000000303a387211 */ /* 0x000fc400078208ff */
[-C--:B------:R-:W-:Y:S01]  /*0f40*/  LEA.HI.X.SX32 R53, R50, R3.reuse, 0x1, P0 ;  /* 0x0000000332357211 */ /* 0x080fe200000f0eff */
[C---:B------:R-:W-:Y:S01]  /*0f50*/  IMAD R50, R51.reuse, 0x2, R60 ;  /* 0x0000000233327824 */ /* 0x040fe200078e023c */
[-C--:B------:R-:W-:Y:S01]  /*0f60*/  LEA.HI.X.SX32 R57, R58, R3.reuse, 0x1, P1 ;  /* 0x000000033a397211 */ /* 0x080fe200008f0eff */
[----:B------:R-:W5:Y:S01]  /*0f70*/  LDG.E.U16 R42, desc[UR8][R46.64] ;  /* 0x000000082e2a7981 */ /* 0x000f62000c1e1500 */
[-C--:B0-----:R-:W-:Y:S01]  /*0f80*/  LEA R54, P0, R60, R48.reuse, 0x1 ;  /* 0x000000303c367211 */ /* 0x081fe200078008ff */
[C---:B------:R-:W-:Y:S01]  /*0f90*/  IMAD R62, R51.reuse, 0x2, R50 ;  /* 0x00000002333e7824 */ /* 0x040fe200078e0232 */
[-C--:B------:R-:W-:Y:S01]  /*0fa0*/  LEA R58, P1, R50, R48.reuse, 0x1 ;  /* 0x00000030323a7211 */ /* 0x080fe200078208ff */
[----:B------:R0:W5:Y:S01]  /*0fb0*/  LDG.E.U16 R40, desc[UR8][R56.64] ;  /* 0x0000000838287981 */ /* 0x000162000c1e1500 */
[-C--:B------:R-:W-:Y:S02]  /*0fc0*/  LEA.HI.X.SX32 R55, R60, R3.reuse, 0x1, P0 ;  /* 0x000000033c377211 */ /* 0x080fe400000f0eff */
[-C--:B------:R-:W-:Y:S01]  /*0fd0*/  LEA.HI.X.SX32 R59, R50, R3.reuse, 0x1, P1 ;  /* 0x00000003323b7211 */ /* 0x080fe200008f0eff */
[C---:B------:R-:W-:Y:S01]  /*0fe0*/  IMAD R50, R51.reuse, 0x2, R62 ;  /* 0x0000000233327824 */ /* 0x040fe200078e023e */
[CC--:B------:R-:W-:Y:S01]  /*0ff0*/  LEA R60, P0, R62.reuse, R48.reuse, 0x1 ;  /* 0x000000303e3c7211 */ /* 0x0c0fe200078008ff */
[----:B------:R1:W5:Y:S03]  /*1000*/  LDG.E.U16 R43, desc[UR8][R52.64] ;  /* 0x00000008342b7981 */ /* 0x000366000c1e1500 */
[-C--:B------:R-:W-:Y:S01]  /*1010*/  LEA.HI.X.SX32 R61, R62, R3.reuse, 0x1, P0 ;  /* 0x000000033e3d7211 */ /* 0x080fe200000f0eff */
[C---:B------:R-:W-:Y:S01]  /*1020*/  IMAD R66, R51.reuse, 0x2, R50 ;  /* 0x0000000233427824 */ /* 0x040fe200078e0232 */
[CC--:B0-----:R-:W-:Y:S01]  /*1030*/  LEA R56, P0, R50.reuse, R48.reuse, 0x1 ;  /* 0x0000003032387211 */ /* 0x0c1fe200078008ff */
[----:B------:R0:W5:Y:S03]  /*1040*/  LDG.E.U16 R45, desc[UR8][R54.64] ;  /* 0x00000008362d7981 */ /* 0x000166000c1e1500 */
[-C--:B------:R-:W-:Y:S01]  /*1050*/  LEA.HI.X.SX32 R57, R50, R3.reuse, 0x1, P0 ;  /* 0x0000000332397211 */ /* 0x080fe200000f0eff */
[C---:B------:R-:W-:Y:S01]  /*1060*/  IMAD R50, R51.reuse, 0x2, R66 ;  /* 0x0000000233327824 */ /* 0x040fe200078e0242 */
[CC--:B------:R-:W-:Y:S01]  /*1070*/  LEA R62, P0, R66.reuse, R48.reuse, 0x1 ;  /* 0x00000030423e7211 */ /* 0x0c0fe200078008ff */
[----:B------:R4:W5:Y:S02]  /*1080*/  LDG.E.U16 R44, desc[UR8][R58.64] ;  /* 0x000000083a2c7981 */ /* 0x000964000c1e1500 */
[C---:B-1----:R-:W-:Y:S01]  /*1090*/  IMAD R52, R51.reuse, 0x2, R50 ;  /* 0x0000000233347824 */ /* 0x042fe200078e0232 */
[-C--:B------:R-:W-:Y:S01]  /*10a0*/  LEA.HI.X.SX32 R63, R66, R3.reuse, 0x1, P0 ;  /* 0x00000003423f7211 */ /* 0x080fe200000f0eff */
[----:B------:R1:W5:Y:S02]  /*10b0*/  LDG.E.U16 R46, desc[UR8][R60.64] ;  /* 0x000000083c2e7981 */ /* 0x000364000c1e1500 */
[C---:B0-----:R-:W-:Y:S01]  /*10c0*/  IMAD R54, R51.reuse, 0x2, R52 ;  /* 0x0000000233367824 */ /* 0x041fe200078e0234 */
[CC--:B------:R-:W-:Y:S01]  /*10d0*/  LEA R66, P0, R52.reuse, R48.reuse, 0x1 ;  /* 0x0000003034427211 */ /* 0x0c0fe200078008ff */
[----:B------:R0:W5:Y:S03]  /*10e0*/  LDG.E.U16 R47, desc[UR8][R56.64] ;  /* 0x00000008382f7981 */ /* 0x000166000c1e1500 */
[-C--:B------:R-:W-:Y:S01]  /*10f0*/  LEA.HI.X.SX32 R67, R52, R3.reuse, 0x1, P0 ;  /* 0x0000000334437211 */ /* 0x080fe200000f0eff */
[C---:B------:R-:W-:Y:S01]  /*1100*/  IMAD R70, R51.reuse, 0x2, R54 ;  /* 0x0000000233467824 */ /* 0x040fe200078e0236 */
[CC--:B----4-:R-:W-:Y:S01]  /*1110*/  LEA R58, P0, R54.reuse, R48.reuse, 0x1 ;  /* 0x00000030363a7211 */ /* 0x0d0fe200078008ff */
[----:B------:R4:W5:Y:S03]  /*1120*/  LDG.E.U16 R49, desc[UR8][R62.64] ;  /* 0x000000083e317981 */ /* 0x000966000c1e1500 */
[-C--:B------:R-:W-:Y:S01]  /*1130*/  LEA.HI.X.SX32 R59, R54, R3.reuse, 0x1, P0 ;  /* 0x00000003363b7211 */ /* 0x080fe200000f0eff */
[C---:B------:R-:W-:Y:S01]  /*1140*/  IMAD R54, R51.reuse, 0x2, R70 ;  /* 0x0000000233367824 */ /* 0x040fe200078e0246 */
[-C--:B-1----:R-:W-:Y:S01]  /*1150*/  LEA R60, P0, R70, R48.reuse, 0x1 ;  /* 0x00000030463c7211 */ /* 0x082fe200078008ff */
[----:B------:R-:W5:Y:S01]  /*1160*/  LDG.E.U16 R52, desc[UR8][R66.64] ;  /* 0x0000000842347981 */ /* 0x000f62000c1e1500 */
[-C--:B------:R-:W-:Y:S01]  /*1170*/  LEA R64, P1, R50, R48.reuse, 0x1 ;  /* 0x0000003032407211 */ /* 0x080fe200078208ff */
[C---:B0-----:R-:W-:Y:S01]  /*1180*/  IMAD R56, R51.reuse, 0x2, R54 ;  /* 0x0000000233387824 */ /* 0x041fe200078e0236 */
[-C--:B------:R-:W-:Y:S01]  /*1190*/  LEA.HI.X.SX32 R61, R70, R3.reuse, 0x1, P0 ;  /* 0x00000003463d7211 */ /* 0x080fe200000f0eff */
[----:B------:R-:W5:Y:S01]  /*11a0*/  LDG.E.U16 R53, desc[UR8][R58.64] ;  /* 0x000000083a357981 */ /* 0x000f62000c1e1500 */
[-C--:B------:R-:W-:Y:S01]  /*11b0*/  LEA.HI.X.SX32 R65, R50, R3.reuse, 0x1, P1 ;  /* 0x0000000332417211 */ /* 0x080fe200008f0eff */
[C---:B------:R-:W-:Y:S01]  /*11c0*/  IMAD R70, R51.reuse, 0x2, R56 ;  /* 0x0000000233467824 */ /* 0x040fe200078e0238 */
[CC--:B----4-:R-:W-:Y:S01]  /*11d0*/  LEA R62, P0, R56.reuse, R48.reuse, 0x1 ;  /* 0x00000030383e7211 */ /* 0x0d0fe200078008ff */
[----:B------:R-:W5:Y:S02]  /*11e0*/  LDG.E.U16 R55, desc[UR8][R60.64] ;  /* 0x000000083c377981 */ /* 0x000f64000c1e1500 */
[C---:B------:R-:W-:Y:S01]  /*11f0*/  IMAD R72, R51.reuse, 0x2, R70 ;  /* 0x0000000233487824 */ /* 0x040fe200078e0246 */
[----:B------:R-:W-:Y:S01]  /*1200*/  LEA.HI.X.SX32 R63, R56, R3, 0x1, P0 ;  /* 0x00000003383f7211 */ /* 0x000fe200000f0eff */
[----:B------:R0:W5:Y:S02]  /*1210*/  LDG.E.U16 R50, desc[UR8][R64.64] ;  /* 0x0000000840327981 */ /* 0x000164000c1e1500 */
[C---:B------:R-:W-:Y:S01]  /*1220*/  IMAD R74, R51.reuse, 0x2, R72 ;  /* 0x00000002334a7824 */ /* 0x040fe200078e0248 */
[-C--:B------:R-:W-:Y:S01]  /*1230*/  LEA R68, P1, R54, R48.reuse, 0x1 ;  /* 0x0000003036447211 */ /* 0x080fe200078208ff */
[----:B------:R-:W5:Y:S01]  /*1240*/  LDG.E.U16 R56, desc[UR8][R62.64] ;  /* 0x000000083e387981 */ /* 0x000f62000c1e1500 */
[----:B0-----:R-:W-:Y:S01]  /*1250*/  LEA R64, P0, R70, R48, 0x1 ;  /* 0x0000003046407211 */ /* 0x001fe200078008ff */
[----:B------:R-:W-:-:S03]  /*1260*/  IMAD R58, R51, 0x2, R74 ;  /* 0x00000002333a7824 */ /* 0x000fc600078e024a */
[-C--:B------:R-:W-:Y:S02]  /*1270*/  LEA.HI.X.SX32 R65, R70, R3.reuse, 0x1, P0 ;  /* 0x0000000346417211 */ /* 0x080fe400000f0eff */
[-C--:B------:R-:W-:Y:S01]  /*1280*/  LEA R66, P0, R72, R48.reuse, 0x1 ;  /* 0x0000003048427211 */ /* 0x080fe200078008ff */
[C---:B------:R-:W-:Y:S01]  /*1290*/  IMAD R60, R51.reuse, 0x2, R58 ;  /* 0x00000002333c7824 */ /* 0x040fe200078e023a */
[-C--:B------:R-:W-:Y:S01]  /*12a0*/  LEA.HI.X.SX32 R69, R54, R3.reuse, 0x1, P1 ;  /* 0x0000000336457211 */ /* 0x080fe200008f0eff */
[----:B------:R-:W5:Y:S01]  /*12b0*/  LDG.E.U16 R57, desc[UR8][R64.64] ;  /* 0x0000000840397981 */ /* 0x000f62000c1e1500 */
[-C--:B------:R-:W-:Y:S02]  /*12c0*/  LEA.HI.X.SX32 R67, R72, R3.reuse, 0x1, P0 ;  /* 0x0000000348437211 */ /* 0x080fe400000f0eff */
[CC--:B------:R-:W-:Y:S01]  /*12d0*/  LEA R72, P0, R58.reuse, R48.reuse, 0x1 ;  /* 0x000000303a487211 */ /* 0x0c0fe200078008ff */
[----:B------:R0:W5:Y:S03]  /*12e0*/  LDG.E.U16 R54, desc[UR8][R68.64] ;  /* 0x0000000844367981 */ /* 0x000166000c1e1500 */
[----:B------:R-:W-:Y:S01]  /*12f0*/  LEA.HI.X.SX32 R73, R58, R3, 0x1, P0 ;  /* 0x000000033a497211 */ /* 0x000fe200000f0eff */
[----:B------:R-:W-:Y:S01]  /*1300*/  IMAD R76, R51, 0x2, R60 ;  /* 0x00000002334c7824 */ /* 0x000fe200078e023c */
[-C--:B------:R-:W-:Y:S01]  /*1310*/  LEA R70, P1, R74, R48.reuse, 0x1 ;  /* 0x000000304a467211 */ /* 0x080fe200078208ff */
[----:B------:R-:W5:Y:S01]  /*1320*/  LDG.E.U16 R59, desc[UR8][R66.64] ;  /* 0x00000008423b7981 */ /* 0x000f62000c1e1500 */
[----:B0-----:R-:W-:-:S04]  /*1330*/  LEA R68, P0, R60, R48, 0x1 ;  /* 0x000000303c447211 */ /* 0x001fc800078008ff */
[-C--:B------:R-:W-:Y:S01]  /*1340*/  LEA.HI.X.SX32 R69, R60, R3.reuse, 0x1, P0 ;  /* 0x000000033c457211 */ /* 0x080fe200000f0eff */
[C---:B------:R-:W-:Y:S01]  /*1350*/  IMAD R80, R51.reuse, 0x2, R76 ;  /* 0x0000000233507824 */ /* 0x040fe200078e024c */
[-C--:B------:R-:W-:Y:S01]  /*1360*/  LEA.HI.X.SX32 R71, R74, R3.reuse, 0x1, P1 ;  /* 0x000000034a477211 */ /* 0x080fe200008f0eff */
[----:B------:R-:W5:Y:S04]  /*1370*/  LDG.E.U16 R60, desc[UR8][R72.64] ;  /* 0x00000008483c7981 */ /* 0x000f68000c1e1500 */
[----:B------:R0:W5:Y:S01]  /*1380*/  LDG.E.U16 R61, desc[UR8][R68.64] ;  /* 0x00000008443d7981 */ /* 0x000162000c1e1500 */
[-C--:B------:R-:W-:Y:S01]  /*1390*/  LEA R62, P0, R76, R48.reuse, 0x1 ;  /* 0x000000304c3e7211 */ /* 0x080fe200078008ff */
[C---:B------:R-:W-:Y:S01]  /*13a0*/  IMAD R64, R51.reuse, 0x2, R80 ;  /* 0x0000000233407824 */ /* 0x040fe200078e0250 */
[----:B------:R-:W-:Y:S01]  /*13b0*/  LEA R74, P1, R80, R48, 0x1 ;  /* 0x00000030504a7211 */ /* 0x000fe200078208ff */
[----:B------:R-:W5:Y:S01]  /*13c0*/  LDG.E.U16 R58, desc[UR8][R70.64] ;  /* 0x00000008463a7981 */ /* 0x000f62000c1e1500 */
[----:B0-----:R-:W0:Y:S01]  /*13d0*/  LDC.64 R68, c[0x0][0x3c0] ;  /* 0x0000f000ff447b82 */ /* 0x001e220000000a00 */
[-C--:B------:R-:W-:Y:S01]  /*13e0*/  LEA.HI.X.SX32 R63, R76, R3.reuse, 0x1, P0 ;  /* 0x000000034c3f7211 */ /* 0x080fe200000f0eff */
[----:B------:R-:W-:Y:S01]  /*13f0*/  IMAD R76, R51, 0x2, R64 ;  /* 0x00000002334c7824 */ /* 0x000fe200078e0240 */
[----:B------:R-:W-:-:S02]  /*1400*/  LEA.HI.X.SX32 R75, R80, R3, 0x1, P1 ;  /* 0x00000003504b7211 */ /* 0x000fc400008f0eff */
[C---:B------:R-:W-:Y:S01]  /*1410*/  LEA R66, P0, R64.reuse, R48, 0x1 ;  /* 0x0000003040427211 */ /* 0x040fe200078008ff */
[C---:B------:R-:W-:Y:S01]  /*1420*/  IMAD R80, R51.reuse, 0x2, R76 ;  /* 0x0000000233507824 */ /* 0x040fe200078e024c */
[----:B------:R-:W5:Y:S02]  /*1430*/  LDG.E.U16 R63, desc[UR8][R62.64] ;  /* 0x000000083e3f7981 */ /* 0x000f64000c1e1500 */
[----:B------:R-:W-:Y:S01]  /*1440*/  LEA.HI.X.SX32 R67, R64, R3, 0x1, P0 ;  /* 0x0000000340437211 */ /* 0x000fe200000f0eff */
[----:B------:R-:W-:Y:S02]  /*1450*/  IMAD R64, R51, 0x2, R80 ;  /* 0x0000000233407824 */ /* 0x000fe400078e0250 */
[----:B------:R0:W5:Y:S02]  /*1460*/  LDG.E.U16 R51, desc[UR8][R74.64] ;  /* 0x000000084a337981 */ /* 0x000164000c1e1500 */
[----:B0-----:R-:W-:-:S04]  /*1470*/  IMAD R75, R102, R69, RZ ;  /* 0x00000045664b7224 */ /* 0x001fc800078e02ff */
[----:B------:R-:W-:-:S04]  /*1480*/  IMAD R79, R69, 0x2, R75 ;  /* 0x00000002454f7824 */ /* 0x000fc800078e024b */
[----:B------:R-:W-:-:S04]  /*1490*/  IMAD R81, R69, 0x2, R79 ;  /* 0x0000000245517824 */ /* 0x000fc800078e024f */
[----:B------:R-:W-:Y:S01]  /*14a0*/  IMAD R83, R69, 0x2, R81 ;  /* 0x0000000245537824 */ /* 0x000fe200078e0251 */
[----:B------:R-:W-:-:S03]  /*14b0*/  LEA R70, P0, R76, R48, 0x1 ;  /* 0x000000304c467211 */ /* 0x000fc600078008ff */
[----:B------:R-:W-:Y:S01]  /*14c0*/  IMAD R85, R69, 0x2, R83 ;  /* 0x0000000245557824 */ /* 0x000fe200078e0253 */
[----:B------:R-:W-:-:S03]  /*14d0*/  LEA R72, P1, R80, R48, 0x1 ;  /* 0x0000003050487211 */ /* 0x000fc600078208ff */
[----:B------:R-:W-:Y:S01]  /*14e0*/  IMAD R87, R69, 0x2, R85 ;  /* 0x0000000245577824 */ /* 0x000fe200078e0255 */
[----:B------:R-:W-:-:S03]  /*14f0*/  LEA.HI.X.SX32 R71, R76, R3, 0x1, P0 ;  /* 0x000000034c477211 */ /* 0x000fc600000f0eff */
[C---:B------:R-:W-:Y:S01]  /*1500*/  IMAD R89, R69.reuse, 0x2, R87 ;  /* 0x0000000245597824 */ /* 0x040fe200078e0257 */
[----:B------:R-:W-:Y:S01]  /*1510*/  LEA R76, P0, R64, R48, 0x1 ;  /* 0x00000030404c7211 */ /* 0x000fe200078008ff */
[----:B------:R0:W5:Y:S01]  /*1520*/  LDG.E.U16 R62, desc[UR8][R70.64] ;  /* 0x00000008463e7981 */ /* 0x000162000c1e1500 */
[-C--:B------:R-:W-:Y:S02]  /*1530*/  LEA.HI.X.SX32 R73, R80, R3.reuse, 0x1, P1 ;  /* 0x0000000350497211 */ /* 0x080fe400008f0eff */
[----:B------:R-:W-:Y:S01]  /*1540*/  LEA.HI.X.SX32 R77, R64, R3, 0x1, P0 ;  /* 0x00000003404d7211 */ /* 0x000fe200000f0eff */
[----:B------:R-:W5:Y:S04]  /*1550*/  LDG.E.U16 R48, desc[UR8][R66.64] ;  /* 0x0000000842307981 */ /* 0x000f68000c1e1500 */
[----:B------:R1:W5:Y:S01]  /*1560*/  LDG.E.U16 R65, desc[UR8][R72.64] ;  /* 0x0000000848417981 */ /* 0x000362000c1e1500 */
[----:B0-----:R-:W-:-:S03]  /*1570*/  IMAD R71, R69, 0x2, R89 ;  /* 0x0000000245477824 */ /* 0x001fc600078e0259 */
[----:B------:R0:W5:Y:S01]  /*1580*/  LDG.E.U16 R64, desc[UR8][R76.64] ;  /* 0x000000084c407981 */ /* 0x000162000c1e1500 */
[----:B-1----:R-:W-:-:S04]  /*1590*/  IMAD R73, R69, 0x2, R71 ;  /* 0x0000000245497824 */ /* 0x002fc800078e0247 */
[----:B0-----:R-:W-:-:S04]  /*15a0*/  IMAD R77, R69, 0x2, R73 ;  /* 0x00000002454d7824 */ /* 0x001fc800078e0249 */
[----:B------:R-:W-:-:S04]  /*15b0*/  IMAD R91, R69, 0x2, R77 ;  /* 0x00000002455b7824 */ /* 0x000fc800078e024d */
[----:B------:R-:W-:-:S04]  /*15c0*/  IMAD R93, R69, 0x2, R91 ;  /* 0x00000002455d7824 */ /* 0x000fc800078e025b */
[----:B------:R-:W-:-:S04]  /*15d0*/  IMAD R95, R69, 0x2, R93 ;  /* 0x00000002455f7824 */ /* 0x000fc800078e025d */
[----:B------:R-:W-:-:S04]  /*15e0*/  IMAD R97, R69, 0x2, R95 ;  /* 0x0000000245617824 */ /* 0x000fc800078e025f */
[----:B------:R-:W-:-:S04]  /*15f0*/  IMAD R99, R69, 0x2, R97 ;  /* 0x0000000245637824 */ /* 0x000fc800078e0261 */
[----:B------:R-:W-:-:S04]  /*1600*/  IMAD R101, R69, 0x2, R99 ;  /* 0x0000000245657824 */ /* 0x000fc800078e0263 */
[----:B------:R-:W-:-:S04]  /*1610*/  IMAD R105, R69, 0x2, R101 ;  /* 0x0000000245697824 */ /* 0x000fc800078e0265 */
[C---:B------:R-:W-:Y:S01]  /*1620*/  IMAD R107, R69.reuse, 0x2, R105 ;  /* 0x00000002456b7824 */ /* 0x040fe200078e0269 */
[--C-:B------:R-:W-:Y:S02]  /*1630*/  SHF.R.S32.HI R3, RZ, 0x7, R82.reuse ;  /* 0x00000007ff037819 */ /* 0x100fe40000011452 */
[----:B------:R-:W-:Y:S01]  /*1640*/  SHF.R.U32.HI R66, RZ, 0x5, R82 ;  /* 0x00000005ff427819 */ /* 0x000fe20000011652 */
[----:B------:R-:W-:Y:S01]  /*1650*/  IMAD R109, R69, 0x2, R107 ;  /* 0x00000002456d7824 */ /* 0x000fe200078e026b */
[----:B------:R-:W-:Y:S02]  /*1660*/  LOP3.LUT R103, R82, 0x7f, RZ, 0xc0, !PT ;  /* 0x0000007f52677812 */ /* 0x000fe400078ec0ff */
[----:B------:R-:W-:Y:S01]  /*1670*/  SGXT R3, R3, 0x1 ;  /* 0x000000010303781a */ /* 0x000fe20000000200 */
[----:B------:R-:W-:Y:S01]  /*1680*/  IMAD R111, R69, 0x2, R109 ;  /* 0x00000002456f7824 */ /* 0x000fe200078e026d */
[----:B------:R-:W-:Y:S01]  /*1690*/  R2UR UR44, R66 ;  /* 0x00000000422c72ca */ /* 0x000fe200000e0000 */
[----:B------:R-:W-:-:S02]  /*16a0*/  IMAD R66, R103, UR4, RZ ;  /* 0x0000000467427c24 */ /* 0x000fc4000f8e02ff */
[----:B------:R-:W-:Y:S01]  /*16b0*/  IMAD R68, R68, UR10, RZ ;  /* 0x0000000a44447c24 */ /* 0x000fe2000f8e02ff */
[----:B------:R-:W-:Y:S01]  /*16c0*/  LOP3.LUT R70, R3, 0x90, RZ, 0xc0, !PT ;  /* 0x0000009003467812 */ /* 0x000fe200078ec0ff */
[----:B------:R-:W-:Y:S02]  /*16d0*/  IMAD.SHL.U32 R67, R82, 0x2, RZ ;  /* 0x0000000252437824 */ /* 0x000fe400078e00ff */
[C---:B------:R-:W-:Y:S02]  /*16e0*/  IMAD R113, R69.reuse, 0x2, R111 ;  /* 0x0000000245717824 */ /* 0x040fe400078e026f */
[----:B------:R-:W-:Y:S02]  /*16f0*/  IMAD.SHL.U32 R240, R66, 0x2, RZ ;  /* 0x0000000242f07824 */ /* 0x000fe400078e00ff */
[----:B------:R-:W-:Y:S01]  /*1700*/  IMAD.SHL.U32 R3, R68, 0x2, RZ ;  /* 0x0000000244037824 */ /* 0x000fe200078e00ff */
[----:B------:R-:W-:Y:S01]  /*1710*/  LOP3.LUT R119, R70, 0x7e, R67, 0x78, !PT ;  /* 0x0000007e46777812 */ /* 0x000fe200078e7843 */
[----:B------:R-:W-:-:S02]  /*1720*/  IMAD R115, R69, 0x2, R113 ;  /* 0x0000000245737824 */ /* 0x000fc400078e0271 */
[----:B------:R-:W-:Y:S01]  /*1730*/  IMAD.HI R67, R66, 0x2, RZ ;  /* 0x0000000242437827 */ /* 0x000fe200078e02ff */
[----:B--2---:R-:W-:-:S03]  /*1740*/  IADD3 R240, P0, P1, R240, R120, R3 ;  /* 0x00000078f0f07210 */ /* 0x004fc6000791e003 */
[----:B------:R-:W-:-:S04]  /*1750*/  IMAD.HI R66, R68, 0x2, RZ ;  /* 0x0000000244427827 */ /* 0x000fc800078e02ff */
[----:B------:R-:W-:Y:S01]  /*1760*/  IMAD R117, R69, 0x2, R115 ;  /* 0x0000000245757824 */ /* 0x000fe200078e0273 */
[----:B------:R-:W-:Y:S01]  /*1770*/  IADD3.X R66, PT, PT, R67, R121, R66, P0, P1 ;  /* 0x0000007943427210 */ /* 0x000fe200007e2442 */
[----:B------:R-:W-:Y:S02]  /*1780*/  IMAD.SHL.U32 R70, R82, 0x100, RZ ;  /* 0x0000010052467824 */ /* 0x000fe400078e00ff */
[----:B------:R-:W-:Y:S01]  /*1790*/  IMAD R67, R69, 0x2, R117 ;  /* 0x0000000245437824 */ /* 0x000fe200078e0275 */
[-C--:B------:R-:W-:Y:S02]  /*17a0*/  LEA R236, P0, R75, R240.reuse, 0x1 ;  /* 0x000000f04bec7211 */ /* 0x080fe400078008ff */
[----:B------:R-:W-:Y:S01]  /*17b0*/  LOP3.LUT R3, R119, 0x4000, R70, 0xf8, !PT ;  /* 0x0000400077037812 */ /* 0x000fe200078ef846 */
[----:B------:R-:W-:Y:S01]  /*17c0*/  IMAD R119, R69, 0x2, R67 ;  /* 0x0000000245777824 */ /* 0x000fe200078e0243 */
[----:B------:R-:W-:Y:S02]  /*17d0*/  LEA R206, P1, R79, R240, 0x1 ;  /* 0x000000f04fce7211 */ /* 0x000fe400078208ff */
[----:B------:R-:W-:Y:S01]  /*17e0*/  LEA.HI.X.SX32 R237, R75, R66, 0x1, P0 ;  /* 0x000000424bed7211 */ /* 0x000fe200000f0eff */
[----:B------:R-:W-:Y:S01]  /*17f0*/  IMAD R75, R69, 0x2, R119 ;  /* 0x00000002454b7824 */ /* 0x000fe200078e0277 */
[----:B------:R-:W-:-:S02]  /*1800*/  LEA R176, P2, R81, R240, 0x1 ;  /* 0x000000f051b07211 */ /* 0x000fc400078408ff */
[----:B------:R-:W-:Y:S01]  /*1810*/  LEA.HI.X.SX32 R207, R79, R66, 0x1, P1 ;  /* 0x000000424fcf7211 */ /* 0x000fe200008f0eff */
[----:B------:R-:W-:Y:S01]  /*1820*/  IMAD R79, R69, 0x2, R75 ;  /* 0x00000002454f7824 */ /* 0x000fe200078e024b */
[----:B------:R-:W-:Y:S02]  /*1830*/  LEA R234, P1, R85, R240, 0x1 ;  /* 0x000000f055ea7211 */ /* 0x000fe400078208ff */
[----:B------:R-:W-:Y:S01]  /*1840*/  LEA.HI.X.SX32 R177, R81, R66, 0x1, P2 ;  /* 0x0000004251b17211 */ /* 0x000fe200010f0eff */
[----:B------:R-:W-:Y:S01]  /*1850*/  IMAD R81, R69, 0x2, R79 ;  /* 0x0000000245517824 */ /* 0x000fe200078e024f */
[-C--:B------:R-:W-:Y:S02]  /*1860*/  LEA R148, P0, R83, R240.reuse, 0x1 ;  /* 0x000000f053947211 */ /* 0x080fe400078008ff */
[----:B------:R-:W-:Y:S02]  /*1870*/  LEA R204, P2, R87, R240, 0x1 ;  /* 0x000000f057cc7211 */ /* 0x000fe400078408ff */
[----:B------:R-:W-:-:S02]  /*1880*/  LEA.HI.X.SX32 R235, R85, R66, 0x1, P1 ;  /* 0x0000004255eb7211 */ /* 0x000fc400008f0eff */
[----:B------:R-:W-:Y:S01]  /*1890*/  LEA.HI.X.SX32 R149, R83, R66, 0x1, P0 ;  /* 0x0000004253957211 */ /* 0x000fe200000f0eff */
[----:B------:R-:W-:Y:S01]  /*18a0*/  IMAD R83, R69, 0x2, R81 ;  /* 0x0000000245537824 */ /* 0x000fe200078e0251 */
[----:B------:R-:W-:Y:S02]  /*18b0*/  LEA R146, P1, R71, R240, 0x1 ;  /* 0x000000f047927211 */ /* 0x000fe400078208ff */
[----:B------:R-:W-:Y:S02]  /*18c0*/  LEA.HI.X.SX32 R205, R87, R66, 0x1, P2 ;  /* 0x0000004257cd7211 */ /* 0x000fe400010f0eff */
[-C--:B------:R-:W-:Y:S02]  /*18d0*/  LEA R174, P0, R89, R240.reuse, 0x1 ;  /* 0x000000f059ae7211 */ /* 0x080fe400078008ff */
[----:B------:R-:W-:Y:S02]  /*18e0*/  LEA R232, P2, R73, R240, 0x1 ;  /* 0x000000f049e87211 */ /* 0x000fe400078408ff */
[-C--:B------:R-:W-:Y:S01]  /*18f0*/  LEA.HI.X.SX32 R147, R71, R66.reuse, 0x1, P1 ;  /* 0x0000004247937211 */ /* 0x080fe200008f0eff */
[----:B------:R-:W-:Y:S01]  /*1900*/  IMAD R71, R69, 0x2, R83 ;  /* 0x0000000245477824 */ /* 0x000fe200078e0253 */
[----:B------:R-:W-:-:S02]  /*1910*/  LEA.HI.X.SX32 R175, R89, R66, 0x1, P0 ;  /* 0x0000004259af7211 */ /* 0x000fc400000f0eff */
[----:B------:R-:W-:Y:S01]  /*1920*/  LEA.HI.X.SX32 R233, R73, R66, 0x1, P2 ;  /* 0x0000004249e97211 */ /* 0x000fe200010f0eff */
[----:B------:R-:W-:Y:S01]  /*1930*/  IMAD R73, R69, 0x2, R71 ;  /* 0x0000000245497824 */ /* 0x000fe200078e0247 */
[----:B------:R-:W-:-:S04]  /*1940*/  LEA R202, P0, R77, R240, 0x1 ;  /* 0x000000f04dca7211 */ /* 0x000fc800078008ff */
[----:B------:R-:W-:Y:S01]  /*1950*/  LEA.HI.X.SX32 R203, R77, R66, 0x1, P0 ;  /* 0x000000424dcb7211 */ /* 0x000fe200000f0eff */
[----:B------:R-:W-:Y:S01]  /*1960*/  IMAD R77, R69, 0x2, R73 ;  /* 0x00000002454d7824 */ /* 0x000fe200078e0249 */
[----:B------:R-:W-:-:S03]  /*1970*/  LEA R144, P2, R93, R240, 0x1 ;  /* 0x000000f05d907211 */ /* 0x000fc600078408ff */
[----:B------:R-:W-:Y:S01]  /*1980*/  IMAD R85, R69, 0x2, R77 ;  /* 0x0000000245557824 */ /* 0x000fe200078e024d */
[----:B------:R-:W-:-:S03]  /*1990*/  LEA R172, P1, R91, R240, 0x1 ;  /* 0x000000f05bac7211 */ /* 0x000fc600078208ff */
[----:B------:R-:W-:Y:S01]  /*19a0*/  IMAD R87, R69, 0x2, R85 ;  /* 0x0000000245577824 */ /* 0x000fe200078e0255 */
[----:B------:R-:W-:Y:S02]  /*19b0*/  LEA.HI.X.SX32 R145, R93, R66, 0x1, P2 ;  /* 0x000000425d917211 */ /* 0x000fe400010f0eff */
[----:B------:R-:W-:Y:S01]  /*19c0*/  LEA R170, P2, R99, R240, 0x1 ;  /* 0x000000f063aa7211 */ /* 0x000fe200078408ff */
[----:B------:R-:W-:Y:S01]  /*19d0*/  IMAD R89, R69, 0x2, R87 ;  /* 0x0000000245597824 */ /* 0x000fe200078e0257 */
[----:B------:R-:W-:Y:S02]  /*19e0*/  LEA.HI.X.SX32 R173, R91, R66, 0x1, P1 ;  /* 0x000000425bad7211 */ /* 0x000fe400008f0eff */
[----:B------:R-:W-:Y:S01]  /*19f0*/  LEA R200, P1, R97, R240, 0x1 ;  /* 0x000000f061c87211 */ /* 0x000fe200078208ff */
[----:B------:R-:W-:Y:S01]  /*1a00*/  IMAD R91, R69, 0x2, R89 ;  /* 0x00000002455b7824 */ /* 0x000fe200078e0259 */
[----:B------:R-:W-:Y:S02]  /*1a10*/  LEA.HI.X.SX32 R171, R99, R66, 0x1, P2 ;  /* 0x0000004263ab7211 */ /* 0x000fe400010f0eff */
[-C--:B------:R-:W-:Y:S01]  /*1a20*/  LEA R198, P2, R107, R240.reuse, 0x1 ;  /* 0x000000f06bc67211 */ /* 0x080fe200078408ff */
[----:B------:R-:W-:Y:S01]  /*1a30*/  IMAD R93, R69, 0x2, R91 ;  /* 0x00000002455d7824 */ /* 0x000fe200078e025b */
[----:B------:R-:W-:-:S02]  /*1a40*/  LEA R230, P0, R95, R240, 0x1 ;  /* 0x000000f05fe67211 */ /* 0x000fc400078008ff */
[----:B------:R-:W-:Y:S02]  /*1a50*/  LEA.HI.X.SX32 R201, R97, R66, 0x1, P1 ;  /* 0x0000004261c97211 */ /* 0x000fe400008f0eff */
[----:B------:R-:W-:Y:S02]  /*1a60*/  LEA R228, P1, R105, R240, 0x1 ;  /* 0x000000f069e47211 */ /* 0x000fe400078208ff */
[----:B------:R-:W-:Y:S02]  /*1a70*/  LEA.HI.X.SX32 R199, R107, R66, 0x1, P2 ;  /* 0x000000426bc77211 */ /* 0x000fe400010f0eff */
[----:B------:R-:W-:Y:S02]  /*1a80*/  LEA R226, P2, R113, R240, 0x1 ;  /* 0x000000f071e27211 */ /* 0x000fe400078408ff */
[-C--:B------:R-:W-:Y:S01]  /*1a90*/  LEA.HI.X.SX32 R231, R95, R66.reuse, 0x1, P0 ;  /* 0x000000425fe77211 */ /* 0x080fe200000f0eff */
[----:B------:R-:W-:Y:S01]  /*1aa0*/  IMAD R95, R69, 0x2, R93 ;  /* 0x00000002455f7824 */ /* 0x000fe200078e025d */
[----:B------:R-:W-:-:S02]  /*1ab0*/  LEA.HI.X.SX32 R229, R105, R66, 0x1, P1 ;  /* 0x0000004269e57211 */ /* 0x000fc400008f0eff */
[-C--:B------:R-:W-:Y:S02]  /*1ac0*/  LEA R140, P1, R111, R240.reuse, 0x1 ;  /* 0x000000f06f8c7211 */ /* 0x080fe400078208ff */
[----:B------:R-:W-:Y:S02]  /*1ad0*/  LEA R142, P0, R101, R240, 0x1 ;  /* 0x000000f0658e7211 */ /* 0x000fe400078008ff */
[----:B------:R-:W-:Y:S01]  /*1ae0*/  LEA.HI.X.SX32 R227, R113, R66, 0x1, P2 ;  /* 0x0000004271e37211 */ /* 0x000fe200010f0eff */
[----:B------:R-:W-:Y:S01]  /*1af0*/  IMAD R97, R69, 0x2, R95 ;  /* 0x0000000245617824 */ /* 0x000fe200078e025f */
[----:B------:R-:W-:Y:S02]  /*1b00*/  LEA R138, P2, R67, R240, 0x1 ;  /* 0x000000f0438a7211 */ /* 0x000fe400078408ff */
[-C--:B------:R-:W-:Y:S02]  /*1b10*/  LEA.HI.X.SX32 R141, R111, R66.reuse, 0x1, P1 ;  /* 0x000000426f8d7211 */ /* 0x080fe400008f0eff */
[----:B------:R-:W-:-:S02]  /*1b20*/  LEA.HI.X.SX32 R143, R101, R66, 0x1, P0 ;  /* 0x00000042658f7211 */ /* 0x000fc400000f0eff */
[-C--:B------:R-:W-:Y:S02]  /*1b30*/  LEA R166, P1, R117, R240.reuse, 0x1 ;  /* 0x000000f075a67211 */ /* 0x080fe400078208ff */
[----:B------:R-:W-:Y:S02]  /*1b40*/  LEA R168, P0, R109, R240, 0x1 ;  /* 0x000000f06da87211 */ /* 0x000fe400078008ff */
[-C--:B------:R-:W-:Y:S01]  /*1b50*/  LEA.HI.X.SX32 R139, R67, R66.reuse, 0x1, P2 ;  /* 0x00000042438b7211 */ /* 0x080fe200010f0eff */
[----:B------:R-:W-:Y:S01]  /*1b60*/  IMAD R67, R69, 0x2, R97 ;  /* 0x0000000245437824 */ /* 0x000fe200078e0261 */
[-C--:B------:R-:W-:Y:S02]  /*1b70*/  LEA.HI.X.SX32 R167, R117, R66.reuse, 0x1, P1 ;  /* 0x0000004275a77211 */ /* 0x080fe400008f0eff */
[----:B------:R-:W-:Y:S01]  /*1b80*/  LEA.HI.X.SX32 R169, R109, R66, 0x1, P0 ;  /* 0x000000426da97211 */ /* 0x000fe200000f0eff */
[----:B------:R-:W-:Y:S01]  /*1b90*/  IMAD R99, R69, 0x2, R67 ;  /* 0x0000000245637824 */ /* 0x000fe200078e0243 */
[----:B------:R-:W-:-:S02]  /*1ba0*/  LEA R194, P1, R75, R240, 0x1 ;  /* 0x000000f04bc27211 */ /* 0x000fc400078208ff */
[-C--:B------:R-:W-:Y:S02]  /*1bb0*/  LEA R196, P0, R115, R240.reuse, 0x1 ;  /* 0x000000f073c47211 */ /* 0x080fe400078008ff */
[----:B------:R-:W-:Y:S02]  /*1bc0*/  LEA R164, P2, R79, R240, 0x1 ;  /* 0x000000f04fa47211 */ /* 0x000fe400078408ff */
[-C--:B------:R-:W-:Y:S01]  /*1bd0*/  LEA.HI.X.SX32 R195, R75, R66.reuse, 0x1, P1 ;  /* 0x000000424bc37211 */ /* 0x080fe200008f0eff */
[----:B------:R-:W-:Y:S01]  /*1be0*/  IMAD R75, R69, 0x2, R99 ;  /* 0x00000002454b7824 */ /* 0x000fe200078e0263 */
[----:B------:R-:W-:Y:S02]  /*1bf0*/  LEA.HI.X.SX32 R197, R115, R66, 0x1, P0 ;  /* 0x0000004273c57211 */ /* 0x000fe400000f0eff */
[----:B------:R-:W-:Y:S02]  /*1c00*/  LEA R224, P0, R119, R240, 0x1 ;  /* 0x000000f077e07211 */ /* 0x000fe400078008ff */
[----:B------:R-:W-:Y:S01]  /*1c10*/  LEA.HI.X.SX32 R165, R79, R66, 0x1, P2 ;  /* 0x000000424fa57211 */ /* 0x000fe200010f0eff */
[----:B------:R-:W-:Y:S01]  /*1c20*/  IMAD R79, R69, 0x2, R75 ;  /* 0x00000002454f7824 */ /* 0x000fe200078e024b */
[----:B------:R-:W-:-:S02]  /*1c30*/  LEA R192, P2, R71, R240, 0x1 ;  /* 0x000000f047c07211 */ /* 0x000fc400078408ff */
[----:B------:R-:W-:Y:S02]  /*1c40*/  LEA.HI.X.SX32 R225, R119, R66, 0x1, P0 ;  /* 0x0000004277e17211 */ /* 0x000fe400000f0eff */
[----:B------:R-:W-:Y:S02]  /*1c50*/  LEA R136, P0, R81, R240, 0x1 ;  /* 0x000000f051887211 */ /* 0x000fe400078008ff */
[----:B------:R-:W-:Y:S01]  /*1c60*/  LEA.HI.X.SX32 R193, R71, R66, 0x1, P2 ;  /* 0x0000004247c17211 */ /* 0x000fe200010f0eff */
[----:B------:R-:W-:Y:S01]  /*1c70*/  IMAD R71, R69, 0x2, R79 ;  /* 0x0000000245477824 */ /* 0x000fe200078e024f */
[----:B------:R-:W-:Y:S02]  /*1c80*/  LEA R222, P1, R83, R240, 0x1 ;  /* 0x000000f053de7211 */ /* 0x000fe400078208ff */
[----:B------:R-:W-:Y:S01]  /*1c90*/  LEA.HI.X.SX32 R137, R81, R66, 0x1, P0 ;  /* 0x0000004251897211 */ /* 0x000fe200000f0eff */
[----:B------:R-:W-:Y:S01]  /*1ca0*/  IMAD R81, R69, 0x2, R71 ;  /* 0x0000000245517824 */ /* 0x000fe200078e0247 */
[----:B------:R-:W-:-:S02]  /*1cb0*/  LEA R162, P0, R73, R240, 0x1 ;  /* 0x000000f049a27211 */ /* 0x000fc400078008ff */
[----:B------:R-:W-:Y:S02]  /*1cc0*/  LEA.HI.X.SX32 R223, R83, R66, 0x1, P1 ;  /* 0x0000004253df7211 */ /* 0x000fe400008f0eff */
[----:B------:R-:W-:Y:S02]  /*1cd0*/  LEA R134, P1, R77, R240, 0x1 ;  /* 0x000000f04d867211 */ /* 0x000fe400078208ff */
[-C--:B------:R-:W-:Y:S01]  /*1ce0*/  LEA.HI.X.SX32 R163, R73, R66.reuse, 0x1, P0 ;  /* 0x0000004249a37211 */ /* 0x080fe200000f0eff */
[----:B------:R-:W-:Y:S01]  /*1cf0*/  IMAD R73, R69, 0x2, R81 ;  /* 0x0000000245497824 */ /* 0x000fe200078e0251 */
[----:B------:R-:W-:Y:S01]  /*1d00*/  LEA.HI.X.SX32 R135, R77, R66, 0x1, P1 ;  /* 0x000000424d877211 */ /* 0x000fe200008f0eff */
[----:B------:R0:W-:Y:S02]  /*1d10*/  STL.64 [R1+0x1c8], R236 ;  /* 0x0001c8ec01007387 */ /* 0x0001e40000100a00 */
[----:B------:R-:W-:Y:S01]  /*1d20*/  IMAD R77, R69, 0x2, R73 ;  /* 0x00000002454d7824 */ /* 0x000fe200078e0249 */
[-C--:B------:R-:W-:Y:S01]  /*1d30*/  LEA R220, P2, R85, R240.reuse, 0x1 ;  /* 0x000000f055dc7211 */ /* 0x080fe200078408ff */
[----:B------:R0:W-:Y:S01]  /*1d40*/  STL.64 [R1+0x1c0], R206 ;  /* 0x0001c0ce01007387 */ /* 0x0001e20000100a00 */
[----:B------:R-:W-:Y:S01]  /*1d50*/  LEA R190, P0, R87, R240, 0x1 ;  /* 0x000000f057be7211 */ /* 0x000fe200078008ff */
[----:B------:R-:W-:-:S02]  /*1d60*/  IMAD R83, R69, 0x2, R77 ;  /* 0x0000000245537824 */ /* 0x000fc400078e024d */
[----:B------:R0:W-:Y:S01]  /*1d70*/  STL.64 [R1+0x1b8], R176 ;  /* 0x0001b8b001007387 */ /* 0x0001e20000100a00 */
[----:B------:R-:W-:-:S03]  /*1d80*/  LEA.HI.X.SX32 R221, R85, R66, 0x1, P2 ;  /* 0x0000004255dd7211 */ /* 0x000fc600010f0eff */
[----:B------:R0:W-:Y:S01]  /*1d90*/  STL.64 [R1+0x1b0], R148 ;  /* 0x0001b09401007387 */ /* 0x0001e20000100a00 */
[----:B------:R-:W-:-:S03]  /*1da0*/  LEA R160, P1, R89, R240, 0x1 ;  /* 0x000000f059a07211 */ /* 0x000fc600078208ff */
[----:B------:R0:W-:Y:S01]  /*1db0*/  STL.64 [R1+0x1a8], R234 ;  /* 0x0001a8ea01007387 */ /* 0x0001e20000100a00 */
[----:B------:R-:W-:-:S03]  /*1dc0*/  IMAD R85, R69, 0x2, R83 ;  /* 0x0000000245557824 */ /* 0x000fc600078e0253 */
[----:B------:R0:W-:Y:S01]  /*1dd0*/  STL.64 [R1+0x1a0], R204 ;  /* 0x0001a0cc01007387 */ /* 0x0001e20000100a00 */
[----:B------:R-:W-:-:S03]  /*1de0*/  LEA R132, P2, R91, R240, 0x1 ;  /* 0x000000f05b847211 */ /* 0x000fc600078408ff */
[----:B------:R0:W-:Y:S01]  /*1df0*/  STL.64 [R1+0x198], R174 ;  /* 0x000198ae01007387 */ /* 0x0001e20000100a00 */
[----:B------:R-:W-:-:S03]  /*1e00*/  LEA.HI.X.SX32 R191, R87, R66, 0x1, P0 ;  /* 0x0000004257bf7211 */ /* 0x000fc600000f0eff */
[----:B------:R0:W-:Y:S01]  /*1e10*/  STL.64 [R1+0x188], R232 ;  /* 0x000188e801007387 */ /* 0x0001e20000100a00 */
[----:B------:R-:W-:-:S03]  /*1e20*/  LEA R218, P0, R93, R240, 0x1 ;  /* 0x000000f05dda7211 */ /* 0x000fc600078008ff */
[----:B------:R0:W-:Y:S01]  /*1e30*/  STL.64 [R1+0x190], R146 ;  /* 0x0001909201007387 */ /* 0x0001e20000100a00 */
[-C--:B------:R-:W-:Y:S01]  /*1e40*/  LEA.HI.X.SX32 R161, R89, R66.reuse, 0x1, P1 ;  /* 0x0000004259a17211 */ /* 0x080fe200008f0eff */
[----:B------:R-:W-:Y:S02]  /*1e50*/  IMAD R87, R69, 0x2, R85 ;  /* 0x0000000245577824 */ /* 0x000fe400078e0255 */
[----:B------:R0:W-:Y:S01]  /*1e60*/  STL.64 [R1+0x180], R202 ;  /* 0x000180ca01007387 */ /* 0x0001e20000100a00 */
[----:B------:R-:W-:-:S03]  /*1e70*/  LEA.HI.X.SX32 R133, R91, R66, 0x1, P2 ;  /* 0x000000425b857211 */ /* 0x000fc600010f0eff */
[----:B------:R0:W-:Y:S01]  /*1e80*/  STL.64 [R1+0x178], R172 ;  /* 0x000178ac01007387 */ /* 0x0001e20000100a00 */
[----:B------:R-:W-:-:S03]  /*1e90*/  LEA R188, P1, R95, R240, 0x1 ;  /* 0x000000f05fbc7211 */ /* 0x000fc600078208ff */
[----:B------:R0:W-:Y:S01]  /*1ea0*/  STL.64 [R1+0x170], R144 ;  /* 0x0001709001007387 */ /* 0x0001e20000100a00 */
[----:B------:R-:W-:Y:S02]  /*1eb0*/  LEA R158, P2, R97, R240, 0x1 ;  /* 0x000000f0619e7211 */ /* 0x000fe400078408ff */
[----:B------:R-:W-:Y:S01]  /*1ec0*/  LEA.HI.X.SX32 R219, R93, R66, 0x1, P0 ;  /* 0x000000425ddb7211 */ /* 0x000fe200000f0eff */
[----:B------:R0:W-:Y:S01]  /*1ed0*/  STL.64 [R1+0x168], R230 ;  /* 0x000168e601007387 */ /* 0x0001e20000100a00 */
[----:B------:R-:W-:Y:S01]  /*1ee0*/  LEA R130, P0, R67, R240, 0x1 ;  /* 0x000000f043827211 */ /* 0x000fe200078008ff */
[----:B------:R-:W-:Y:S02]  /*1ef0*/  IMAD R89, R69, 0x2, R87 ;  /* 0x0000000245597824 */ /* 0x000fe400078e0257 */
[----:B------:R0:W-:Y:S01]  /*1f00*/  STL.64 [R1+0x160], R200 ;  /* 0x000160c801007387 */ /* 0x0001e20000100a00 */
[----:B------:R-:W-:-:S03]  /*1f10*/  LEA.HI.X.SX32 R189, R95, R66, 0x1, P1 ;  /* 0x000000425fbd7211 */ /* 0x000fc600008f0eff */
        /* <DEDUP_REMOVED lines=8> */
[----:B------:R-:W-:-:S03]  /*1fa0*/  IMAD R67, R69, 0x2, R89 ;  /* 0x0000000245437824 */ /* 0x000fc600078e0259 */
[----:B------:R0:W-:Y:S01]  /*1fb0*/  STL.64 [R1+0x138], R168 ;  /* 0x000138a801007387 */ /* 0x0001e20000100a00 */
[----:B------:R-:W-:-:S03]  /*1fc0*/  LEA.HI.X.SX32 R217, R99, R66, 0x1, P1 ;  /* 0x0000004263d97211 */ /* 0x000fc600008f0eff */
[----:B------:R0:W-:Y:S01]  /*1fd0*/  STL.64 [R1+0x128], R226 ;  /* 0x000128e201007387 */ /* 0x0001e20000100a00 */
[----:B------:R-:W-:-:S03]  /*1fe0*/  LEA.HI.X.SX32 R187, R75, R66, 0x1, P2 ;  /* 0x000000424bbb7211 */ /* 0x000fc600010f0eff */
[----:B------:R0:W-:Y:S01]  /*1ff0*/  STL.64 [R1+0x130], R140 ;  /* 0x0001308c01007387 */ /* 0x0001e20000100a00 */
[-C--:B------:R-:W-:Y:S01]  /*2000*/  LEA R128, P1, R71, R240.reuse, 0x1 ;  /* 0x000000f047807211 */ /* 0x080fe200078208ff */
[----:B------:R-:W-:Y:S02]  /*2010*/  IMAD R75, R69, 0x2, R67 ;  /* 0x00000002454b7824 */ /* 0x000fe400078e0243 */
[----:B------:R0:W-:Y:S01]  /*2020*/  STL.64 [R1+0x120], R196 ;  /* 0x000120c401007387 */ /* 0x0001e20000100a00 */
[----:B------:R-:W-:-:S03]  /*2030*/  LEA R156, P0, R79, R240, 0x1 ;  /* 0x000000f04f9c7211 */ /* 0x000fc600078008ff */
[----:B------:R0:W-:Y:S01]  /*2040*/  STL.64 [R1+0x118], R166 ;  /* 0x000118a601007387 */ /* 0x0001e20000100a00 */
[----:B------:R-:W-:-:S03]  /*2050*/  LEA R214, P2, R81, R240, 0x1 ;  /* 0x000000f051d67211 */ /* 0x000fc600078408ff */
[----:B------:R0:W-:Y:S01]  /*2060*/  STL.64 [R1+0x110], R138 ;  /* 0x0001108a01007387 */ /* 0x0001e20000100a00 */
[----:B------:R-:W-:-:S03]  /*2070*/  LEA.HI.X.SX32 R129, R71, R66, 0x1, P1 ;  /* 0x0000004247817211 */ /* 0x000fc600008f0eff */
[----:B------:R0:W-:Y:S01]  /*2080*/  STL.64 [R1+0x108], R224 ;  /* 0x000108e001007387 */ /* 0x0001e20000100a00 */
[----:B------:R-:W-:Y:S01]  /*2090*/  LEA.HI.X.SX32 R157, R79, R66, 0x1, P0 ;  /* 0x000000424f9d7211 */ /* 0x000fe200000f0eff */
[----:B------:R-:W-:Y:S02]  /*20a0*/  IMAD R71, R69, 0x2, R75 ;  /* 0x0000000245477824 */ /* 0x000fe400078e024b */
[----:B------:R0:W-:Y:S01]  /*20b0*/  STL.64 [R1+0x100], R194 ;  /* 0x000100c201007387 */ /* 0x0001e20000100a00 */
[----:B------:R-:W-:-:S03]  /*20c0*/  LEA R184, P0, R73, R240, 0x1 ;  /* 0x000000f049b87211 */ /* 0x000fc600078008ff */
        /* <DEDUP_REMOVED lines=32> */
[----:B------:R-:W-:Y:S01]  /*22d0*/  LEA R210, P1, R75, R240, 0x1 ;  /* 0x000000f04bd27211 */ /* 0x000fe200078208ff */
[----:B------:R-:W-:Y:S01]  /*22e0*/  IMAD R81, R69, 0x2, R77 ;  /* 0x0000000245517824 */ /* 0x000fe200078e024d */
[----:B------:R-:W-:Y:S01]  /*22f0*/  LEA.HI.X.SX32 R125, R67, R66, 0x1, P0 ;  /* 0x00000042437d7211 */ /* 0x000fe200000f0eff */
[----:B------:R0:W-:Y:S01]  /*2300*/  STL.64 [R1+0x80], R186 ;  /* 0x000080ba01007387 */ /* 0x0001e20000100a00 */
[----:B------:R-:W-:-:S03]  /*2310*/  LEA R150, P0, R79, R240, 0x1 ;  /* 0x000000f04f967211 */ /* 0x000fc600078008ff */
        /* <DEDUP_REMOVED lines=17> */
[----:B------:R-:W-:Y:S01]  /*2430*/  IMAD R67, R69, 0x2, R83 ;  /* 0x0000000245437824 */ /* 0x000fe200078e0253 */
[----:B------:R-:W-:Y:S02]  /*2440*/  LEA.HI.X.SX32 R179, R81, R66, 0x1, P0 ;  /* 0x0000004251b37211 */ /* 0x000fe400000f0eff */
[----:B------:R0:W-:Y:S04]  /*2450*/  STL.64 [R1+0x38], R152 ;  /* 0x0000389801007387 */ /* 0x0001e80000100a00 */
[----:B------:R0:W-:Y:S04]  /*2460*/  STL.64 [R1+0x30], R124 ;  /* 0x0000307c01007387 */ /* 0x0001e80000100a00 */
[----:B------:R0:W-:Y:S01]  /*2470*/  STL.64 [R1+0x28], R210 ;  /* 0x000028d201007387 */ /* 0x0001e20000100a00 */
[----:B------:R-:W-:-:S03]  /*2480*/  IMAD R71, R69, 0x2, R67 ;  /* 0x0000000245477824 */ /* 0x000fc600078e0243 */
[----:B------:R0:W-:Y:S04]  /*2490*/  STL.64 [R1+0x20], R180 ;  /* 0x000020b401007387 */ /* 0x0001e80000100a00 */
[----:B------:R0:W-:Y:S04]  /*24a0*/  STL.64 [R1+0x18], R150 ;  /* 0x0000189601007387 */ /* 0x0001e80000100a00 */
[----:B------:R0:W-:Y:S04]  /*24b0*/  STL.64 [R1+0x8], R208 ;  /* 0x000008d001007387 */ /* 0x0001e80000100a00 */
[----:B------:R0:W-:Y:S01]  /*24c0*/  STL.64 [R1+0x10], R122 ;  /* 0x0000107a01007387 */ /* 0x0001e20000100a00 */
[----:B------:R-:W-:-:S03]  /*24d0*/  IMAD R73, R69, 0x2, R71 ;  /* 0x0000000245497824 */ /* 0x000fc600078e0247 */
[----:B------:R0:W-:Y:S01]  /*24e0*/  STL.64 [R1], R178 ;  /* 0x000000b201007387 */ /* 0x0001e20000100a00 */
[-C--:B------:R-:W-:Y:S01]  /*24f0*/  LEA R248, P2, R67, R240.reuse, 0x1 ;  /* 0x000000f043f87211 */ /* 0x080fe200078408ff */
[----:B------:R-:W-:Y:S01]  /*2500*/  IMAD R75, R69, 0x2, R73 ;  /* 0x00000002454b7824 */ /* 0x000fe200078e0249 */
[----:B------:R-:W-:Y:S02]  /*2510*/  LEA R250, P1, R83, R240, 0x1 ;  /* 0x000000f053fa7211 */ /* 0x000fe400078208ff */
[-C--:B------:R-:W-:Y:S01]  /*2520*/  LEA.HI.X.SX32 R249, R67, R66.reuse, 0x1, P2 ;  /* 0x0000004243f97211 */ /* 0x080fe200010f0eff */
[----:B------:R-:W-:Y:S01]  /*2530*/  IMAD R67, R69, 0x2, R75 ;  /* 0x0000000245437824 */ /* 0x000fe200078e024b */
[----:B---3--:R-:W-:Y:S02]  /*2540*/  R2UR UR57, R78 ;  /* 0x000000004e3972ca */ /* 0x008fe400000e0000 */
[----:B------:R-:W-:Y:S02]  /*2550*/  LEA.HI.X.SX32 R251, R83, R66, 0x1, P1 ;  /* 0x0000004253fb7211 */ /* 0x000fe400008f0eff */
[----:B------:R-:W-:-:S02]  /*2560*/  LEA R246, P0, R71, R240, 0x1 ;  /* 0x000000f047f67211 */ /* 0x000fc400078008ff */
[-C--:B------:R-:W-:Y:S02]  /*2570*/  LEA R244, P1, R73, R240.reuse, 0x1 ;  /* 0x000000f049f47211 */ /* 0x080fe400078208ff */
[-C--:B------:R-:W-:Y:S02]  /*2580*/  LEA R242, P2, R75, R240.reuse, 0x1 ;  /* 0x000000f04bf27211 */ /* 0x080fe400078408ff */
[----:B------:R-:W-:Y:S02]  /*2590*/  LEA R240, P3, R67, R240, 0x1 ;  /* 0x000000f043f07211 */ /* 0x000fe400078608ff */
[-C--:B------:R-:W-:Y:S02]  /*25a0*/  LEA.HI.X.SX32 R247, R71, R66.reuse, 0x1, P0 ;  /* 0x0000004247f77211 */ /* 0x080fe400000f0eff */
[-C--:B------:R-:W-:Y:S02]  /*25b0*/  LEA.HI.X.SX32 R245, R73, R66.reuse, 0x1, P1 ;  /* 0x0000004249f57211 */ /* 0x080fe400008f0eff */
[----:B------:R-:W-:-:S02]  /*25c0*/  LEA.HI.X.SX32 R243, R75, R66, 0x1, P2 ;  /* 0x000000424bf37211 */ /* 0x000fc400010f0eff */
[----:B------:R-:W-:Y:S01]  /*25d0*/  LEA.HI.X.SX32 R241, R67, R66, 0x1, P3 ;  /* 0x0000004243f17211 */ /* 0x000fe200018f0eff */
[----:B0-----:R-:W-:Y:S06]  /*25e0*/  BRA.U UP1, `(.L_x_5) ;  /* 0x0000000101187547 */ /* 0x001fec000b800000 */
[----:B------:R-:W-:Y:S01]  /*25f0*/  ELECT P0, URZ, PT ;  /* 0x0000000000ff782f */ /* 0x000fe20003800000 */
[----:B------:R-:W-:Y:S01]  /*2600*/  IMAD.MOV.U32 R66, RZ, RZ, 0x1 ;  /* 0x00000001ff427424 */ /* 0x000fe200078e00ff */
[----:B------:R-:W-:Y:S01]  /*2610*/  UMOV UR4, 0x40 ;  /* 0x0000004000047882 */ /* 0x000fe20000000000 */
[----:B------:R-:W-:Y:S01]  /*2620*/  UVIRTCOUNT.DEALLOC.SMPOOL 0x80 ;  /* 0x000000800000784c */ /* 0x000fe20000000000 */
[----:B------:R-:W-:-:S09]  /*2630*/  ULEA UR4, UR6, UR4, 0x18 ;  /* 0x0000000406047291 */ /* 0x000fd2000f8ec0ff */
[----:B------:R0:W-:Y:S03]  /*2640*/  @P0 STS.U8 [UR4], R66 ;  /* 0x00000042ff000988 */ /* 0x0001e60008000004 */
.L_x_5:
[C---:B------:R-:W-:Y:S01]  /*2650*/  LOP3.LUT R68, R3.reuse, 0x20, RZ, 0x3c, !PT ;  /* 0x0000002003447812 */ /* 0x040fe200078e3cff */
[----:B-----5:R-:W-:Y:S01]  /*2660*/  STS.U16 [R3+UR56], R0 ;  /* 0x0000000003007988 */ /* 0x020fe20008000438 */
[C---:B------:R-:W-:Y:S01]  /*2670*/  LOP3.LUT R252, R3.reuse, 0x40, RZ, 0x3c, !PT ;  /* 0x0000004003fc7812 */ /* 0x040fe200078e3cff */
[----:B------:R-:W-:Y:S01]  /*2680*/  USHF.L.U32 UR13, UR44, 0x15, URZ ;  /* 0x000000152c0d7899 */ /* 0x000fe200080006ff */
[----:B------:R-:W-:Y:S01]  /*2690*/  LOP3.LUT R67, R3, 0x60, RZ, 0x3c, !PT ;  /* 0x0000006003437812 */ /* 0x000fe200078e3cff */
[----:B------:R1:W-:Y:S01]  /*26a0*/  STS.U16 [R3+UR56+0x400], R2 ;  /* 0x0004000203007988 */ /* 0x0003e20008000438 */
[----:B------:R-:W-:Y:S01]  /*26b0*/  ULOP3.LUT UR45, UR44, 0x4, URZ, 0xc0, !UPT ;  /* 0x000000042c2d7892 */ /* 0x000fe2000f8ec0ff */
[----:B------:R-:W-:Y:S01]  /*26c0*/  LOP3.LUT P2, RZ, R82, 0xff, RZ, 0xc0, !PT ;  /* 0x000000ff52ff7812 */ /* 0x000fe2000784c0ff */
[----:B------:R-:W-:Y:S01]  /*26d0*/  ULOP3.LUT UR13, UR13, 0x600000, URZ, 0xc0, !UPT ;  /* 0x006000000d0d7892 */ /* 0x000fe2000f8ec0ff */
[----:B------:R2:W-:Y:S01]  /*26e0*/  STS.U16 [R3+UR56+0x800], R10 ;  /* 0x0008000a03007988 */ /* 0x0005e20008000438 */
[----:B------:R-:W-:Y:S01]  /*26f0*/  UMOV UR4, 0x1 ;  /* 0x0000000100047882 */ /* 0x000fe20000000000 */
[----:B------:R-:W-:-:S02]  /*2700*/  UIADD3 UR59, UPT, UPT, UR56, 0x20000, URZ ;  /* 0x00020000383b7890 */ /* 0x000fc4000fffe0ff */
[----:B------:R3:W-:Y:S01]  /*2710*/  STS.U16 [R3+UR56+0xc00], R14 ;  /* 0x000c000e03007988 */ /* 0x0007e20008000438 */
[----:B------:R-:W-:Y:S01]  /*2720*/  UIADD3 UR58, UPT, UPT, UR57, UR13, URZ ;  /* 0x0000000d393a7290 */ /* 0x000fe2000fffe0ff */
[----:B-1----:R-:W-:Y:S01]  /*2730*/  PRMT R2, RZ, 0x7610, R2 ;  /* 0x00007610ff027816 */ /* 0x002fe20000000002 */
[----:B------:R-:W-:Y:S01]  /*2740*/  UIADD3 UR5, UPT, UPT, UR7, 0x80, URZ ;  /* 0x0000008007057890 */ /* 0x000fe2000fffe0ff */
[----:B------:R1:W-:Y:S01]  /*2750*/  STS.U16 [R3+UR56+0x1000], R18 ;  /* 0x0010001203007988 */ /* 0x0003e20008000438 */
[----:B------:R-:W-:Y:S01]  /*2760*/  ULEA UR58, UR45, UR58, 0x4 ;  /* 0x0000003a2d3a7291 */ /* 0x000fe2000f8e20ff */
[----:B--2---:R-:W-:Y:S01]  /*2770*/  PRMT R10, RZ, 0x7610, R10 ;  /* 0x00007610ff0a7816 */ /* 0x004fe2000000000a */
[----:B------:R-:W-:Y:S01]  /*2780*/  VOTEU.ALL UP2, P2 ;  /* 0x0000000000ff7886 */ /* 0x000fe20001040000 */
[----:B------:R2:W-:Y:S01]  /*2790*/  STS.U16 [R3+UR56+0x1400], R22 ;  /* 0x0014001603007988 */ /* 0x0005e20008000438 */
[----:B------:R-:W-:Y:S01]  /*27a0*/  VOTEU.ALL UP0, P2 ;  /* 0x0000000000ff7886 */ /* 0x000fe20001000000 */
[----:B------:R-:W-:Y:S01]  /*27b0*/  ISETP.LT.AND P0, PT, RZ, UR5, PT ;  /* 0x00000005ff007c0c */ /* 0x000fe2000bf01270 */
[----:B------:R-:W-:Y:S01]  /*27c0*/  IMAD.U32 R70, RZ, RZ, UR5 ;  /* 0x00000005ff467e24 */ /* 0x000fe2000f8e00ff */
[----:B------:R4:W-:Y:S01]  /*27d0*/  STS.U16 [R3+UR56+0x1800], R26 ;  /* 0x0018001a03007988 */ /* 0x0009e20008000438 */
[----:B------:R-:W-:-:S04]  /*27e0*/  @!UP2 UIADD3 UR10, UPT, UPT, -UR4, 0x100000, URZ ;  /* 0x00100000040aa890 */ /* 0x000fc8000fffe1ff */
[----:B------:R-:W-:Y:S02]  /*27f0*/  @!UP2 USHF.L.U32 UR11, UR10, 0xb, URZ ;  /* 0x0000000b0a0ba899 */ /* 0x000fe400080006ff */
[----:B------:R-:W-:Y:S01]  /*2800*/  @!UP2 USHF.L.U32 UR10, UR10, 0x1, URZ ;  /* 0x000000010a0aa899 */ /* 0x000fe200080006ff */
[----:B---3--:R-:W-:Y:S01]  /*2810*/  PRMT R14, RZ, 0x7610, R14 ;  /* 0x00007610ff0e7816 */ /* 0x008fe2000000000e */
[----:B------:R3:W-:Y:S01]  /*2820*/  STS.U16 [R3+UR56+0x1c00], R30 ;  /* 0x001c001e03007988 */ /* 0x0007e20008000438 */
[----:B-1----:R-:W-:Y:S02]  /*2830*/  PRMT R18, RZ, 0x7610, R18 ;  /* 0x00007610ff127816 */ /* 0x002fe40000000012 */
[----:B--2---:R-:W-:Y:S01]  /*2840*/  PRMT R22, RZ, 0x7610, R22 ;  /* 0x00007610ff167816 */ /* 0x004fe20000000016 */
[----:B------:R1:W-:Y:S04]  /*2850*/  STS.U16 [R3+UR56+0x2000], R34 ;  /* 0x0020002203007988 */ /* 0x0003e80008000438 */
[----:B------:R2:W-:Y:S01]  /*2860*/  STS.U16 [R3+UR56+0x2400], R38 ;  /* 0x0024002603007988 */ /* 0x0005e20008000438 */
[----:B----4-:R-:W-:-:S02]  /*2870*/  PRMT R26, RZ, 0x7610, R26 ;  /* 0x00007610ff1a7816 */ /* 0x010fc4000000001a */
[----:B---3--:R-:W-:Y:S01]  /*2880*/  PRMT R30, RZ, 0x7610, R30 ;  /* 0x00007610ff1e7816 */ /* 0x008fe2000000001e */
[----:B------:R3:W-:Y:S04]  /*2890*/  STS.U16 [R3+UR56+0x2800], R42 ;  /* 0x0028002a03007988 */ /* 0x0007e80008000438 */
[----:B------:R4:W-:Y:S01]  /*28a0*/  STS.U16 [R3+UR56+0x2c00], R46 ;  /* 0x002c002e03007988 */ /* 0x0009e20008000438 */
[----:B-1----:R-:W-:Y:S02]  /*28b0*/  PRMT R34, RZ, 0x7610, R34 ;  /* 0x00007610ff227816 */ /* 0x002fe40000000022 */
[----:B--2---:R-:W-:Y:S01]  /*28c0*/  PRMT R38, RZ, 0x7610, R38 ;  /* 0x00007610ff267816 */ /* 0x004fe20000000026 */
[----:B------:R1:W-:Y:S04]  /*28d0*/  STS.U16 [R3+UR56+0x3000], R52 ;  /* 0x0030003403007988 */ /* 0x0003e80008000438 */
[----:B------:R2:W-:Y:S01]  /*28e0*/  STS.U16 [R3+UR56+0x3400], R56 ;  /* 0x0034003803007988 */ /* 0x0005e20008000438 */
[----:B---3--:R-:W-:-:S02]  /*28f0*/  PRMT R42, RZ, 0x7610, R42 ;  /* 0x00007610ff2a7816 */ /* 0x008fc4000000002a */
[----:B----4-:R-:W-:Y:S01]  /*2900*/  PRMT R46, RZ, 0x7610, R46 ;  /* 0x00007610ff2e7816 */ /* 0x010fe2000000002e */
[----:B------:R3:W-:Y:S04]  /*2910*/  STS.U16 [R3+UR56+0x3800], R60 ;  /* 0x0038003c03007988 */ /* 0x0007e80008000438 */
[----:B------:R4:W-:Y:S01]  /*2920*/  STS.U16 [R3+UR56+0x3c00], R48 ;  /* 0x003c003003007988 */ /* 0x0009e20008000438 */
[----:B-1----:R-:W-:Y:S02]  /*2930*/  PRMT R52, RZ, 0x7610, R52 ;  /* 0x00007610ff347816 */ /* 0x002fe40000000034 */
[----:B--2---:R-:W-:Y:S01]  /*2940*/  PRMT R56, RZ, 0x7610, R56 ;  /* 0x00007610ff387816 */ /* 0x004fe20000000038 */
[----:B------:R1:W-:Y:S01]  /*2950*/  STS.U16 [R68+UR56+0x100], R4 ;  /* 0x0001000444007988 */ /* 0x0003e20008000438 */
[----:B0-----:R-:W-:-:S02]  /*2960*/  PRMT R66, RZ, 0x7610, R66 ;  /* 0x00007610ff427816 */ /* 0x001fc40000000042 */
[----:B---3--:R-:W-:Y:S01]  /*2970*/  PRMT R60, RZ, 0x7610, R60 ;  /* 0x00007610ff3c7816 */ /* 0x008fe2000000003c */
[----:B------:R0:W-:Y:S01]  /*2980*/  STS.U16 [R68+UR56+0x500], R7 ;  /* 0x0005000744007988 */ /* 0x0001e20008000438 */
[----:B------:R-:W-:Y:S01]  /*2990*/  UIADD3 UR60, UPT, UPT, UR57, 0x80, URZ ;  /* 0x00000080393c7890 */ /* 0x000fe2000fffe0ff */
[----:B----4-:R-:W-:Y:S02]  /*29a0*/  PRMT R48, RZ, 0x7610, R48 ;  /* 0x00007610ff307816 */ /* 0x010fe40000000030 */
[----:B------:R2:W-:Y:S01]  /*29b0*/  STS.U16 [R68+UR56+0x900], R11 ;  /* 0x0009000b44007988 */ /* 0x0005e20008000438 */
[----:B------:R-:W-:Y:S02]  /*29c0*/  LOP3.LUT R0, R0, 0xfdffffff, RZ, 0xc0, !PT ;  /* 0xfdffffff00007812 */ /* 0x000fe400078ec0ff */
[----:B-1----:R-:W-:Y:S01]  /*29d0*/  PRMT R4, RZ, 0x7610, R4 ;  /* 0x00007610ff047816 */ /* 0x002fe20000000004 */
[----:B------:R1:W-:Y:S01]  /*29e0*/  STS.U16 [R68+UR56+0xd00], R15 ;  /* 0x000d000f44007988 */ /* 0x0003e20008000438 */
[----:B0-----:R-:W-:-:S03]  /*29f0*/  PRMT R7, RZ, 0x7610, R7 ;  /* 0x00007610ff077816 */ /* 0x001fc60000000007 */
[----:B------:R0:W-:Y:S01]  /*2a00*/  STS.U16 [R68+UR56+0x1100], R19 ;  /* 0x0011001344007988 */ /* 0x0001e20008000438 */
[----:B------:R-:W-:Y:S03]  /*2a10*/  STTM.x64 tmem[UR58], RZ ;  /* 0x000000ff000079ed */ /* 0x000fe6000834003a */
[----:B------:R3:W-:Y:S01]  /*2a20*/  STS.U16 [R68+UR56+0x1500], R23 ;  /* 0x0015001744007988 */ /* 0x0007e20008000438 */
[----:B--2---:R-:W-:Y:S02]  /*2a30*/  PRMT R11, RZ, 0x7610, R11 ;  /* 0x00007610ff0b7816 */ /* 0x004fe4000000000b */
[----:B-1----:R-:W-:Y:S01]  /*2a40*/  PRMT R15, RZ, 0x7610, R15 ;  /* 0x00007610ff0f7816 */ /* 0x002fe2000000000f */
[----:B------:R1:W-:Y:S01]  /*2a50*/  STS.U16 [R68+UR56+0x1900], R27 ;  /* 0x0019001b44007988 */ /* 0x0003e20008000438 */
[----:B0-----:R-:W-:-:S03]  /*2a60*/  PRMT R19, RZ, 0x7610, R19 ;  /* 0x00007610ff137816 */ /* 0x001fc60000000013 */
[----:B------:R-:W-:Y:S01]  /*2a70*/  STL [R1+0x1f8], R70 ;  /* 0x0001f84601007387 */ /* 0x000fe20000100800 */
[----:B------:R-:W-:Y:S02]  /*2a80*/  ISETP.EQ.U32.AND P1, PT, RZ, UR44, P0 ;  /* 0x0000002cff007c0c */ /* 0x000fe40008722070 */
[----:B---3--:R-:W-:Y:S01]  /*2a90*/  PRMT R23, RZ, 0x7610, R23 ;  /* 0x00007610ff177816 */ /* 0x008fe20000000017 */
[----:B------:R0:W-:Y:S01]  /*2aa0*/  STS.U16 [R68+UR56+0x1d00], R31 ;  /* 0x001d001f44007988 */ /* 0x0001e20008000438 */
[----:B------:R-:W-:Y:S01]  /*2ab0*/  UIADD3 UR61, UPT, UPT, UR13, UR60, URZ ;  /* 0x0000003c0d3d7290 */ /* 0x000fe2000fffe0ff */
[----:B-1----:R-:W-:Y:S02]  /*2ac0*/  PRMT R27, RZ, 0x7610, R27 ;  /* 0x00007610ff1b7816 */ /* 0x002fe4000000001b */
[----:B------:R1:W-:Y:S01]  /*2ad0*/  STS.U16 [R68+UR56+0x2100], R35 ;  /* 0x0021002344007988 */ /* 0x0003e20008000438 */
[----:B------:R-:W-:Y:S01]  /*2ae0*/  UIADD3 UR12, UPT, UPT, UR56, 0x10000, URZ ;  /* 0x00010000380c7890 */ /* 0x000fe2000fffe0ff */
[----:B------:R-:W-:-:S02]  /*2af0*/  @P2 LOP3.LUT R0, R0, 0x2000000, RZ, 0xfc, !PT ;  /* 0x0200000000002812 */ /* 0x000fc400078efcff */
[----:B------:R2:W-:Y:S01]  /*2b00*/  STS.U16 [R68+UR56+0x2500], R39 ;  /* 0x0025002744007988 */ /* 0x0005e20008000438 */
[----:B0-----:R-:W-:-:S03]  /*2b10*/  PRMT R31, RZ, 0x7610, R31 ;  /* 0x00007610ff1f7816 */ /* 0x001fc6000000001f */
[----:B------:R0:W-:Y:S01]  /*2b20*/  STS.U16 [R68+UR56+0x2900], R43 ;  /* 0x0029002b44007988 */ /* 0x0001e20008000438 */
[----:B-1----:R-:W-:-:S03]  /*2b30*/  PRMT R35, RZ, 0x7610, R35 ;  /* 0x00007610ff237816 */ /* 0x002fc60000000023 */
[----:B------:R1:W-:Y:S01]  /*2b40*/  STS.U16 [R68+UR56+0x2d00], R47 ;  /* 0x002d002f44007988 */ /* 0x0003e20008000438 */
[----:B--2---:R-:W-:-:S03]  /*2b50*/  PRMT R39, RZ, 0x7610, R39 ;  /* 0x00007610ff277816 */ /* 0x004fc60000000027 */
        /* <DEDUP_REMOVED lines=71> */
[----:B--2---:R-:W-:Y:S01]  /*2fd0*/  PRMT R58, RZ, 0x7610, R58 ;  /* 0x00007610ff3a7816 */ /* 0x004fe2000000003a */
[----:B------:R-:W2:Y:S02]  /*2fe0*/  FENCE.VIEW.ASYNC.T ;  /* 0x00000000000073c6 */ /* 0x000ea40000000200 */
[----:B--2---:R-:W-:Y:S01]  /*2ff0*/  BAR.SYNC.DEFER_BLOCKING 0x0 ;  /* 0x0000000000007b1d */ /* 0x004fe20000010000 */
[----:B0-----:R-:W-:Y:S02]  /*3000*/  PRMT R51, RZ, 0x7610, R51 ;  /* 0x00007610ff337816 */ /* 0x001fe40000000033 */
[----:B-1----:R-:W-:-:S03]  /*3010*/  PRMT R64, RZ, 0x7610, R64 ;  /* 0x00007610ff407816 */ /* 0x002fc60000000040 */
[----:B------:R-:W0:Y:S02]  /*3020*/  FENCE.VIEW.ASYNC.S ;  /* 0x00000000000073c6 */ /* 0x000e240000000000 */
[----:B0-----:R0:W1:Y:S02]  /*3030*/  @!UP0 SYNCS.EXCH.64 URZ, [UR59], UR10 ;  /* 0x0000000a3bff85b2 */ /* 0x0010640008000100 */
[----:B-1----:R-:W-:Y:S06]  /*3040*/  BAR.SYNC.DEFER_BLOCKING 0x0 ;  /* 0x0000000000007b1d */ /* 0x002fec0000010000 */
[----:B------:R-:W2:Y:S04]  /*3050*/  @P0 LDG.E.U16 R2, desc[UR8][R236.64] ;  /* 0x00000008ec020981 */ /* 0x000ea8000c1e1500 */
[----:B------:R-:W3:Y:S04]  /*3060*/  @P0 LDG.E.U16 R8, desc[UR8][R234.64] ;  /* 0x00000008ea080981 */ /* 0x000ee8000c1e1500 */
[----:B------:R-:W4:Y:S04]  /*3070*/  @P0 LDG.E.U16 R12, desc[UR8][R232.64] ;  /* 0x00000008e80c0981 */ /* 0x000f28000c1e1500 */
        /* <DEDUP_REMOVED lines=60> */
[----:B------:R-:W4:Y:S01]  /*3440*/  @P0 LDG.E.U16 R66, desc[UR8][R240.64] ;  /* 0x00000008f0420981 */ /* 0x000f22000c1e1500 */
[----:B0-----:R-:W-:-:S04]  /*3450*/  @!UP2 UIADD3 UR10, UPT, UPT, -UR4, 0x100000, URZ ;  /* 0x00100000040aa890 */ /* 0x001fc8000fffe1ff */
[----:B------:R-:W-:Y:S02]  /*3460*/  @!UP2 USHF.L.U32 UR11, UR10, 0xb, URZ ;  /* 0x0000000b0a0ba899 */ /* 0x000fe400080006ff */
[----:B------:R-:W-:Y:S01]  /*3470*/  @!UP2 USHF.L.U32 UR10, UR10, 0x1, URZ ;  /* 0x000000010a0aa899 */ /* 0x000fe200080006ff */
[----:B------:R-:W-:Y:S01]  /*3480*/  VOTEU.ALL UP0, P2 ;  /* 0x0000000000ff7886 */ /* 0x000fe20001000000 */
[----:B------:R-:W-:-:S04]  /*3490*/  @!UP2 UIADD3 UR4, UPT, UPT, -UR4, 0x100000, URZ ;  /* 0x001000000404a890 */ /* 0x000fc8000fffe1ff */
[----:B------:R-:W-:Y:S02]  /*34a0*/  @!UP2 USHF.L.U32 UR5, UR4, 0xb, URZ ;  /* 0x0000000b0405a899 */ /* 0x000fe400080006ff */
[----:B------:R-:W-:Y:S02]  /*34b0*/  @!UP2 USHF.L.U32 UR4, UR4, 0x1, URZ ;  /* 0x000000010404a899 */ /* 0x000fe400080006ff */
[----:B------:R-:W-:Y:S02]  /*34c0*/  ULEA UR61, UR45, UR61, 0x12 ;  /* 0x0000003d2d3d7291 */ /* 0x000fe4000f8e90ff */
[----:B------:R0:W1:Y:S01]  /*34d0*/  @!UP0 SYNCS.EXCH.64 URZ, [UR56+0x20008], UR10 ;  /* 0x0200080a38ff85b2 */ /* 0x0000620008000100 */
[----:B------:R-:W-:Y:S01]  /*34e0*/  VOTEU.ALL UP0, P2 ;  /* 0x0000000000ff7886 */ /* 0x000fe20001000000 */
[----:B--2---:R0:W-:Y:S04]  /*34f0*/  STS.U16 [R3+UR56+0x8000], R2 ;  /* 0x0080000203007988 */ /* 0x0041e80008000438 */
[----:B---3--:R0:W-:Y:S04]  /*3500*/  STS.U16 [R3+UR56+0x8400], R8 ;  /* 0x0084000803007988 */ /* 0x0081e80008000438 */
[----:B----4-:R0:W-:Y:S04]  /*3510*/  STS.U16 [R3+UR56+0x8800], R12 ;  /* 0x0088000c03007988 */ /* 0x0101e80008000438 */
[----:B------:R0:W-:Y:S04]  /*3520*/  STS.U16 [R3+UR56+0x8c00], R16 ;  /* 0x008c001003007988 */ /* 0x0001e80008000438 */
        /* <DEDUP_REMOVED lines=59> */
[----:B------:R0:W-:Y:S01]  /*38e0*/  STS.U16 [R67+UR56+0xbf00], R66 ;  /* 0x00bf004243007988 */ /* 0x0001e20008000438 */
[----:B-1----:R1:W-:Y:S06]  /*38f0*/  MEMBAR.ALL.CTA ;  /* 0x0000000000007992 */ /* 0x0023ec0000008000 */
[----:B-1----:R-:W-:Y:S04]  /*3900*/  FENCE.VIEW.ASYNC.S ;  /* 0x00000000000073c6 */ /* 0x002fe80000000000 */
[----:B------:R-:W1:Y:S02]  /*3910*/  FENCE.VIEW.ASYNC.S ;  /* 0x00000000000073c6 */ /* 0x000e640000000000 */
[----:B-1----:R0:W1:Y:S02]  /*3920*/  @!UP0 SYNCS.EXCH.64 URZ, [UR56+0x10000], UR4 ;  /* 0x0100000438ff85b2 */ /* 0x0020640008000100 */
[----:B-1----:R-:W-:Y:S06]  /*3930*/  BAR.SYNC.DEFER_BLOCKING 0x0 ;  /* 0x0000000000007b1d */ /* 0x002fec0000010000 */
[----:B0-----:R-:W-:Y:S05]  /*3940*/  @!P1 BRA `(.L_x_6) ;  /* 0x0000000000dc9947 */ /* 0x001fea0003800000 */
[----:B------:R-:W-:Y:S02]  /*3950*/  USHF.R.U32.HI UR11, URZ, 0x4, UR56 ;  /* 0x00000004ff0b7899 */ /* 0x000fe40008011638 */
[----:B------:R-:W-:Y:S02]  /*3960*/  UIADD3 UR5, UPT, UPT, UR56, 0x8000, URZ ;  /* 0x0000800038057890 */ /* 0x000fe4000fffe0ff */
[----:B------:R-:W-:Y:S02]  /*3970*/  USGXT.U32 UR11, UR11, 0xe ;  /* 0x0000000e0b0b789a */ /* 0x000fe40008000000 */
[----:B------:R-:W-:Y:S02]  /*3980*/  USHF.R.U32.HI UR5, URZ, 0x4, UR5 ;  /* 0x00000004ff057899 */ /* 0x000fe40008011605 */
[----:B------:R-:W-:Y:S02]  /*3990*/  UIADD3 UR26, UP0, UPT, UR11, 0x4000080, URZ ;  /* 0x040000800b1a7890 */ /* 0x000fe4000ff1e0ff */
[----:B------:R-:W-:Y:S01]  /*39a0*/  USGXT.U32 UR10, UR5, 0xe ;  /* 0x0000000e050a789a */ /* 0x000fe20008000000 */
[----:B------:R-:W-:Y:S01]  /*39b0*/  UMOV UR4, URZ ;  /* 0x000000ff00047c82 */ /* 0x000fe20008000000 */
[----:B------:R-:W-:Y:S01]  /*39c0*/  UMOV UR6, URZ ;  /* 0x000000ff00067c82 */ /* 0x000fe20008000000 */
[----:B------:R-:W-:-:S02]  /*39d0*/  UIADD3.X UR27, UPT, UPT, UR4, 0x40004040, URZ, UP0, !UPT ;  /* 0x40004040041b7890 */ /* 0x000fc400087fe4ff */
[----:B------:R-:W-:Y:S01]  /*39e0*/  UIADD3 UR32, UP0, UPT, UR10, 0x2, URZ ;  /* 0x000000020a207890 */ /* 0x000fe2000ff1e0ff */
[----:B------:R-:W-:Y:S01]  /*39f0*/  UMOV UR4, UR12 ;  /* 0x0000000c00047c82 */ /* 0x000fe20008000000 */
[----:B------:R-:W-:Y:S02]  /*3a00*/  UMOV UR5, URZ ;  /* 0x000000ff00057c82 */ /* 0x000fe40008000000 */
[----:B------:R-:W-:Y:S01]  /*3a10*/  UIADD3.X UR33, UPT, UPT, UR6, 0x40004040, URZ, UP0, !UPT ;  /* 0x4000404006217890 */ /* 0x000fe200087fe4ff */
[----:B------:R-:W-:Y:S01]  /*3a20*/  UMOV UR66, UR4 ;  /* 0x0000000400427c82 */ /* 0x000fe20008000000 */
[----:B------:R-:W-:Y:S02]  /*3a30*/  ULOP3.LUT UR4, UR11, 0x4000000, URZ, 0xfc, !UPT ;  /* 0x040000000b047892 */ /* 0x000fe4000f8efcff */
[----:B------:R-:W-:Y:S02]  /*3a40*/  UIADD3.64 UR34, UPT, UPT, UR26, 0x80, URZ ;  /* 0x000000801a227897 */ /* 0x000fe4000fffe0ff */
[----:B------:R-:W-:-:S02]  /*3a50*/  UIADD3.64 UR48, UPT, UPT, UR32, 0x2, URZ ;  /* 0x0000000220307897 */ /* 0x000fc4000fffe0ff */
[----:B------:R-:W-:Y:S02]  /*3a60*/  UIADD3.64 UR36, UPT, UPT, UR26, 0x100, URZ ;  /* 0x000001001a247897 */ /* 0x000fe4000fffe0ff */
[----:B------:R-:W-:Y:S02]  /*3a70*/  UIADD3.64 UR50, UPT, UPT, UR32, 0x4, URZ ;  /* 0x0000000420327897 */ /* 0x000fe4000fffe0ff */
[----:B------:R-:W-:Y:S02]  /*3a80*/  UIADD3.64 UR38, UPT, UPT, UR26, 0x180, URZ ;  /* 0x000001801a267897 */ /* 0x000fe4000fffe0ff */
[----:B------:R-:W-:Y:S02]  /*3a90*/  UIADD3.64 UR52, UPT, UPT, UR32, 0x3fe, URZ ;  /* 0x000003fe20347897 */ /* 0x000fe4000fffe0ff */
[----:B------:R-:W-:Y:S02]  /*3aa0*/  UIADD3.64 UR40, UPT, UPT, UR26, 0x200, URZ ;  /* 0x000002001a287897 */ /* 0x000fe4000fffe0ff */
[----:B------:R-:W-:-:S02]  /*3ab0*/  UIADD3.64 UR54, UPT, UPT, UR32, 0x400, URZ ;  /* 0x0000040020367897 */ /* 0x000fc4000fffe0ff */
[----:B------:R-:W-:Y:S02]  /*3ac0*/  UIADD3.64 UR42, UPT, UPT, UR26, 0x280, URZ ;  /* 0x000002801a2a7897 */ /* 0x000fe4000fffe0ff */
[----:B------:R-:W-:Y:S01]  /*3ad0*/  UIADD3.64 UR62, UPT, UPT, UR32, 0x402, URZ ;  /* 0x00000402203e7897 */ /* 0x000fe2000fffe0ff */
[----:B------:R-:W-:Y:S01]  /*3ae0*/  UMOV UR30, 0x0 ;  /* 0x00000000001e7882 */ /* 0x000fe20000000000 */
[----:B------:R-:W-:Y:S01]  /*3af0*/  UMOV UR31, 0x8208010 ;  /* 0x08208010001f7882 */ /* 0x000fe20000000000 */
[----:B------:R-:W-:Y:S01]  /*3b00*/  UIADD3.64 UR46, UPT, UPT, UR26, 0x300, URZ ;  /* 0x000003001a2e7897 */ /* 0x000fe2000fffe0ff */
[----:B------:R-:W-:Y:S01]  /*3b10*/  UMOV UR5, 0x40004040 ;  /* 0x4000404000057882 */ /* 0x000fe20000000000 */
[----:B------:R-:W-:Y:S01]  /*3b20*/  UIADD3.64 UR64, UPT, UPT, UR32, 0x404, URZ ;  /* 0x0000040420407897 */ /* 0x000fe2000fffe0ff */
[----:B------:R-:W-:Y:S01]  /*3b30*/  UMOV UR11, 0x40004040 ;  /* 0x40004040000b7882 */ /* 0x000fe20000000000 */
[----:B------:R-:W-:Y:S01]  /*3b40*/  UMOV UR28, 0x0 ;  /* 0x00000000001c7882 */ /* 0x000fe20000000000 */
[----:B------:R-:W-:Y:S01]  /*3b50*/  UMOV UR29, 0x8208010 ;  /* 0x08208010001d7882 */ /* 0x000fe20000000000 */
[----:B------:R-:W-:Y:S01]  /*3b60*/  UMOV UR24, 0x0 ;  /* 0x0000000000187882 */ /* 0x000fe20000000000 */
[----:B------:R-:W-:Y:S01]  /*3b70*/  UMOV UR25, 0x8208010 ;  /* 0x0820801000197882 */ /* 0x000fe20000000000 */
[----:B------:R0:W-:Y:S01]  /*3b80*/  UTCHMMA gdesc[UR4], gdesc[UR10], tmem[UR60], tmem[UR30], idesc[UR31], !UPT ;  /* 0x00ff1e0a040075ea */ /* 0x0001e2000f80003c */
[----:B------:R-:W-:Y:S01]  /*3b90*/  UMOV UR22, 0x0 ;  /* 0x0000000000167882 */ /* 0x000fe20000000000 */
[----:B------:R-:W-:Y:S01]  /*3ba0*/  UMOV UR23, 0x8208010 ;  /* 0x0820801000177882 */ /* 0x000fe20000000000 */
[----:B------:R0:W-:Y:S01]  /*3bb0*/  UTCHMMA gdesc[UR26], gdesc[UR32], tmem[UR60], tmem[UR28], idesc[UR29], UPT ;  /* 0x00ff1c201a0075ea */ /* 0x0001e2000b80003c */
        /* <DEDUP_REMOVED lines=12> */
[----:B------:R0:W-:Y:S01]  /*3c80*/  UTCHMMA gdesc[UR42], gdesc[UR62], tmem[UR60], tmem[UR16], idesc[UR17], UPT ;  /* 0x00ff103e2a0075ea */ /* 0x0001e2000b80003c */
[----:B------:R0:W-:Y:S01]  /*3c90*/  UTCHMMA gdesc[UR46], gdesc[UR64], tmem[UR60], tmem[UR14], idesc[UR15], UPT ;  /* 0x00ff0e402e0075ea */ /* 0x0001e2000b80003c */
[----:B------:R0:W-:Y:S01]  /*3ca0*/  UTCBAR [UR66], URZ ;  /* 0x000000ff420073e9 */ /* 0x0001e200080000ff */
[----:B------:R-:W-:Y:S01]  /*3cb0*/  NOP ;  /* 0x0000000000007918 */ /* 0x000fe20000000000 */
.L_x_6:
[----:B------:R-:W-:Y:S05]  /*3cc0*/  @!P0 BRA `(.L_x_7) ;  /* 0x0000000000088947 */ /* 0x000fea0003800000 */
[----:B------:R-:W1:Y:S02]  /*3cd0*/  SYNCS.PHASECHK.TRANS64.TRYWAIT P2, [UR56+0x10000], RZ ;  /* 0x010000ffff0075a7 */ /* 0x000e640008041138 */
[----:B-1----:R-:W-:Y:S05]  /*3ce0*/  @!P2 BRA `(.L_x_8) ;  /* 0x000000e0002ca947 */ /* 0x002fea0003800000 */
.L_x_7:
[----:B------:R-:W1:Y:S01]  /*3cf0*/  S2R R104, SR_TID.X ;  /* 0x0000000000687919 */ /* 0x000e620000002100 */
[----:B0-----:R-:W0:Y:S01]  /*3d00*/  LDCU UR4, c[0x0][0x3a8] ;  /* 0x00007500ff0477ac */ /* 0x001e220008000800 */
[----:B------:R-:W2:Y:S08]  /*3d10*/  S2UR UR5, SR_CTAID.Y ;  /* 0x00000000000579c3 */ /* 0x000eb00000002600 */
[----:B------:R-:W-:Y:S06]  /*3d20*/  BAR.SYNC.DEFER_BLOCKING 0x0 ;  /* 0x0000000000007b1d */ /* 0x000fec0000010000 */
[----:B------:R-:W2:Y:S02]  /*3d30*/  LDCU.64 UR10, c[0x0][0x3d0] ;  /* 0x00007a00ff0a77ac */ /* 0x000ea40008000a00 */
[----:B------:R-:W3:Y:S01]  /*3d40*/  LDC.64 R100, c[0x0][0x390] ;  /* 0x0000e400ff647b82 */ /* 0x000ee20000000a00 */
[----:B------:R-:W-:Y:S01]  /*3d50*/  LDTM.16dp32bit_t0_t15.x64 R4, tmem[UR61] ;  /* 0x0000003d000479ee */ /* 0x000fe20008b00000 */
[----:B------:R-:W0:Y:S01]  /*3d60*/  LDTM.16dp32bit_t16_t31.x64 R4, tmem[UR61+0x40] ;  /* 0x0000403d000479ee */ /* 0x000e220008b20000 */
[----:B------:R-:W-:Y:S04]  /*3d70*/  STL [R1+0x230], R251 ;  /* 0x000230fb01007387 */ /* 0x000fe80000100800 */
[----:B------:R-:W-:Y:S01]  /*3d80*/  STL [R1+0x22c], R250 ;  /* 0x00022cfa01007387 */ /* 0x000fe20000100800 */
[----:B------:R-:W4:Y:S03]  /*3d90*/  LDC R105, c[0x0][0x3d8] ;  /* 0x0000f600ff697b82 */ /* 0x000f260000000800 */
[----:B------:R-:W-:Y:S04]  /*3da0*/  STL [R1+0x228], R249 ;  /* 0x000228f901007387 */ /* 0x000fe80000100800 */
[----:B------:R-:W-:Y:S01]  /*3db0*/  STL [R1+0x224], R248 ;  /* 0x000224f801007387 */ /* 0x000fe20000100800 */
[----:B------:R-:W3:Y:S01]  /*3dc0*/  LDC R106, c[0x0][0x3d8] ;  /* 0x0000f600ff6a7b82 */ /* 0x000ee20000000800 */
[----:B--2---:R-:W-:-:S02]  /*3dd0*/  UIMAD UR10, UR5, UR10, URZ ;  /* 0x0000000a050a72a4 */ /* 0x004fc4000f8e02ff */
[----:B------:R-:W-:Y:S01]  /*3de0*/  STL [R1+0x220], R247 ;  /* 0x000220f701007387 */ /* 0x000fe20000100800 */
[----:B------:R-:W-:Y:S01]  /*3df0*/  IMAD R103, R103, UR11, RZ ;  /* 0x0000000b67677c24 */ /* 0x000fe2000f8e02ff */
[C---:B-1----:R-:W-:Y:S01]  /*3e00*/  LOP3.LUT R2, R104.reuse, 0x6f, RZ, 0xc0, !PT ;  /* 0x0000006f68027812 */ /* 0x042fe200078ec0ff */
[C---:B------:R-:W-:Y:S01]  /*3e10*/  IMAD.SHL.U32 R75, R104.reuse, 0x4, RZ ;  /* 0x00000004684b7824 */ /* 0x040fe200078e00ff */
[----:B------:R-:W-:Y:S01]  /*3e20*/  LOP3.LUT R71, R104, 0x80, RZ, 0xc0, !PT ;  /* 0x0000008068477812 */ /* 0x000fe200078ec0ff */
[----:B------:R-:W-:Y:S01]  /*3e30*/  STL [R1+0x21c], R246 ;  /* 0x00021cf601007387 */ /* 0x000fe20000100800 */
[----:B0-----:R-:W-:Y:S01]  /*3e40*/  FMUL R4, R4, UR4 ;  /* 0x0000000404047c20 */ /* 0x001fe20008400000 */
[----:B------:R-:W-:Y:S01]  /*3e50*/  FMUL R6, R6, UR4 ;  /* 0x0000000406067c20 */ /* 0x000fe20008400000 */
[----:B------:R-:W-:Y:S01]  /*3e60*/  LEA.HI R2, R71, R2, RZ, 0x1d ;  /* 0x0000000247027211 */ /* 0x000fe200078fe8ff */
[----:B------:R-:W-:Y:S01]  /*3e70*/  FMUL R68, R7, UR4 ;  /* 0x0000000407447c20 */ /* 0x000fe20008400000 */
[----:B------:R-:W-:Y:S01]  /*3e80*/  LOP3.LUT R75, R75, 0x40, RZ, 0xc0, !PT ;  /* 0x000000404b4b7812 */ /* 0x000fe200078ec0ff */
[----:B------:R-:W-:Y:S01]  /*3e90*/  FMUL R9, R9, UR4 ;  /* 0x0000000409097c20 */ /* 0x000fe20008400000 */
[----:B------:R-:W-:Y:S01]  /*3ea0*/  FMUL R8, R8, UR4 ;  /* 0x0000000408087c20 */ /* 0x000fe20008400000 */
[----:B------:R-:W-:Y:S01]  /*3eb0*/  VIADD R2, R2, UR7 ;  /* 0x0000000702027c36 */ /* 0x000fe20008000000 */
[----:B------:R-:W-:Y:S01]  /*3ec0*/  LOP3.LUT R71, R75, 0x2, RZ, 0xfc, !PT ;  /* 0x000000024b477812 */ /* 0x000fe200078efcff */
[----:B------:R-:W-:Y:S01]  /*3ed0*/  FMUL R86, R11, UR4 ;  /* 0x000000040b567c20 */ /* 0x000fe20008400000 */
[----:B------:R-:W-:Y:S01]  /*3ee0*/  LOP3.LUT R73, R75, 0x4, RZ, 0xfc, !PT ;  /* 0x000000044b497812 */ /* 0x000fe200078efcff */
[----:B------:R-:W-:Y:S01]  /*3ef0*/  FMUL R10, R10, UR4 ;  /* 0x000000040a0a7c20 */ /* 0x000fe20008400000 */
[----:B------:R-:W-:Y:S01]  /*3f00*/  ISETP.GE.AND P5, PT, R2, R71, PT ;  /* 0x000000470200720c */ /* 0x000fe20003fa6270 */
[----:B------:R-:W-:Y:S01]  /*3f10*/  FMUL R13, R13, UR4 ;  /* 0x000000040d0d7c20 */ /* 0x000fe20008400000 */
[----:B------:R-:W-:Y:S01]  /*3f20*/  LOP3.LUT R71, R75, 0x3, RZ, 0xfc, !PT ;  /* 0x000000034b477812 */ /* 0x000fe200078efcff */
[----:B------:R-:W-:Y:S01]  /*3f30*/  FMUL R12, R12, UR4 ;  /* 0x000000040c0c7c20 */ /* 0x000fe20008400000 */
[C---:B------:R-:W-:Y:S01]  /*3f40*/  ISETP.GE.AND P2, PT, R2.reuse, R75, PT ;  /* 0x0000004b0200720c */ /* 0x040fe20003f46270 */
[----:B------:R-:W-:Y:S01]  /*3f50*/  FMUL R15, R15, UR4 ;  /* 0x000000040f0f7c20 */ /* 0x000fe20008400000 */
[----:B------:R-:W-:Y:S01]  /*3f60*/  ISETP.GE.AND P4, PT, R2, R71, PT ;  /* 0x000000470200720c */ /* 0x000fe20003f86270 */
[----:B------:R-:W-:Y:S01]  /*3f70*/  FMUL R71, R5, UR4 ;  /* 0x0000000405477c20 */ /* 0x000fe20008400000 */
[----:B------:R-:W-:Y:S01]  /*3f80*/  FSEL R4, R4, -INF , P2 ;  /* 0xff80000004047808 */ /* 0x000fe20001000000 */
[----:B------:R-:W-:Y:S01]  /*3f90*/  FMUL R14, R14, UR4 ;  /* 0x000000040e0e7c20 */ /* 0x000fe20008400000 */
[----:B------:R-:W-:Y:S01]  /*3fa0*/  ISETP.GT.AND P2, PT, R2, R75, PT ;  /* 0x0000004b0200720c */ /* 0x000fe20003f44270 */
[----:B------:R-:W-:Y:S01]  /*3fb0*/  FMUL R17, R17, UR4 ;  /* 0x0000000411117c20 */ /* 0x000fe20008400000 */
[----:B------:R-:W-:Y:S01]  /*3fc0*/  LOP3.LUT R5, R75, 0x5, RZ, 0xfc, !PT ;  /* 0x000000054b057812 */ /* 0x000fe200078efcff */
[----:B------:R-:W-:Y:S01]  /*3fd0*/  FMUL R16, R16, UR4 ;  /* 0x0000000410107c20 */ /* 0x000fe20008400000 */
[----:B------:R-:W-:Y:S01]  /*3fe0*/  ISETP.GE.AND P3, PT, R2, R73, PT ;  /* 0x000000490200720c */ /* 0x000fe20003f66270 */
[----:B------:R-:W-:Y:S01]  /*3ff0*/  FMUL R19, R19, UR4 ;  /* 0x0000000413137c20 */ /* 0x000fe20008400000 */
[----:B------:R-:W-:Y:S01]  /*4000*/  LOP3.LUT R73, R75, 0x6, RZ, 0xfc, !PT ;  /* 0x000000064b497812 */ /* 0x000fe200078efcff */
[----:B------:R-:W-:Y:S01]  /*4010*/  FMUL R18, R18, UR4 ;  /* 0x0000000412127c20 */ /* 0x000fe20008400000 */
[----:B------:R-:W-:Y:S01]  /*4020*/  FSEL R71, R71, -INF , P2 ;  /* 0xff80000047477808 */ /* 0x000fe20001000000 */
        /* <DEDUP_REMOVED lines=9> */
[----:B------:R-:W-:Y:S01]  /*40c0*/  FSEL R73, R68, -INF , P4 ;  /* 0xff80000044497808 */ /* 0x000fe20002000000 */
[----:B------:R-:W-:Y:S01]  /*40d0*/  FMUL R24, R24, UR4 ;  /* 0x0000000418187c20 */ /* 0x000fe20008400000 */
[----:B------:R-:W-:Y:S01]  /*40e0*/  ISETP.GE.AND P4, PT, R2, R5, PT ;  /* 0x000000050200720c */ /* 0x000fe20003f86270 */
[----:B------:R-:W-:Y:S01]  /*40f0*/  FMUL R27, R27, UR4 ;  /* 0x000000041b1b7c20 */ /* 0x000fe20008400000 */
[C---:B------:R-:W-:Y:S01]  /*4100*/  LOP3.LUT R5, R75.reuse, 0x9, RZ, 0xfc, !PT ;  /* 0x000000094b057812 */ /* 0x040fe200078efcff */
        /* <DEDUP_REMOVED lines=26> */
[----:B------:R-:W-:Y:S01]  /*42b0*/  STL [R1+0x218], R245 ;  /* 0x000218f501007387 */ /* 0x000fe20000100800 */
[----:B------:R-:W-:Y:S01]  /*42c0*/  FSEL R87, R13, -INF , P2 ;  /* 0xff8000000d577808 */ /* 0x000fe20001000000 */
[----:B------:R-:W-:Y:S01]  /*42d0*/  FMUL R13, R60, UR4 ;  /* 0x000000043c0d7c20 */ /* 0x000fe20008400000 */
[----:B------:R-:W-:Y:S01]  /*42e0*/  ISETP.GE.AND P2, PT, R2, R5, PT ;  /* 0x000000050200720c */ /* 0x000fe20003f46270 */
[----:B------:R-:W-:Y:S01]  /*42f0*/  STL [R1+0x214], R244 ;  /* 0x000214f401007387 */ /* 0x000fe20000100800 */
[----:B------:R-:W-:Y:S01]  /*4300*/  LOP3.LUT R5, R75, 0xf, RZ, 0xfc, !PT ;  /* 0x0000000f4b057812 */ /* 0x000fe200078efcff */
[----:B------:R-:W-:Y:S01]  /*4310*/  USHF.L.U32 UR6, UR10, 0x1, URZ ;  /* 0x000000010a067899 */ /* 0x000fe200080006ff */
[----:B------:R-:W-:Y:S01]  /*4320*/  FSEL R77, R12, -INF , P3 ;  /* 0xff8000000c4d7808 */ /* 0x000fe20001800000 */
[----:B------:R-:W-:Y:S01]  /*4330*/  FMUL R12, R61, UR4 ;  /* 0x000000043d0c7c20 */ /* 0x000fe20008400000 */
[----:B------:R-:W-:Y:S01]  /*4340*/  ISETP.GE.AND P3, PT, R2, R7, PT ;  /* 0x000000070200720c */ /* 0x000fe20003f66270 */
[----:B------:R-:W-:Y:S01]  /*4350*/  STL [R1+0x210], R243 ;  /* 0x000210f301007387 */ /* 0x000fe20000100800 */
[----:B------:R-:W-:Y:S01]  /*4360*/  LOP3.LUT R7, R75, 0xe, RZ, 0xfc, !PT ;  /* 0x0000000e4b077812 */ /* 0x000fe200078efcff */
[----:B------:R-:W0:Y:S01]  /*4370*/  LDC R60, c[0x0][0x3d8] ;  /* 0x0000f600ff3c7b82 */ /* 0x000e220000000800 */
[----:B------:R-:W-:Y:S01]  /*4380*/  FSEL R88, R15, -INF , P4 ;  /* 0xff8000000f587808 */ /* 0x000fe20002000000 */
[----:B------:R-:W-:Y:S01]  /*4390*/  FMUL R15, R58, UR4 ;  /* 0x000000043a0f7c20 */ /* 0x000fe20008400000 */
[----:B------:R-:W-:Y:S01]  /*43a0*/  ISETP.GE.AND P4, PT, R2, R5, PT ;  /* 0x000000050200720c */ /* 0x000fe20003f86270 */
[----:B------:R-:W-:Y:S01]  /*43b0*/  STL [R1+0x20c], R242 ;  /* 0x00020cf201007387 */ /* 0x000fe20000100800 */
[----:B------:R-:W-:-:S02]  /*43c0*/  LOP3.LUT R5, R75, 0x11, RZ, 0xfc, !PT ;  /* 0x000000114b057812 */ /* 0x000fc400078efcff */
[----:B------:R-:W-:Y:S01]  /*43d0*/  FSEL R78, R14, -INF , P5 ;  /* 0xff8000000e4e7808 */ /* 0x000fe20002800000 */
[----:B------:R-:W-:Y:S01]  /*43e0*/  FMUL R14, R59, UR4 ;  /* 0x000000043b0e7c20 */ /* 0x000fe20008400000 */
[----:B------:R-:W-:Y:S01]  /*43f0*/  ISETP.GE.AND P5, PT, R2, R7, PT ;  /* 0x000000070200720c */ /* 0x000fe20003fa6270 */
[----:B------:R-:W1:Y:S01]  /*4400*/  LDC R58, c[0x0][0x3d8] ;  /* 0x0000f600ff3a7b82 */ /* 0x000e620000000800 */
[----:B------:R-:W-:Y:S01]  /*4410*/  LOP3.LUT R7, R75, 0x10, RZ, 0xfc, !PT ;  /* 0x000000104b077812 */ /* 0x000fe200078efcff */
[----:B------:R-:W-:Y:S01]  /*4420*/  STL [R1+0x208], R241 ;  /* 0x000208f101007387 */ /* 0x000fe20000100800 */
[----:B------:R-:W-:Y:S01]  /*4430*/  FSEL R91, R17, -INF , P2 ;  /* 0xff800000115b7808 */ /* 0x000fe20001000000 */
[----:B------:R-:W-:Y:S01]  /*4440*/  FMUL R17, R56, UR4 ;  /* 0x0000000438117c20 */ /* 0x000fe20008400000 */
[----:B------:R-:W-:Y:S01]  /*4450*/  ISETP.GE.AND P2, PT, R2, R5, PT ;  /* 0x000000050200720c */ /* 0x000fe20003f46270 */
[----:B------:R-:W-:Y:S01]  /*4460*/  STL [R1+0x204], R240 ;  /* 0x000204f001007387 */ /* 0x000fe20000100800 */
[----:B------:R-:W-:Y:S01]  /*4470*/  LOP3.LUT R5, R75, 0x13, RZ, 0xfc, !PT ;  /* 0x000000134b057812 */ /* 0x000fe200078efcff */
[----:B------:R-:W2:Y:S01]  /*4480*/  LDC R56, c[0x0][0x3d8] ;  /* 0x0000f600ff387b82 */ /* 0x000ea20000000800 */
        /* <DEDUP_REMOVED lines=14> */
[----:B-1----:R-:W-:Y:S01]  /*4570*/  IMAD R102, R102, R58, RZ ;  /* 0x0000003a66667224 */ /* 0x002fe200078e02ff */
[----:B------:R-:W-:Y:S01]  /*4580*/  LOP3.LUT R7, R75, 0x14, RZ, 0xfc, !PT ;  /* 0x000000144b077812 */ /* 0x000fe200078efcff */
[----:B------:R-:W-:Y:S01]  /*4590*/  STL [R1+0x234], R2 ;  /* 0x0002340201007387 */ /* 0x000fe20000100800 */
[----:B------:R-:W-:Y:S01]  /*45a0*/  FSEL R98, R21, -INF , P2 ;  /* 0xff80000015627808 */ /* 0x000fe20001000000 */
[----:B------:R-:W-:Y:S01]  /*45b0*/  FMUL R21, R52, UR4 ;  /* 0x0000000434157c20 */ /* 0x000fe20008400000 */
[----:B------:R-:W-:Y:S01]  /*45c0*/  ISETP.GE.AND P2, PT, R2, R5, PT ;  /* 0x000000050200720c */ /* 0x000fe20003f46270 */
[----:B------:R-:W1:Y:S01]  /*45d0*/  LDC R55, c[0x0][0x3d8] ;  /* 0x0000f600ff377b82 */ /* 0x000e620000000800 */
[----:B------:R-:W-:-:S02]  /*45e0*/  LOP3.LUT R5, R75, 0x17, RZ, 0xfc, !PT ;  /* 0x000000174b057812 */ /* 0x000fc400078efcff */
[----:B------:R-:W-:Y:S01]  /*45f0*/  FSEL R97, R20, -INF , P3 ;  /* 0xff80000014617808 */ /* 0x000fe20001800000 */
[----:B------:R-:W-:Y:S01]  /*4600*/  FMUL R20, R53, UR4 ;  /* 0x0000000435147c20 */ /* 0x000fe20008400000 */
[----:B------:R-:W-:Y:S02]  /*4610*/  ISETP.GE.AND P3, PT, R2, R7, PT ;  /* 0x000000070200720c */ /* 0x000fe40003f66270 */
[----:B------:R-:W-:Y:S01]  /*4620*/  LOP3.LUT R7, R75, 0x16, RZ, 0xfc, !PT ;  /* 0x000000164b077812 */ /* 0x000fe200078efcff */
[----:B------:R-:W0:Y:S01]  /*4630*/  LDC R52, c[0x0][0x3d8] ;  /* 0x0000f600ff347b82 */ /* 0x000e220000000800 */
[----:B------:R-:W-:Y:S01]  /*4640*/  FSEL R95, R23, -INF , P4 ;  /* 0xff800000175f7808 */ /* 0x000fe20002000000 */
[----:B------:R-:W-:Y:S01]  /*4650*/  FMUL R23, R50, UR4 ;  /* 0x0000000432177c20 */ /* 0x000fe20008400000 */
[----:B------:R-:W-:Y:S02]  /*4660*/  ISETP.GE.AND P4, PT, R2, R5, PT ;  /* 0x000000050200720c */ /* 0x000fe40003f86270 */
[----:B------:R-:W-:-:S02]  /*4670*/  LOP3.LUT R5, R75, 0x19, RZ, 0xfc, !PT ;  /* 0x000000194b057812 */ /* 0x000fc400078efcff */
[----:B------:R-:W-:Y:S01]  /*4680*/  FSEL R96, R22, -INF , P5 ;  /* 0xff80000016607808 */ /* 0x000fe20002800000 */
[----:B------:R-:W-:Y:S01]  /*4690*/  FMUL R22, R51, UR4 ;  /* 0x0000000433167c20 */ /* 0x000fe20008400000 */
[----:B------:R-:W-:Y:S01]  /*46a0*/  ISETP.GE.AND P5, PT, R2, R7, PT ;  /* 0x000000070200720c */ /* 0x000fe20003fa6270 */
[----:B------:R-:W0:Y:S01]  /*46b0*/  LDC R51, c[0x0][0x3d8] ;  /* 0x0000f600ff337b82 */ /* 0x000e220000000800 */
[----:B------:R-:W-:Y:S02]  /*46c0*/  LOP3.LUT R7, R75, 0x18, RZ, 0xfc, !PT ;  /* 0x000000184b077812 */ /* 0x000fe400078efcff */
[----:B------:R-:W-:Y:S01]  /*46d0*/  FSEL R94, R25, -INF , P2 ;  /* 0xff800000195e7808 */ /* 0x000fe20001000000 */
[----:B------:R-:W-:Y:S01]  /*46e0*/  FMUL R25, R48, UR4 ;  /* 0x0000000430197c20 */ /* 0x000fe20008400000 */
[----:B------:R-:W-:Y:S02]  /*46f0*/  ISETP.GE.AND P2, PT, R2, R5, PT ;  /* 0x000000050200720c */ /* 0x000fe40003f46270 */
[----:B------:R-:W-:Y:S01]  /*4700*/  LOP3.LUT R5, R75, 0x1b, RZ, 0xfc, !PT ;  /* 0x0000001b4b057812 */ /* 0x000fe200078efcff */
[----:B------:R-:W0:Y:S01]  /*4710*/  LDC R48, c[0x0][0x3d8] ;  /* 0x0000f600ff307b82 */ /* 0x000e220000000800 */
[----:B------:R-:W-:Y:S01]  /*4720*/  FSEL R93, R24, -INF , P3 ;  /* 0xff800000185d7808 */ /* 0x000fe20001800000 */
[----:B------:R-:W-:Y:S01]  /*4730*/  FMUL R24, R49, UR4 ;  /* 0x0000000431187c20 */ /* 0x000fe20008400000 */
[----:B------:R-:W-:-:S02]  /*4740*/  ISETP.GE.AND P3, PT, R2, R7, PT ;  /* 0x000000070200720c */ /* 0x000fc40003f66270 */
[----:B------:R-:W-:Y:S02]  /*4750*/  LOP3.LUT R7, R75, 0x1a, RZ, 0xfc, !PT ;  /* 0x0000001a4b077812 */ /* 0x000fe400078efcff */
[----:B------:R-:W-:Y:S01]  /*4760*/  FSEL R80, R27, -INF , P4 ;  /* 0xff8000001b507808 */ /* 0x000fe20002000000 */
[----:B------:R-:W-:Y:S01]  /*4770*/  FMUL R27, R46, UR4 ;  /* 0x000000042e1b7c20 */ /* 0x000fe20008400000 */
[----:B------:R-:W-:Y:S01]  /*4780*/  ISETP.GE.AND P4, PT, R2, R5, PT ;  /* 0x000000050200720c */ /* 0x000fe20003f86270 */
[----:B------:R-:W0:Y:S01]  /*4790*/  LDC R46, c[0x0][0x3d8] ;  /* 0x0000f600ff2e7b82 */ /* 0x000e220000000800 */
[----:B------:R-:W-:Y:S02]  /*47a0*/  LOP3.LUT R5, R75, 0x1d, RZ, 0xfc, !PT ;  /* 0x0000001d4b057812 */ /* 0x000fe400078efcff */
[----:B------:R-:W-:Y:S01]  /*47b0*/  FSEL R89, R26, -INF , P5 ;  /* 0xff8000001a597808 */ /* 0x000fe20002800000 */
[----:B------:R-:W-:Y:S01]  /*47c0*/  FMUL R26, R47, UR4 ;  /* 0x000000042f1a7c20 */ /* 0x000fe20008400000 */
[----:B------:R-:W-:-:S02]  /*47d0*/  ISETP.GE.AND P5, PT, R2, R7, PT ;  /* 0x000000070200720c */ /* 0x000fc40003fa6270 */
[----:B------:R-:W-:Y:S01]  /*47e0*/  LOP3.LUT R7, R75, 0x1c, RZ, 0xfc, !PT ;  /* 0x0000001c4b077812 */ /* 0x000fe200078efcff */
[----:B------:R-:W0:Y:S01]  /*47f0*/  LDC R47, c[0x0][0x3d8] ;  /* 0x0000f600ff2f7b82 */ /* 0x000e220000000800 */
[----:B------:R-:W-:Y:S01]  /*4800*/  FSEL R85, R29, -INF , P2 ;  /* 0xff8000001d557808 */ /* 0x000fe20001000000 */
[----:B------:R-:W-:Y:S01]  /*4810*/  FMUL R29, R44, UR4 ;  /* 0x000000042c1d7c20 */ /* 0x000fe20008400000 */
[----:B------:R-:W-:Y:S02]  /*4820*/  ISETP.GE.AND P2, PT, R2, R5, PT ;  /* 0x000000050200720c */ /* 0x000fe40003f46270 */
[----:B------:R-:W-:Y:S02]  /*4830*/  LOP3.LUT R5, R75, 0x1f, RZ, 0xfc, !PT ;  /* 0x0000001f4b057812 */ /* 0x000fe400078efcff */
[----:B------:R-:W-:Y:S01]  /*4840*/  FSEL R79, R28, -INF , P3 ;  /* 0xff8000001c4f7808 */ /* 0x000fe20001800000 */
[----:B------:R-:W-:Y:S01]  /*4850*/  FMUL R28, R45, UR4 ;  /* 0x000000042d1c7c20 */ /* 0x000fe20008400000 */
[----:B------:R-:W-:Y:S01]  /*4860*/  ISETP.GE.AND P3, PT, R2, R7, PT ;  /* 0x000000070200720c */ /* 0x000fe20003f66270 */
[----:B------:R-:W0:Y:S01]  /*4870*/  LDC R45, c[0x0][0x3d8] ;  /* 0x0000f600ff2d7b82 */ /* 0x000e220000000800 */
        /* <DEDUP_REMOVED lines=28> */
[----:B------:R-:W-:Y:S02]  /*4a40*/  FSEL R37, R36, -INF , P3 ;  /* 0xff80000024257808 */ /* 0x000fe40001800000 */
[----:B------:R-:W-:Y:S02]  /*4a50*/  LOP3.LUT R7, R75, 0x24, RZ, 0xfc, !PT ;  /* 0x000000244b077812 */ /* 0x000fe400078efcff */
[----:B------:R-:W-:-:S02]  /*4a60*/  FSEL R36, R6, -INF , P2 ;  /* 0xff80000006247808 */ /* 0x000fc40001000000 */
[C---:B------:R-:W-:Y:S01]  /*4a70*/  ISETP.GE.AND P2, PT, R2.reuse, R5, PT ;  /* 0x000000050200720c */ /* 0x040fe20003f46270 */
[----:B------:R-:W0:Y:S01]  /*4a80*/  LDC R44, c[0x0][0x3d8] ;  /* 0x0000f600ff2c7b82 */ /* 0x000e220000000800 */
[C---:B------:R-:W-:Y:S02]  /*4a90*/  LOP3.LUT R5, R75.reuse, 0x27, RZ, 0xfc, !PT ;  /* 0x000000274b057812 */ /* 0x040fe400078efcff */
[----:B------:R-:W-:Y:S02]  /*4aa0*/  ISETP.GE.AND P3, PT, R2, R7, PT ;  /* 0x000000070200720c */ /* 0x000fe40003f66270 */
[----:B------:R-:W-:Y:S02]  /*4ab0*/  FMNMX3 R6, R4, R71, R72, !PT ;  /* 0x0000004704067276 */ /* 0x000fe40007800048 */
[----:B------:R-:W-:Y:S01]  /*4ac0*/  LOP3.LUT R7, R75, 0x26, RZ, 0xfc, !PT ;  /* 0x000000264b077812 */ /* 0x000fe200078efcff */
[----:B------:R-:W0:Y:S01]  /*4ad0*/  LDC R49, c[0x0][0x3d8] ;  /* 0x0000f600ff317b82 */ /* 0x000e220000000800 */
[----:B------:R-:W-:-:S02]  /*4ae0*/  FSEL R34, R34, -INF , P4 ;  /* 0xff80000022227808 */ /* 0x000fc40002000000 */
[----:B------:R-:W-:Y:S02]  /*4af0*/  ISETP.GE.AND P4, PT, R2, R5, PT ;  /* 0x000000050200720c */ /* 0x000fe40003f86270 */
[----:B------:R-:W-:Y:S02]  /*4b00*/  LOP3.LUT R5, R75, 0x29, RZ, 0xfc, !PT ;  /* 0x000000294b057812 */ /* 0x000fe400078efcff */
[----:B------:R-:W-:Y:S01]  /*4b10*/  FSEL R35, R35, -INF , P5 ;  /* 0xff80000023237808 */ /* 0x000fe20002800000 */
[----:B------:R-:W0:Y:S01]  /*4b20*/  LDC R50, c[0x0][0x3d8] ;  /* 0x0000f600ff327b82 */ /* 0x000e220000000800 */
[----:B------:R-:W-:Y:S02]  /*4b30*/  FMNMX3 R6, R6, R73, R74, !PT ;  /* 0x0000004906067276 */ /* 0x000fe4000780004a */
[----:B------:R-:W-:Y:S02]  /*4b40*/  ISETP.GE.AND P5, PT, R2, R7, PT ;  /* 0x000000070200720c */ /* 0x000fe40003fa6270 */
[----:B------:R-:W-:-:S02]  /*4b50*/  LOP3.LUT R7, R75, 0x28, RZ, 0xfc, !PT ;  /* 0x000000284b077812 */ /* 0x000fc400078efcff */
[----:B------:R-:W-:Y:S01]  /*4b60*/  FSEL R32, R32, -INF , P2 ;  /* 0xff80000020207808 */ /* 0x000fe20001000000 */
[----:B------:R-:W0:Y:S01]  /*4b70*/  LDC R53, c[0x0][0x3d8] ;  /* 0x0000f600ff357b82 */ /* 0x000e220000000800 */
[----:B------:R-:W-:Y:S02]  /*4b80*/  ISETP.GE.AND P2, PT, R2, R5, PT ;  /* 0x000000050200720c */ /* 0x000fe40003f46270 */
[----:B------:R-:W-:Y:S02]  /*4b90*/  LOP3.LUT R5, R75, 0x2b, RZ, 0xfc, !PT ;  /* 0x0000002b4b057812 */ /* 0x000fe400078efcff */
[----:B------:R-:W-:Y:S02]  /*4ba0*/  FMNMX3 R6, R6, R76, R11, !PT ;  /* 0x0000004c06067276 */ /* 0x000fe4000780000b */
[----:B------:R-:W-:Y:S01]  /*4bb0*/  FSEL R33, R33, -INF , P3 ;  /* 0xff80000021217808 */ /* 0x000fe20001800000 */
[----:B------:R-:W0:Y:S01]  /*4bc0*/  LDC R54, c[0x0][0x3d8] ;  /* 0x0000f600ff367b82 */ /* 0x000e220000000800 */
[----:B------:R-:W-:-:S02]  /*4bd0*/  ISETP.GE.AND P3, PT, R2, R7, PT ;  /* 0x000000070200720c */ /* 0x000fc40003f66270 */
[C---:B------:R-:W-:Y:S02]  /*4be0*/  LOP3.LUT R7, R75.reuse, 0x2a, RZ, 0xfc, !PT ;  /* 0x0000002a4b077812 */ /* 0x040fe400078efcff */
[----:B------:R-:W-:Y:S02]  /*4bf0*/  FSEL R30, R30, -INF , P4 ;  /* 0xff8000001e1e7808 */ /* 0x000fe40002000000 */
[----:B------:R-:W-:Y:S01]  /*4c00*/  ISETP.GE.AND P4, PT, R2, R5, PT ;  /* 0x000000050200720c */ /* 0x000fe20003f86270 */
[----:B------:R-:W0:Y:S01]  /*4c10*/  LDC R59, c[0x0][0x3d8] ;  /* 0x0000f600ff3b7b82 */ /* 0x000e220000000800 */
[----:B------:R-:W-:Y:S02]  /*4c20*/  FMNMX3 R6, R6, R86, R77, !PT ;  /* 0x0000005606067276 */ /* 0x000fe4000780004d */
[----:B------:R-:W-:Y:S02]  /*4c30*/  LOP3.LUT R5, R75, 0x2c, RZ, 0xfc, !PT ;  /* 0x0000002c4b057812 */ /* 0x000fe400078efcff */
[----:B------:R-:W-:-:S02]  /*4c40*/  FSEL R31, R31, -INF , P5 ;  /* 0xff8000001f1f7808 */ /* 0x000fc40002800000 */
[----:B------:R-:W-:Y:S01]  /*4c50*/  ISETP.GE.AND P5, PT, R2, R7, PT ;  /* 0x000000070200720c */ /* 0x000fe20003fa6270 */
[----:B------:R-:W0:Y:S01]  /*4c60*/  LDC R61, c[0x0][0x3d8] ;  /* 0x0000f600ff3d7b82 */ /* 0x000e220000000800 */
[----:B------:R-:W-:Y:S02]  /*4c70*/  FSEL R29, R29, -INF , P3 ;  /* 0xff8000001d1d7808 */ /* 0x000fe40001800000 */
[----:B------:R-:W-:Y:S02]  /*4c80*/  FMNMX3 R7, R6, R87, R78, !PT ;  /* 0x0000005706077276 */ /* 0x000fe4000780004e */
[----:B------:R-:W-:Y:S02]  /*4c90*/  ISETP.GE.AND P3, PT, R2, R5, PT ;  /* 0x000000050200720c */ /* 0x000fe40003f66270 */
[----:B------:R-:W-:Y:S01]  /*4ca0*/  LOP3.LUT R5, R75, 0x2d, RZ, 0xfc, !PT ;  /* 0x0000002d4b057812 */ /* 0x000fe200078efcff */
[----:B------:R-:W0:Y:S01]  /*4cb0*/  LDC R64, c[0x0][0x3d8] ;  /* 0x0000f600ff407b82 */ /* 0x000e220000000800 */
[----:B------:R-:W-:-:S02]  /*4cc0*/  FMNMX3 R7, R7, R88, R90, !PT ;  /* 0x0000005807077276 */ /* 0x000fc4000780005a */
[----:B------:R-:W-:Y:S02]  /*4cd0*/  FSEL R28, R28, -INF , P2 ;  /* 0xff8000001c1c7808 */ /* 0x000fe40001000000 */
[C---:B------:R-:W-:Y:S02]  /*4ce0*/  ISETP.GE.AND P2, PT, R2.reuse, R5, PT ;  /* 0x000000050200720c */ /* 0x040fe40003f46270 */
[----:B------:R-:W-:Y:S01]  /*4cf0*/  LOP3.LUT R5, R75, 0x2e, RZ, 0xfc, !PT ;  /* 0x0000002e4b057812 */ /* 0x000fe200078efcff */
[----:B------:R-:W0:Y:S01]  /*4d00*/  LDC R66, c[0x0][0x3d8] ;  /* 0x0000f600ff427b82 */ /* 0x000e220000000800 */
[----:B------:R-:W-:Y:S02]  /*4d10*/  FMNMX3 R6, R7, R91, R92, !PT ;  /* 0x0000005b07067276 */ /* 0x000fe4000780005c */
[----:B------:R-:W-:Y:S02]  /*4d20*/  FSEL R27, R27, -INF , P5 ;  /* 0xff8000001b1b7808 */ /* 0x000fe40002800000 */
[----:B------:R-:W-:-:S02]  /*4d30*/  ISETP.GE.AND P5, PT, R2, R5, PT ;  /* 0x000000050200720c */ /* 0x000fc40003fa6270 */
[----:B------:R-:W-:Y:S01]  /*4d40*/  LOP3.LUT R5, R75, 0x2f, RZ, 0xfc, !PT ;  /* 0x0000002f4b057812 */ /* 0x000fe200078efcff */
[----:B------:R-:W0:Y:S01]  /*4d50*/  LDC R107, c[0x0][0x3d8] ;  /* 0x0000f600ff6b7b82 */ /* 0x000e220000000800 */
[----:B------:R-:W-:Y:S02]  /*4d60*/  FMNMX3 R7, R6, R99, R97, !PT ;  /* 0x0000006306077276 */ /* 0x000fe40007800061 */
[----:B------:R-:W-:Y:S02]  /*4d70*/  FSEL R26, R26, -INF , P4 ;  /* 0xff8000001a1a7808 */ /* 0x000fe40002000000 */
[----:B------:R-:W-:Y:S02]  /*4d80*/  ISETP.GE.AND P4, PT, R2, R5, PT ;  /* 0x000000050200720c */ /* 0x000fe40003f86270 */
[----:B------:R-:W-:Y:S01]  /*4d90*/  FMNMX3 R6, R7, R98, R96, !PT ;  /* 0x0000006207067276 */ /* 0x000fe20007800060 */
[----:B------:R-:W0:Y:S01]  /*4da0*/  LDC R108, c[0x0][0x3d8] ;  /* 0x0000f600ff6c7b82 */ /* 0x000e220000000800 */
[----:B------:R-:W-:-:S02]  /*4db0*/  LOP3.LUT R5, R75, 0x30, RZ, 0xfc, !PT ;  /* 0x000000304b057812 */ /* 0x000fc400078efcff */
[----:B------:R-:W-:Y:S02]  /*4dc0*/  FSEL R25, R25, -INF , P3 ;  /* 0xff80000019197808 */ /* 0x000fe40001800000 */
[----:B------:R-:W-:Y:S02]  /*4dd0*/  FMNMX3 R6, R6, R95, R93, !PT ;  /* 0x0000005f06067276 */ /* 0x000fe4000780005d */
[----:B------:R-:W-:Y:S01]  /*4de0*/  ISETP.GE.AND P3, PT, R2, R5, PT ;  /* 0x000000050200720c */ /* 0x000fe20003f66270 */
[----:B------:R-:W0:Y:S01]  /*4df0*/  LDC R109, c[0x0][0x3d8] ;  /* 0x0000f600ff6d7b82 */ /* 0x000e220000000800 */
[----:B------:R-:W-:Y:S02]  /*4e00*/  LOP3.LUT R5, R75, 0x31, RZ, 0xfc, !PT ;  /* 0x000000314b057812 */ /* 0x000fe400078efcff */
[----:B------:R-:W-:Y:S02]  /*4e10*/  FMNMX3 R6, R6, R94, R89, !PT ;  /* 0x0000005e06067276 */ /* 0x000fe40007800059 */
[----:B------:R-:W-:-:S02]  /*4e20*/  FSEL R24, R24, -INF , P2 ;  /* 0xff80000018187808 */ /* 0x000fc40001000000 */
[----:B------:R-:W-:Y:S01]  /*4e30*/  ISETP.GE.AND P2, PT, R2, R5, PT ;  /* 0x000000050200720c */ /* 0x000fe20003f46270 */
[----:B------:R-:W0:Y:S01]  /*4e40*/  LDC R110, c[0x0][0x3d8] ;  /* 0x0000f600ff6e7b82 */ /* 0x000e220000000800 */
[----:B------:R-:W-:Y:S02]  /*4e50*/  LOP3.LUT R5, R75, 0x32, RZ, 0xfc, !PT ;  /* 0x000000324b057812 */ /* 0x000fe400078efcff */
[----:B------:R-:W-:Y:S02]  /*4e60*/  FMNMX3 R6, R6, R80, R79, !PT ;  /* 0x0000005006067276 */ /* 0x000fe4000780004f */
[----:B------:R-:W-:Y:S02]  /*4e70*/  FSEL R23, R23, -INF , P5 ;  /* 0xff80000017177808 */ /* 0x000fe40002800000 */
[----:B------:R-:W-:Y:S01]  /*4e80*/  ISETP.GE.AND P5, PT, R2, R5, PT ;  /* 0x000000050200720c */ /* 0x000fe20003fa6270 */
[----:B------:R-:W0:Y:S01]  /*4e90*/  LDC R111, c[0x0][0x3d8] ;  /* 0x0000f600ff6f7b82 */ /* 0x000e220000000800 */
[----:B------:R-:W-:-:S02]  /*4ea0*/  LOP3.LUT R5, R75, 0x33, RZ, 0xfc, !PT ;  /* 0x000000334b057812 */ /* 0x000fc400078efcff */
[----:B------:R-:W-:Y:S02]  /*4eb0*/  FMNMX3 R7, R6, R85, R83, !PT ;  /* 0x0000005506077276 */ /* 0x000fe40007800053 */
[----:B------:R-:W-:Y:S02]  /*4ec0*/  FSEL R22, R22, -INF , P4 ;  /* 0xff80000016167808 */ /* 0x000fe40002000000 */
[----:B------:R-:W-:Y:S01]  /*4ed0*/  ISETP.GE.AND P4, PT, R2, R5, PT ;  /* 0x000000050200720c */ /* 0x000fe20003f86270 */
[----:B------:R-:W0:Y:S01]  /*4ee0*/  LDC R118, c[0x0][0x3d8] ;  /* 0x0000f600ff767b82 */ /* 0x000e220000000800 */
[----:B------:R-:W-:Y:S02]  /*4ef0*/  FMNMX3 R7, R7, R84, R82, !PT ;  /* 0x0000005407077276 */ /* 0x000fe40007800052 */
[----:B------:R-:W-:Y:S02]  /*4f00*/  LOP3.LUT R5, R75, 0x34, RZ, 0xfc, !PT ;  /* 0x000000344b057812 */ /* 0x000fe400078efcff */
[----:B------:R-:W-:-:S02]  /*4f10*/  FSEL R21, R21, -INF , P3 ;  /* 0xff80000015157808 */ /* 0x000fc40001800000 */
[----:B------:R-:W-:Y:S01]  /*4f20*/  FMNMX3 R7, R7, R81, R70, !PT ;  /* 0x0000005107077276 */ /* 0x000fe20007800046 */
[----:B------:R-:W0:Y:S01]  /*4f30*/  LDC R119, c[0x0][0x3d8] ;  /* 0x0000f600ff777b82 */ /* 0x000e220000000800 */
[----:B------:R-:W-:Y:S02]  /*4f40*/  ISETP.GE.AND P3, PT, R2, R5, PT ;  /* 0x000000050200720c */ /* 0x000fe40003f66270 */
[----:B------:R-:W-:Y:S02]  /*4f50*/  LOP3.LUT R5, R75, 0x35, RZ, 0xfc, !PT ;  /* 0x000000354b057812 */ /* 0x000fe400078efcff */
[----:B------:R-:W-:Y:S02]  /*4f60*/  FMNMX3 R7, R7, R68, R37, !PT ;  /* 0x0000004407077276 */ /* 0x000fe40007800025 */
[----:B------:R-:W-:Y:S01]  /*4f70*/  FSEL R20, R20, -INF , P2 ;  /* 0xff80000014147808 */ /* 0x000fe20001000000 */
[----:B------:R-:W0:Y:S01]  /*4f80*/  LDC R124, c[0x0][0x3d8] ;  /* 0x0000f600ff7c7b82 */ /* 0x000e220000000800 */
[----:B------:R-:W-:-:S02]  /*4f90*/  ISETP.GE.AND P2, PT, R2, R5, PT ;  /* 0x000000050200720c */ /* 0x000fc40003f46270 */
[----:B------:R-:W-:Y:S02]  /*4fa0*/  LOP3.LUT R5, R75, 0x36, RZ, 0xfc, !PT ;  /* 0x000000364b057812 */ /* 0x000fe400078efcff */
[----:B------:R-:W-:Y:S02]  /*4fb0*/  FMNMX3 R7, R7, R36, R35, !PT ;  /* 0x0000002407077276 */ /* 0x000fe40007800023 */
[----:B------:R-:W-:Y:S01]  /*4fc0*/  FSEL R19, R19, -INF , P5 ;  /* 0xff80000013137808 */ /* 0x000fe20002800000 */
[----:B------:R-:W0:Y:S01]  /*4fd0*/  LDC R125, c[0x0][0x3d8] ;  /* 0x0000f600ff7d7b82 */ /* 0x000e220000000800 */
[----:B------:R-:W-:Y:S02]  /*4fe0*/  ISETP.GE.AND P5, PT, R2, R5, PT ;  /* 0x000000050200720c */ /* 0x000fe40003fa6270 */
[----:B------:R-:W-:Y:S02]  /*4ff0*/  LOP3.LUT R5, R75, 0x37, RZ, 0xfc, !PT ;  /* 0x000000374b057812 */ /* 0x000fe400078efcff */
[----:B------:R-:W-:-:S02]  /*5000*/  FMNMX3 R7, R7, R34, R33, !PT ;  /* 0x0000002207077276 */ /* 0x000fc40007800021 */
[----:B------:R-:W-:Y:S01]  /*5010*/  FSEL R18, R18, -INF , P4 ;  /* 0xff80000012127808 */ /* 0x000fe20002000000 */
[----:B------:R-:W0:Y:S01]  /*5020*/  LDC R126, c[0x0][0x3d8] ;  /* 0x0000f600ff7e7b82 */ /* 0x000e220000000800 */
[----:B------:R-:W-:Y:S02]  /*5030*/  ISETP.GE.AND P4, PT, R2, R5, PT ;  /* 0x000000050200720c */ /* 0x000fe40003f86270 */
[----:B------:R-:W-:Y:S02]  /*5040*/  FMNMX3 R7, R7, R32, R31, !PT ;  /* 0x0000002007077276 */ /* 0x000fe4000780001f */
[----:B------:R-:W-:Y:S02]  /*5050*/  LOP3.LUT R5, R75, 0x38, RZ, 0xfc, !PT ;  /* 0x000000384b057812 */ /* 0x000fe400078efcff */
[----:B------:R-:W-:Y:S01]  /*5060*/  FSEL R17, R17, -INF , P3 ;  /* 0xff80000011117808 */ /* 0x000fe20001800000 */
[----:B------:R-:W0:Y:S01]  /*5070*/  LDC R127, c[0x0][0x3d8] ;  /* 0x0000f600ff7f7b82 */ /* 0x000e220000000800 */
[----:B------:R-:W-:-:S02]  /*5080*/  FMNMX3 R7, R7, R30, R29, !PT ;  /* 0x0000001e07077276 */ /* 0x000fc4000780001d */
[----:B------:R-:W-:Y:S02]  /*5090*/  ISETP.GE.AND P3, PT, R2, R5, PT ;  /* 0x000000050200720c */ /* 0x000fe40003f66270 */
[----:B------:R-:W-:Y:S02]  /*50a0*/  LOP3.LUT R5, R75, 0x39, RZ, 0xfc, !PT ;  /* 0x000000394b057812 */ /* 0x000fe400078efcff */
[----:B------:R-:W-:Y:S01]  /*50b0*/  FMNMX3 R7, R7, R28, R27, !PT ;  /* 0x0000001c07077276 */ /* 0x000fe2000780001b */
[----:B------:R-:W0:Y:S01]  /*50c0*/  LDC R128, c[0x0][0x3d8] ;  /* 0x0000f600ff807b82 */ /* 0x000e220000000800 */
[----:B------:R-:W-:Y:S02]  /*50d0*/  FSEL R16, R16, -INF , P2 ;  /* 0xff80000010107808 */ /* 0x000fe40001000000 */
[----:B------:R-:W-:Y:S02]  /*50e0*/  ISETP.GE.AND P2, PT, R2, R5, PT ;  /* 0x000000050200720c */ /* 0x000fe40003f46270 */
[----:B------:R-:W-:-:S02]  /*50f0*/  LOP3.LUT R5, R75, 0x3a, RZ, 0xfc, !PT ;  /* 0x0000003a4b057812 */ /* 0x000fc400078efcff */
[----:B------:R-:W-:Y:S01]  /*5100*/  FMNMX3 R7, R7, R26, R25, !PT ;  /* 0x0000001a07077276 */ /* 0x000fe20007800019 */
[----:B------:R-:W0:Y:S01]  /*5110*/  LDC R129, c[0x0][0x3d8] ;  /* 0x0000f600ff817b82 */ /* 0x000e220000000800 */
[----:B------:R-:W-:Y:S02]  /*5120*/  FSEL R15, R15, -INF , P5 ;  /* 0xff8000000f0f7808 */ /* 0x000fe40002800000 */
[----:B------:R-:W-:Y:S02]  /*5130*/  ISETP.GE.AND P5, PT, R2, R5, PT ;  /* 0x000000050200720c */ /* 0x000fe40003fa6270 */
[----:B------:R-:W-:Y:S02]  /*5140*/  LOP3.LUT R5, R75, 0x3b, RZ, 0xfc, !PT ;  /* 0x0000003b4b057812 */ /* 0x000fe400078efcff */
[----:B------:R-:W-:Y:S01]  /*5150*/  FMNMX3 R7, R7, R24, R23, !PT ;  /* 0x0000001807077276 */ /* 0x000fe20007800017 */
[----:B------:R-:W0:Y:S01]  /*5160*/  LDC R130, c[0x0][0x3d8] ;  /* 0x0000f600ff827b82 */ /* 0x000e220000000800 */
[----:B------:R-:W-:-:S02]  /*5170*/  FSEL R14, R14, -INF , P4 ;  /* 0xff8000000e0e7808 */ /* 0x000fc40002000000 */
[----:B------:R-:W-:Y:S02]  /*5180*/  ISETP.GE.AND P4, PT, R2, R5, PT ;  /* 0x000000050200720c */ /* 0x000fe40003f86270 */
[----:B------:R-:W-:Y:S01]  /*5190*/  FMNMX3 R6, R7, R22, R21, !PT ;  /* 0x0000001607067276 */ /* 0x000fe20007800015 */
[----:B------:R-:W-:Y:S01]  /*51a0*/  FMUL R7, R62, UR4 ;  /* 0x000000043e077c20 */ /* 0x000fe20008400000 */
[----:B------:R-:W-:Y:S01]  /*51b0*/  LOP3.LUT R5, R75, 0x3c, RZ, 0xfc, !PT ;  /* 0x0000003c4b057812 */ /* 0x000fe200078efcff */
[----:B------:R-:W0:Y:S01]  /*51c0*/  LDC R62, c[0x0][0x3d8] ;  /* 0x0000f600ff3e7b82 */ /* 0x000e220000000800 */
[----:B------:R-:W-:Y:S02]  /*51d0*/  FSEL R13, R13, -INF , P3 ;  /* 0xff8000000d0d7808 */ /* 0x000fe40001800000 */
[----:B------:R-:W-:Y:S01]  /*51e0*/  FMNMX3 R8, R6, R20, R19, !PT ;  /* 0x0000001406087276 */ /* 0x000fe20007800013 */
[----:B------:R-:W-:Y:S01]  /*51f0*/  FMUL R6, R63, UR4 ;  /* 0x000000043f067c20 */ /* 0x000fe20008400000 */
[----:B------:R-:W-:-:S02]  /*5200*/  ISETP.GE.AND P3, PT, R2, R5, PT ;  /* 0x000000050200720c */ /* 0x000fc40003f66270 */
[C---:B------:R-:W-:Y:S01]  /*5210*/  LOP3.LUT R5, R75.reuse, 0x3d, RZ, 0xfc, !PT ;  /* 0x0000003d4b057812 */ /* 0x040fe200078efcff */
[----:B------:R-:W0:Y:S01]  /*5220*/  LDC R63, c[0x0][0x3d8] ;  /* 0x0000f600ff3f7b82 */ /* 0x000e220000000800 */
[----:B------:R-:W-:Y:S02]  /*5230*/  FMNMX3 R8, R8, R18, R17, !PT ;  /* 0x0000001208087276 */ /* 0x000fe40007800011 */
[----:B------:R-:W-:Y:S02]  /*5240*/  FSEL R12, R12, -INF , P2 ;  /* 0xff8000000c0c7808 */ /* 0x000fe40001000000 */
[----:B------:R-:W-:Y:S02]  /*5250*/  ISETP.GE.AND P2, PT, R2, R5, PT ;  /* 0x000000050200720c */ /* 0x000fe40003f46270 */
[----:B------:R-:W-:Y:S01]  /*5260*/  LOP3.LUT R5, R75, 0x3e, RZ, 0xfc, !PT ;  /* 0x0000003e4b057812 */ /* 0x000fe200078efcff */
[----:B------:R-:W0:Y:S01]  /*5270*/  LDC R131, c[0x0][0x3d8] ;  /* 0x0000f600ff837b82 */ /* 0x000e220000000800 */
[----:B------:R-:W-:-:S02]  /*5280*/  FMNMX3 R8, R8, R16, R15, !PT ;  /* 0x0000001008087276 */ /* 0x000fc4000780000f */
[----:B------:R-:W-:Y:S02]  /*5290*/  FSEL R7, R7, -INF , P5 ;  /* 0xff80000007077808 */ /* 0x000fe40002800000 */
[----:B------:R-:W-:Y:S02]  /*52a0*/  ISETP.GE.AND P5, PT, R2, R5, PT ;  /* 0x000000050200720c */ /* 0x000fe40003fa6270 */
[----:B------:R-:W-:Y:S01]  /*52b0*/  FMNMX3 R5, R8, R14, R13, !PT ;  /* 0x0000000e08057276 */ /* 0x000fe2000780000d */
[----:B------:R-:W-:Y:S01]  /*52c0*/  FMUL R8, R65, UR4 ;  /* 0x0000000441087c20 */ /* 0x000fe20008400000 */
[----:B------:R-:W-:Y:S01]  /*52d0*/  LOP3.LUT R75, R75, 0x3f, RZ, 0xfc, !PT ;  /* 0x0000003f4b4b7812 */ /* 0x000fe200078efcff */
[----:B------:R-:W0:Y:S01]  /*52e0*/  LDC R65, c[0x0][0x3d8] ;  /* 0x0000f600ff417b82 */ /* 0x000e220000000800 */
[----:B------:R-:W-:Y:S02]  /*52f0*/  FSEL R6, R6, -INF , P4 ;  /* 0xff80000006067808 */ /* 0x000fe40002000000 */
[----:B------:R-:W-:-:S02]  /*5300*/  FSEL R9, R9, -INF , P3 ;  /* 0xff80000009097808 */ /* 0x000fc40001800000 */
[----:B------:R-:W-:Y:S01]  /*5310*/  FMNMX3 R38, R5, R12, R7, !PT ;  /* 0x0000000c05267276 */ /* 0x000fe20007800007 */
[----:B------:R-:W-:Y:S01]  /*5320*/  FMUL R5, R67, UR4 ;  /* 0x0000000443057c20 */ /* 0x000fe20008400000 */
[----:B------:R-:W-:Y:S01]  /*5330*/  ISETP.GE.AND P4, PT, R2, R75, PT ;  /* 0x0000004b0200720c */ /* 0x000fe20003f86270 */
[----:B------:R-:W-:Y:S01]  /*5340*/  UIMAD.WIDE UR4, UR10, 0x2, URZ ;  /* 0x000000020a0478a5 */ /* 0x000fe2000f8e02ff */
[----:B------:R-:W-:Y:S01]  /*5350*/  FSEL R8, R8, -INF , P2 ;  /* 0xff80000008087808 */ /* 0x000fe20001000000 */
[----:B------:R-:W0:Y:S01]  /*5360*/  LDC R67, c[0x0][0x3d8] ;  /* 0x0000f600ff437b82 */ /* 0x000e220000000800 */
[----:B------:R-:W-:Y:S02]  /*5370*/  FSEL R10, R10, -INF , P5 ;  /* 0xff8000000a0a7808 */ /* 0x000fe40002800000 */
[----:B------:R-:W-:Y:S02]  /*5380*/  FMNMX3 R39, R38, R6, R9, !PT ;  /* 0x0000000626277276 */ /* 0x000fe40007800009 */
[----:B------:R-:W-:-:S02]  /*5390*/  FSEL R5, R5, -INF , P4 ;  /* 0xff80000005057808 */ /* 0x000fc40002000000 */
[----:B------:R-:W-:-:S04]  /*53a0*/  FMNMX3 R38, R39, R8, R10, !PT ;  /* 0x0000000827267276 */ /* 0x000fc8000780000a */
[----:B------:R-:W-:-:S05]  /*53b0*/  FMNMX R38, R5, R38, !PT ;  /* 0x0000002605267209 */ /* 0x000fca0007800000 */
[----:B------:R-:W1:Y:S02]  /*53c0*/  SHFL.BFLY PT, R39, R38, 0x10, 0x1f ;  /* 0x0e001f0026277f89 */ /* 0x000e6400000e0000 */
[----:B-1----:R-:W-:Y:S02]  /*53d0*/  FMNMX3 R120, R38, -INF , R39, !PT ;  /* 0xff80000026787876 */ /* 0x002fe40007800027 */
[----:B------:R-:W-:-:S03]  /*53e0*/  SHF.R.U32.HI R39, RZ, 0x1, R104 ;  /* 0x00000001ff277819 */ /* 0x000fc60000011668 */
[--C-:B------:R-:W-:Y:S01]  /*53f0*/  FADD R4, R4, -R120.reuse ;  /* 0x8000007804047221 */ /* 0x100fe20000000000 */
[--C-:B------:R-:W-:Y:S01]  /*5400*/  FADD R11, R11, -R120.reuse ;  /* 0x800000780b0b7221 */ /* 0x100fe20000000000 */
[--C-:B------:R-:W-:Y:S01]  /*5410*/  FADD R87, R87, -R120.reuse ;  /* 0x8000007857577221 */ /* 0x100fe20000000000 */
[--C-:B------:R-:W-:Y:S01]  /*5420*/  FADD R91, R91, -R120.reuse ;  /* 0x800000785b5b7221 */ /* 0x100fe20000000000 */
[----:B------:R-:W-:Y:S01]  /*5430*/  FMUL R4, R4, 1.4426950216293334961 ;  /* 0x3fb8aa3b04047820 */ /* 0x000fe20000400000 */
[--C-:B------:R-:W-:Y:S01]  /*5440*/  FADD R72, R72, -R120.reuse ;  /* 0x8000007848487221 */ /* 0x100fe20000000000 */
[----:B------:R-:W-:Y:S01]  /*5450*/  FMUL R87, R87, 1.4426950216293334961 ;  /* 0x3fb8aa3b57577820 */ /* 0x000fe20000400000 */
[----:B------:R-:W-:Y:S01]  /*5460*/  FMUL R91, R91, 1.4426950216293334961 ;  /* 0x3fb8aa3b5b5b7820 */ /* 0x000fe20000400000 */
[----:B------:R1:W0:Y:S01]  /*5470*/  MUFU.EX2 R117, R4 ;  /* 0x0000000400757308 */ /* 0x0002220000000800 */
[--C-:B------:R-:W-:Y:S01]  /*5480*/  FADD R89, R89, -R120.reuse ;  /* 0x8000007859597221 */ /* 0x100fe20000000000 */
[----:B------:R-:W-:Y:S01]  /*5490*/  FMUL R72, R72, 1.4426950216293334961 ;  /* 0x3fb8aa3b48487820 */ /* 0x000fe20000400000 */
[--C-:B------:R-:W-:Y:S01]  /*54a0*/  FADD R92, R92, -R120.reuse ;  /* 0x800000785c5c7221 */ /* 0x100fe20000000000 */
[--C-:B------:R-:W-:Y:S01]  /*54b0*/  FADD R77, R77, -R120.reuse ;  /* 0x800000784d4d7221 */ /* 0x100fe20000000000 */
[----:B------:R-:W-:Y:S01]  /*54c0*/  FMUL R89, R89, 1.4426950216293334961 ;  /* 0x3fb8aa3b59597820 */ /* 0x000fe20000400000 */
[--C-:B------:R-:W-:Y:S01]  /*54d0*/  FADD R95, R95, -R120.reuse ;  /* 0x800000785f5f7221 */ /* 0x100fe20000000000 */
[----:B------:R-:W-:Y:S01]  /*54e0*/  FADD R71, R71, -R120 ;  /* 0x8000007847477221 */ /* 0x000fe20000000000 */
[----:B------:R0:W-:Y:S01]  /*54f0*/  MUFU.EX2 R251, R87 ;  /* 0x0000005700fb7308 */ /* 0x0001e20000000800 */
[----:B-1----:R-:W-:Y:S01]  /*5500*/  SHF.R.U32.HI R4, RZ, 0x2, R104 ;  /* 0x00000002ff047819 */ /* 0x002fe20000011668 */
[----:B------:R-:W-:Y:S01]  /*5510*/  FMUL R77, R77, 1.4426950216293334961 ;  /* 0x3fb8aa3b4d4d7820 */ /* 0x000fe20000400000 */
[----:B------:R-:W-:Y:S01]  /*5520*/  FMUL R75, R95, 1.4426950216293334961 ;  /* 0x3fb8aa3b5f4b7820 */ /* 0x000fe20000400000 */
[----:B------:R-:W-:Y:S01]  /*5530*/  FADD R37, R37, -R120 ;  /* 0x8000007825257221 */ /* 0x000fe20000000000 */
[----:B------:R-:W-:Y:S01]  /*5540*/  LOP3.LUT R38, R4, 0x38, RZ, 0xc0, !PT ;  /* 0x0000003804267812 */ /* 0x000fe200078ec0ff */
[----:B------:R-:W-:Y:S01]  /*5550*/  FMUL R4, R11, 1.4426950216293334961 ;  /* 0x3fb8aa3b0b047820 */ /* 0x000fe20000400000 */
[----:B------:R-:W-:Y:S01]  /*5560*/  FMUL R71, R71, 1.4426950216293334961 ;  /* 0x3fb8aa3b47477820 */ /* 0x000fe20000400000 */
[----:B------:R1:W-:Y:S01]  /*5570*/  MUFU.EX2 R247, R91 ;  /* 0x0000005b00f77308 */ /* 0x0003e20000000800 */
[----:B------:R-:W-:Y:S01]  /*5580*/  LOP3.LUT R11, R38, 0x1f, R104, 0xf8, !PT ;  /* 0x0000001f260b7812 */ /* 0x000fe200078ef868 */
[----:B0-----:R-:W-:-:S02]  /*5590*/  IMAD R87, R58, 0x2, R102 ;  /* 0x000000023a577824 */ /* 0x001fc400078e0266 */
[--C-:B------:R-:W-:Y:S01]  /*55a0*/  FADD R70, R70, -R120.reuse ;  /* 0x8000007846467221 */ /* 0x100fe20000000000 */
[----:B------:R-:W-:Y:S01]  /*55b0*/  FMUL R37, R37, 1.4426950216293334961 ;  /* 0x3fb8aa3b25257820 */ /* 0x000fe20000400000 */
[--C-:B------:R-:W-:Y:S01]  /*55c0*/  FADD R73, R73, -R120.reuse ;  /* 0x8000007849497221 */ /* 0x100fe20000000000 */
[----:B------:R-:W-:Y:S02]  /*55d0*/  IMAD.SHL.U32 R11, R11, 0x10, RZ ;  /* 0x000000100b0b7824 */ /* 0x000fe400078e00ff */
[--C-:B------:R-:W-:Y:S01]  /*55e0*/  FADD R74, R74, -R120.reuse ;  /* 0x800000784a4a7221 */ /* 0x100fe20000000000 */
[----:B------:R0:W-:Y:S01]  /*55f0*/  MUFU.EX2 R2, R4 ;  /* 0x0000000400027308 */ /* 0x0001e20000000800 */
[----:B-1----:R-:W-:Y:S02]  /*5600*/  IMAD R91, R58, 0x2, R87 ;  /* 0x000000023a5b7824 */ /* 0x002fe400078e0257 */
[----:B------:R-:W-:Y:S01]  /*5610*/  FMUL R73, R73, 1.4426950216293334961 ;  /* 0x3fb8aa3b49497820 */ /* 0x000fe20000400000 */
[----:B------:R-:W-:Y:S01]  /*5620*/  LOP3.LUT R38, R11, 0x1b0, RZ, 0xc0, !PT ;  /* 0x000001b00b267812 */ /* 0x000fe200078ec0ff */
[----:B------:R-:W-:Y:S01]  /*5630*/  FMUL R74, R74, 1.4426950216293334961 ;  /* 0x3fb8aa3b4a4a7820 */ /* 0x000fe20000400000 */
[--C-:B------:R-:W-:Y:S01]  /*5640*/  FADD R76, R76, -R120.reuse ;  /* 0x800000784c4c7221 */ /* 0x100fe20000000000 */
[----:B------:R-:W-:Y:S01]  /*5650*/  FADD R86, R86, -R120 ;  /* 0x8000007856567221 */ /* 0x000fe20000000000 */
[----:B------:R-:W-:Y:S01]  /*5660*/  LOP3.LUT R38, R38, 0x40, R39, 0xf8, !PT ;  /* 0x0000004026267812 */ /* 0x000fe200078ef827 */
[C---:B------:R-:W-:Y:S01]  /*5670*/  IMAD.SHL.U32 R39, R103.reuse, 0x2, RZ ;  /* 0x0000000267277824 */ /* 0x040fe200078e00ff */
[----:B------:R1:W-:Y:S01]  /*5680*/  MUFU.EX2 R116, R72 ;  /* 0x0000004800747308 */ /* 0x0003e20000000800 */
[----:B0-----:R-:W-:-:S04]  /*5690*/  IMAD.HI R4, R103, 0x2, RZ ;  /* 0x0000000267047827 */ /* 0x001fc800078e02ff */
[----:B------:R-:W-:Y:S01]  /*56a0*/  FMUL R76, R76, 1.4426950216293334961 ;  /* 0x3fb8aa3b4c4c7820 */ /* 0x000fe20000400000 */
[----:B------:R-:W-:Y:S01]  /*56b0*/  FMUL R86, R86, 1.4426950216293334961 ;  /* 0x3fb8aa3b56567820 */ /* 0x000fe20000400000 */
[----:B---3--:R-:W-:Y:S01]  /*56c0*/  IADD3 R100, P2, P3, R39, UR6, R100 ;  /* 0x0000000627647c10 */ /* 0x008fe2000fb5e064 */
[--C-:B------:R-:W-:Y:S01]  /*56d0*/  FADD R189, R33, -R120.reuse ;  /* 0x8000007821bd7221 */ /* 0x100fe20000000000 */
[----:B------:R-:W0:Y:S01]  /*56e0*/  LDC R39, c[0x0][0x3d8] ;  /* 0x0000f600ff277b82 */ /* 0x000e220000000800 */
[--C-:B------:R-:W-:Y:S01]  /*56f0*/  FADD R78, R78, -R120.reuse ;  /* 0x800000784e4e7221 */ /* 0x100fe20000000000 */
[----:B------:R-:W-:Y:S01]  /*5700*/  IADD3.X R4, PT, PT, R4, UR5, R101, P2, P3 ;  /* 0x0000000504047c10 */ /* 0x000fe200097e6465 */
[----:B-1----:R-:W-:Y:S01]  /*5710*/  FMUL R72, R92, 1.4426950216293334961 ;  /* 0x3fb8aa3b5c487820 */ /* 0x002fe20000400000 */
[C---:B------:R-:W-:Y:S01]  /*5720*/  LEA R238, P3, R87.reuse, R100, 0x1 ;  /* 0x0000006457ee7211 */ /* 0x040fe200078608ff */
[----:B------:R-:W-:Y:S01]  /*5730*/  FADD R92, R80, -R120 ;  /* 0x80000078505c7221 */ /* 0x000fe20000000000 */
[----:B------:R1:W-:Y:S01]  /*5740*/  MUFU.EX2 R250, R77 ;  /* 0x0000004d00fa7308 */ /* 0x0003e20000000800 */
[----:B------:R-:W-:Y:S01]  /*5750*/  FMUL R78, R78, 1.4426950216293334961 ;  /* 0x3fb8aa3b4e4e7820 */ /* 0x000fe20000400000 */
[----:B------:R-:W-:Y:S01]  /*5760*/  LEA.HI.X.SX32 R239, R87, R4, 0x1, P3 ;  /* 0x0000000457ef7211 */ /* 0x000fe200018f0eff */
[----:B------:R-:W-:-:S02]  /*5770*/  IMAD R87, R58, 0x2, R91 ;  /* 0x000000023a577824 */ /* 0x000fc400078e025b */
[--C-:B------:R-:W-:Y:S01]  /*5780*/  FADD R88, R88, -R120.reuse ;  /* 0x8000007858587221 */ /* 0x100fe20000000000 */
[--C-:B------:R-:W-:Y:S01]  /*5790*/  FADD R188, R32, -R120.reuse ;  /* 0x8000007820bc7221 */ /* 0x100fe20000000000 */
[--C-:B------:R-:W-:Y:S01]  /*57a0*/  FADD R90, R90, -R120.reuse ;  /* 0x800000785a5a7221 */ /* 0x100fe20000000000 */
[--C-:B------:R-:W-:Y:S01]  /*57b0*/  FADD R187, R31, -R120.reuse ;  /* 0x800000781fbb7221 */ /* 0x100fe20000000000 */
[----:B------:R3:W-:Y:S01]  /*57c0*/  MUFU.EX2 R80, R89 ;  /* 0x0000005900507308 */ /* 0x0007e20000000800 */
[--C-:B-1----:R-:W-:Y:S01]  /*57d0*/  FADD R77, R94, -R120.reuse ;  /* 0x800000785e4d7221 */ /* 0x102fe20000000000 */
[----:B------:R-:W-:Y:S01]  /*57e0*/  LEA R94, P2, R102, R100, 0x1 ;  /* 0x00000064665e7211 */ /* 0x000fe200078408ff */
[----:B------:R-:W-:Y:S01]  /*57f0*/  FMUL R88, R88, 1.4426950216293334961 ;  /* 0x3fb8aa3b58587820 */ /* 0x000fe20000400000 */
[----:B------:R-:W-:Y:S01]  /*5800*/  FMUL R90, R90, 1.4426950216293334961 ;  /* 0x3fb8aa3b5a5a7820 */ /* 0x000fe20000400000 */
[--C-:B------:R-:W-:Y:S01]  /*5810*/  FADD R99, R99, -R120.reuse ;  /* 0x8000007863637221 */ /* 0x100fe20000000000 */
[----:B------:R-:W-:Y:S01]  /*5820*/  LEA.HI.X.SX32 R95, R102, R4, 0x1, P2 ;  /* 0x00000004665f7211 */ /* 0x000fe200010f0eff */
[--C-:B------:R-:W-:Y:S01]  /*5830*/  FADD R97, R97, -R120.reuse ;  /* 0x8000007861617221 */ /* 0x100fe20000000000 */
[C---:B------:R-:W-:Y:S01]  /*5840*/  LEA R236, P2, R91.reuse, R100, 0x1 ;  /* 0x000000645bec7211 */ /* 0x040fe200078408ff */
[----:B---3--:R-:W-:Y:S01]  /*5850*/  IMAD R89, R58, 0x2, R87 ;  /* 0x000000023a597824 */ /* 0x008fe200078e0257 */
[----:B------:R1:W3:Y:S01]  /*5860*/  MUFU.EX2 R121, R71 ;  /* 0x0000004700797308 */ /* 0x0002e20000000800 */
[--C-:B------:R-:W-:Y:S01]  /*5870*/  FADD R122, R30, -R120.reuse ;  /* 0x800000781e7a7221 */ /* 0x100fe20000000000 */
[----:B------:R-:W-:Y:S01]  /*5880*/  LEA.HI.X.SX32 R237, R91, R4, 0x1, P2 ;  /* 0x000000045bed7211 */ /* 0x000fe200010f0eff */
[----:B------:R-:W-:Y:S01]  /*5890*/  IMAD R58, R58, 0x2, R89 ;  /* 0x000000023a3a7824 */ /* 0x000fe200078e0259 */
[-C--:B------:R-:W-:Y:S01]  /*58a0*/  LEA R234, P2, R87, R100.reuse, 0x1 ;  /* 0x0000006457ea7211 */ /* 0x080fe200078408ff */
[----:B------:R-:W-:Y:S01]  /*58b0*/  FADD R98, R98, -R120 ;  /* 0x8000007862627221 */ /* 0x000fe20000000000 */
[----:B------:R-:W-:Y:S01]  /*58c0*/  LEA R232, P3, R89, R100, 0x1 ;  /* 0x0000006459e87211 */ /* 0x000fe200078608ff */
[----:B------:R-:W-:Y:S01]  /*58d0*/  IMAD R57, R57, 0x2, R58 ;  /* 0x0000000239397824 */ /* 0x000fe200078e023a */
[----:B------:R-:W-:Y:S01]  /*58e0*/  LEA.HI.X.SX32 R235, R87, R4, 0x1, P2 ;  /* 0x0000000457eb7211 */ /* 0x000fe200010f0eff */
[----:B------:R-:W-:Y:S01]  /*58f0*/  MUFU.EX2 R240, R37 ;  /* 0x0000002500f07308 */ /* 0x000fe20000000800 */
[C---:B------:R-:W-:Y:S01]  /*5900*/  LEA R230, P2, R58.reuse, R100, 0x1 ;  /* 0x000000643ae67211 */ /* 0x040fe200078408ff */
[----:B------:R-:W-:Y:S01]  /*5910*/  IMAD R55, R55, 0x2, R57 ;  /* 0x0000000237377824 */ /* 0x000fe200078e0239 */
[-C--:B------:R-:W-:Y:S01]  /*5920*/  LEA.HI.X.SX32 R233, R89, R4.reuse, 0x1, P3 ;  /* 0x0000000459e97211 */ /* 0x080fe200018f0eff */
[----:B-1----:R-:W-:Y:S01]  /*5930*/  FMUL R71, R99, 1.4426950216293334961 ;  /* 0x3fb8aa3b63477820 */ /* 0x002fe20000400000 */
[----:B------:R-:W-:Y:S01]  /*5940*/  LEA.HI.X.SX32 R231, R58, R4, 0x1, P2 ;  /* 0x000000043ae77211 */ /* 0x000fe200010f0eff */
[----:B------:R-:W-:Y:S01]  /*5950*/  IMAD R52, R52, 0x2, R55 ;  /* 0x0000000234347824 */ /* 0x000fe200078e0237 */
[-C--:B------:R-:W-:Y:S01]  /*5960*/  LEA R228, P2, R57, R100.reuse, 0x1 ;  /* 0x0000006439e47211 */ /* 0x080fe200078408ff */
[----:B------:R-:W1:Y:S01]  /*5970*/  MUFU.EX2 R115, R73 ;  /* 0x0000004900737308 */ /* 0x000e620000000800 */
[----:B------:R-:W-:Y:S01]  /*5980*/  LEA R226, P3, R55, R100, 0x1 ;  /* 0x0000006437e27211 */ /* 0x000fe200078608ff */
[----:B------:R-:W-:Y:S01]  /*5990*/  IMAD R51, R51, 0x2, R52 ;  /* 0x0000000233337824 */ /* 0x000fe200078e0234 */
[----:B------:R-:W-:Y:S01]  /*59a0*/  LEA.HI.X.SX32 R229, R57, R4, 0x1, P2 ;  /* 0x0000000439e57211 */ /* 0x000fe200010f0eff */
[----:B------:R-:W-:Y:S01]  /*59b0*/  STL [R1+0x1f0], R117 ;  /* 0x0001f07501007387 */ /* 0x000fe20000100800 */
[----:B------:R-:W-:Y:S01]  /*59c0*/  LEA R224, P2, R52, R100, 0x1 ;  /* 0x0000006434e07211 */ /* 0x000fe200078408ff */
[----:B------:R-:W-:Y:S01]  /*59d0*/  IMAD R46, R46, 0x2, R51 ;  /* 0x000000022e2e7824 */ /* 0x000fe200078e0233 */
[-C--:B------:R-:W-:Y:S01]  /*59e0*/  LEA.HI.X.SX32 R227, R55, R4.reuse, 0x1, P3 ;  /* 0x0000000437e37211 */ /* 0x080fe200018f0eff */
[----:B------:R0:W1:Y:S01]  /*59f0*/  MUFU.EX2 R114, R74 ;  /* 0x0000004a00727308 */ /* 0x0000620000000800 */
[----:B------:R-:W-:Y:S01]  /*5a00*/  LEA.HI.X.SX32 R225, R52, R4, 0x1, P2 ;  /* 0x0000000434e17211 */ /* 0x000fe200010f0eff */
[----:B------:R-:W-:Y:S01]  /*5a10*/  IMAD R45, R45, 0x2, R46 ;  /* 0x000000022d2d7824 */ /* 0x000fe200078e022e */
[CC--:B------:R-:W-:Y:S01]  /*5a20*/  LEA R220, P2, R46.reuse, R100.reuse, 0x1 ;  /* 0x000000642edc7211 */ /* 0x0c0fe200078408ff */
[----:B---3--:R3:W-:Y:S01]  /*5a30*/  STL [R1+0x1ec], R121 ;  /* 0x0001ec7901007387 */ /* 0x0087e20000100800 */
[----:B------:R-:W-:Y:S01]  /*5a40*/  LEA R222, P3, R51, R100, 0x1 ;  /* 0x0000006433de7211 */ /* 0x000fe200078608ff */
[----:B------:R-:W-:Y:S01]  /*5a50*/  IMAD R43, R43, 0x2, R45 ;  /* 0x000000022b2b7824 */ /* 0x000fe200078e022d */
[----:B------:R-:W-:Y:S01]  /*5a60*/  LEA.HI.X.SX32 R221, R46, R4, 0x1, P2 ;  /* 0x000000042edd7211 */ /* 0x000fe200010f0eff */
[----:B------:R-:W1:Y:S01]  /*5a70*/  MUFU.EX2 R113, R76 ;  /* 0x0000004c00717308 */ /* 0x000e620000000800 */
[----:B------:R-:W-:Y:S01]  /*5a80*/  LEA R218, P2, R45, R100, 0x1 ;  /* 0x000000642dda7211 */ /* 0x000fe200078408ff */
[----:B------:R-:W-:Y:S01]  /*5a90*/  IMAD R40, R40, 0x2, R43 ;  /* 0x0000000228287824 */ /* 0x000fe200078e022b */
[-C--:B------:R-:W-:Y:S01]  /*5aa0*/  LEA.HI.X.SX32 R223, R51, R4.reuse, 0x1, P3 ;  /* 0x0000000433df7211 */ /* 0x080fe200018f0eff */
[----:B0-----:R-:W-:Y:S01]  /*5ab0*/  FMUL R74, R97, 1.4426950216293334961 ;  /* 0x3fb8aa3b614a7820 */ /* 0x001fe20000400000 */
[----:B------:R-:W-:Y:S01]  /*5ac0*/  LEA.HI.X.SX32 R219, R45, R4, 0x1, P2 ;  /* 0x000000042ddb7211 */ /* 0x000fe200010f0eff */
[----:B------:R-:W-:Y:S01]  /*5ad0*/  IMAD R39, R39, 0x2, R40 ;  /* 0x0000000227277824 */ /* 0x000fe200078e0228 */
[-C--:B------:R-:W-:Y:S01]  /*5ae0*/  LEA R214, P2, R40, R100.reuse, 0x1 ;  /* 0x0000006428d67211 */ /* 0x080fe200078408ff */
[----:B------:R-:W0:Y:S01]  /*5af0*/  MUFU.EX2 R112, R86 ;  /* 0x0000005600707308 */ /* 0x000e220000000800 */
[C---:B------:R-:W-:Y:S01]  /*5b00*/  LEA R216, P3, R43.reuse, R100, 0x1 ;  /* 0x000000642bd87211 */ /* 0x040fe200078608ff */
[----:B------:R-:W-:Y:S01]  /*5b10*/  IMAD R42, R42, 0x2, R39 ;  /* 0x000000022a2a7824 */ /* 0x000fe200078e0227 */
[-C--:B------:R-:W-:Y:S01]  /*5b20*/  LEA.HI.X.SX32 R215, R40, R4.reuse, 0x1, P2 ;  /* 0x0000000428d77211 */ /* 0x080fe200010f0eff */
[----:B------:R-:W-:Y:S01]  /*5b30*/  FMUL R40, R70, 1.4426950216293334961 ;  /* 0x3fb8aa3b46287820 */ /* 0x000fe20000400000 */
[----:B------:R-:W-:Y:S01]  /*5b40*/  LEA.HI.X.SX32 R217, R43, R4, 0x1, P3 ;  /* 0x000000042bd97211 */ /* 0x000fe200018f0eff */
[----:B------:R-:W-:Y:S01]  /*5b50*/  IMAD R41, R41, 0x2, R42 ;  /* 0x0000000229297824 */ /* 0x000fe200078e022a */
[-C--:B------:R-:W-:Y:S01]  /*5b60*/  LEA R210, P2, R42, R100.reuse, 0x1 ;  /* 0x000000642ad27211 */ /* 0x080fe200078408ff */
[----:B------:R0:W-:Y:S01]  /*5b70*/  MUFU.EX2 R242, R40 ;  /* 0x0000002800f27308 */ /* 0x0001e20000000800 */
[----:B------:R-:W-:Y:S01]  /*5b80*/  LEA R212, P3, R39, R100, 0x1 ;  /* 0x0000006427d47211 */ /* 0x000fe200078608ff */
[----:B------:R-:W-:Y:S01]  /*5b90*/  IMAD R44, R44, 0x2, R41 ;  /* 0x000000022c2c7824 */ /* 0x000fe200078e0229 */
[----:B------:R-:W-:Y:S01]  /*5ba0*/  LEA.HI.X.SX32 R211, R42, R4, 0x1, P2 ;  /* 0x000000042ad37211 */ /* 0x000fe200010f0eff */
[----:B------:R-:W-:Y:S01]  /*5bb0*/  FMUL R73, R98, 1.4426950216293334961 ;  /* 0x3fb8aa3b62497820 */ /* 0x000fe20000400000 */
[----:B------:R-:W-:Y:S01]  /*5bc0*/  LEA R208, P2, R41, R100, 0x1 ;  /* 0x0000006429d07211 */ /* 0x000fe200078408ff */
[----:B------:R-:W-:Y:S01]  /*5bd0*/  IMAD R47, R47, 0x2, R44 ;  /* 0x000000022f2f7824 */ /* 0x000fe200078e022c */
[-C--:B------:R-:W-:Y:S01]  /*5be0*/  LEA.HI.X.SX32 R213, R39, R4.reuse, 0x1, P3 ;  /* 0x0000000427d57211 */ /* 0x080fe200018f0eff */
[----:B------:R-:W-:Y:S01]  /*5bf0*/  FADD R39, R68, -R120 ;  /* 0x8000007844277221 */ /* 0x000fe20000000000 */
[----:B------:R-:W-:Y:S01]  /*5c00*/  LEA.HI.X.SX32 R209, R41, R4, 0x1, P2 ;  /* 0x0000000429d17211 */ /* 0x000fe200010f0eff */
[----:B------:R-:W-:Y:S01]  /*5c10*/  IMAD R48, R48, 0x2, R47 ;  /* 0x0000000230307824 */ /* 0x000fe200078e022f */
[-C--:B------:R-:W-:Y:S01]  /*5c20*/  LEA R204, P2, R47, R100.reuse, 0x1 ;  /* 0x000000642fcc7211 */ /* 0x080fe200078408ff */
[----:B------:R-:W-:Y:S01]  /*5c30*/  FMUL R39, R39, 1.4426950216293334961 ;  /* 0x3fb8aa3b27277820 */ /* 0x000fe20000400000 */
[----:B------:R-:W-:Y:S01]  /*5c40*/  LEA R206, P3, R44, R100, 0x1 ;  /* 0x000000642cce7211 */ /* 0x000fe200078608ff */
[----:B------:R-:W-:-:S02]  /*5c50*/  IMAD R37, R49, 0x2, R48 ;  /* 0x0000000231257824 */ /* 0x000fc400078e0230 */
[--C-:B0-----:R-:W-:Y:S01]  /*5c60*/  FADD R40, R36, -R120.reuse ;  /* 0x8000007824287221 */ /* 0x101fe20000000000 */
[-C--:B------:R-:W-:Y:S01]  /*5c70*/  LEA.HI.X.SX32 R205, R47, R4.reuse, 0x1, P2 ;  /* 0x000000042fcd7211 */ /* 0x080fe200010f0eff */
[----:B------:R0:W-:Y:S01]  /*5c80*/  MUFU.EX2 R243, R39 ;  /* 0x0000002700f37308 */ /* 0x0001e20000000800 */
[----:B------:R-:W-:Y:S01]  /*5c90*/  LEA.HI.X.SX32 R207, R44, R4, 0x1, P3 ;  /* 0x000000042ccf7211 */ /* 0x000fe200018f0eff */
[----:B------:R-:W-:Y:S01]  /*5ca0*/  IMAD R36, R50, 0x2, R37 ;  /* 0x0000000232247824 */ /* 0x000fe200078e0225 */
[CC--:B------:R-:W-:Y:S01]  /*5cb0*/  LEA R200, P2, R37.reuse, R100.reuse, 0x1 ;  /* 0x0000006425c87211 */ /* 0x0c0fe200078408ff */
[--C-:B------:R-:W-:Y:S01]  /*5cc0*/  FADD R76, R96, -R120.reuse ;  /* 0x80000078604c7221 */ /* 0x100fe20000000000 */
[C---:B------:R-:W-:Y:S01]  /*5cd0*/  LEA R202, P3, R48.reuse, R100, 0x1 ;  /* 0x0000006430ca7211 */ /* 0x040fe200078608ff */
[----:B------:R1:W-:Y:S01]  /*5ce0*/  STL [R1+0x1e8], R116 ;  /* 0x0001e87401007387 */ /* 0x0003e20000100800 */
[-C--:B------:R-:W-:Y:S01]  /*5cf0*/  LEA.HI.X.SX32 R201, R37, R4.reuse, 0x1, P2 ;  /* 0x0000000425c97211 */ /* 0x080fe200010f0eff */
[----:B------:R1:W3:Y:S01]  /*5d00*/  MUFU.EX2 R248, R78 ;  /* 0x0000004e00f87308 */ /* 0x0002e20000000800 */
[----:B0-----:R-:W-:Y:S01]  /*5d10*/  FADD R39, R35, -R120 ;  /* 0x8000007823277221 */ /* 0x001fe20000000000 */
[----:B------:R-:W-:Y:S01]  /*5d20*/  IMAD R35, R53, 0x2, R36 ;  /* 0x0000000235237824 */ /* 0x000fe200078e0224 */
[----:B------:R-:W-:Y:S01]  /*5d30*/  LEA.HI.X.SX32 R203, R48, R4, 0x1, P3 ;  /* 0x0000000430cb7211 */ /* 0x000fe200018f0eff */
[----:B------:R-:W-:Y:S01]  /*5d40*/  FMUL R76, R76, 1.4426950216293334961 ;  /* 0x3fb8aa3b4c4c7820 */ /* 0x000fe20000400000 */
[----:B------:R-:W-:Y:S01]  /*5d50*/  FMUL R37, R39, 1.4426950216293334961 ;  /* 0x3fb8aa3b27257820 */ /* 0x000fe20000400000 */
[CC--:B------:R-:W-:Y:S01]  /*5d60*/  LEA R198, P3, R36.reuse, R100.reuse, 0x1 ;  /* 0x0000006424c67211 */ /* 0x0c0fe200078608ff */
[----:B------:R-:W-:Y:S01]  /*5d70*/  FMUL R77, R77, 1.4426950216293334961 ;  /* 0x3fb8aa3b4d4d7820 */ /* 0x000fe20000400000 */
[C---:B------:R-:W-:Y:S01]  /*5d80*/  LEA R196, P2, R35.reuse, R100, 0x1 ;  /* 0x0000006423c47211 */ /* 0x040fe200078408ff */
[----:B------:R0:W-:Y:S01]  /*5d90*/  MUFU.EX2 R0, R37 ;  /* 0x0000002500007308 */ /* 0x0001e20000000800 */
[-C--:B------:R-:W-:Y:S01]  /*5da0*/  LEA.HI.X.SX32 R199, R36, R4.reuse, 0x1, P3 ;  /* 0x0000000424c77211 */ /* 0x080fe200018f0eff */
[--C-:B------:R-:W-:Y:S01]  /*5db0*/  FADD R36, R34, -R120.reuse ;  /* 0x8000007822247221 */ /* 0x100fe20000000000 */
[----:B------:R-:W-:Y:S01]  /*5dc0*/  IMAD R34, R54, 0x2, R35 ;  /* 0x0000000236227824 */ /* 0x000fe200078e0223 */
[----:B------:R-:W-:Y:S01]  /*5dd0*/  LEA.HI.X.SX32 R197, R35, R4, 0x1, P2 ;  /* 0x0000000423c57211 */ /* 0x000fe200010f0eff */
[----:B-1----:R-:W-:Y:S01]  /*5de0*/  FADD R78, R93, -R120 ;  /* 0x800000785d4e7221 */ /* 0x002fe20000000000 */
[----:B------:R1:W-:Y:S01]  /*5df0*/  STL [R1+0x1e4], R115 ;  /* 0x0001e47301007387 */ /* 0x0003e20000100800 */
[----:B--2---:R-:W-:Y:S01]  /*5e00*/  IMAD R33, R56, 0x2, R34 ;  /* 0x0000000238217824 */ /* 0x004fe200078e0222 */
[C---:B------:R-:W-:Y:S01]  /*5e10*/  LEA R194, P2, R34.reuse, R100, 0x1 ;  /* 0x0000006422c27211 */ /* 0x040fe200078408ff */
[----:B0-----:R-:W-:Y:S01]  /*5e20*/  FADD R37, R117, R121 ;  /* 0x0000007975257221 */ /* 0x001fe20000000000 */
[----:B------:R-:W0:Y:S01]  /*5e30*/  MUFU.EX2 R249, R88 ;  /* 0x0000005800f97308 */ /* 0x000e220000000800 */
[----:B------:R-:W-:Y:S01]  /*5e40*/  IMAD R32, R59, 0x2, R33 ;  /* 0x000000023b207824 */ /* 0x000fe200078e0221 */
[----:B------:R-:W-:Y:S01]  /*5e50*/  LEA.HI.X.SX32 R195, R34, R4, 0x1, P2 ;  /* 0x0000000422c37211 */ /* 0x000fe200010f0eff */
[----:B------:R-:W-:Y:S01]  /*5e60*/  FADD R35, R116, R37 ;  /* 0x0000002574237221 */ /* 0x000fe20000000000 */
[----:B------:R-:W-:Y:S01]  /*5e70*/  LEA R192, P2, R33, R100, 0x1 ;  /* 0x0000006421c07211 */ /* 0x000fe200078408ff */
[----:B------:R-:W-:-:S02]  /*5e80*/  IMAD R31, R60, 0x2, R32 ;  /* 0x000000023c1f7824 */ /* 0x000fc400078e0220 */
[--C-:B---3--:R-:W-:Y:S01]  /*5e90*/  FADD R121, R29, -R120.reuse ;  /* 0x800000781d797221 */ /* 0x108fe20000000000 */
[----:B------:R-:W-:Y:S01]  /*5ea0*/  FADD R35, R115, R35 ;  /* 0x0000002373237221 */ /* 0x000fe20000000000 */
[----:B------:R-:W-:Y:S01]  /*5eb0*/  LEA.HI.X.SX32 R193, R33, R4, 0x1, P2 ;  /* 0x0000000421c17211 */ /* 0x000fe200010f0eff */
[----:B------:R-:W2:Y:S01]  /*5ec0*/  MUFU.EX2 R246, R90 ;  /* 0x0000005a00f67308 */ /* 0x000ea20000000800 */
[----:B------:R-:W-:Y:S01]  /*5ed0*/  LEA R190, P2, R32, R100, 0x1 ;  /* 0x0000006420be7211 */ /* 0x000fe200078408ff */
[----:B------:R-:W-:Y:S01]  /*5ee0*/  FADD R34, R114, R35 ;  /* 0x0000002372227221 */ /* 0x000fe20000000000 */
[----:B------:R-:W-:Y:S02]  /*5ef0*/  IMAD R30, R61, 0x2, R31 ;  /* 0x000000023d1e7824 */ /* 0x000fe400078e021f */
[----:B------:R-:W-:Y:S01]  /*5f00*/  FADD R117, R28, -R120 ;  /* 0x800000781c757221 */ /* 0x000fe20000000000 */
[----:B------:R-:W-:Y:S01]  /*5f10*/  LEA.HI.X.SX32 R191, R32, R4, 0x1, P2 ;  /* 0x0000000420bf7211 */ /* 0x000fe200010f0eff */
[----:B------:R-:W-:Y:S01]  /*5f20*/  FADD R34, R113, R34 ;  /* 0x0000002271227221 */ /* 0x000fe20000000000 */
[----:B------:R-:W-:Y:S01]  /*5f30*/  LEA R184, P2, R31, R100, 0x1 ;  /* 0x000000641fb87211 */ /* 0x000fe200078408ff */
[----:B------:R-:W3:Y:S01]  /*5f40*/  MUFU.EX2 R72, R72 ;  /* 0x0000004800487308 */ /* 0x000ee20000000800 */
[----:B------:R-:W-:-:S02]  /*5f50*/  IMAD R29, R62, 0x2, R30 ;  /* 0x000000023e1d7824 */ /* 0x000fc400078e021e */
[----:B------:R-:W-:Y:S01]  /*5f60*/  FADD R33, R2, R34 ;  /* 0x0000002202217221 */ /* 0x000fe20000000000 */
[----:B------:R-:W-:Y:S01]  /*5f70*/  LEA.HI.X.SX32 R185, R31, R4, 0x1, P2 ;  /* 0x000000041fb97211 */ /* 0x000fe200010f0eff */
[----:B------:R-:W-:Y:S01]  /*5f80*/  FMUL R78, R78, 1.4426950216293334961 ;  /* 0x3fb8aa3b4e4e7820 */ /* 0x000fe20000400000 */
[----:B------:R-:W-:Y:S01]  /*5f90*/  LEA R182, P2, R30, R100, 0x1 ;  /* 0x000000641eb67211 */ /* 0x000fe200078408ff */
[----:B------:R-:W-:Y:S01]  /*5fa0*/  FADD R33, R112, R33 ;  /* 0x0000002170217221 */ /* 0x000fe20000000000 */
[----:B------:R-:W-:Y:S01]  /*5fb0*/  IMAD R28, R63, 0x2, R29 ;  /* 0x000000023f1c7824 */ /* 0x000fe200078e021d */
[----:B------:R-:W2:Y:S01]  /*5fc0*/  MUFU.EX2 R71, R71 ;  /* 0x0000004700477308 */ /* 0x000ea20000000800 */
[----:B------:R-:W-:Y:S01]  /*5fd0*/  LEA.HI.X.SX32 R183, R30, R4, 0x1, P2 ;  /* 0x000000041eb77211 */ /* 0x000fe200010f0eff */
[----:B------:R-:W-:Y:S01]  /*5fe0*/  FADD R32, R250, R33 ;  /* 0x00000021fa207221 */ /* 0x000fe20000000000 */
[----:B------:R-:W-:Y:S01]  /*5ff0*/  LEA R180, P2, R29, R100, 0x1 ;  /* 0x000000641db47211 */ /* 0x000fe200078408ff */
[----:B------:R-:W-:Y:S01]  /*6000*/  FADD R116, R27, -R120 ;  /* 0x800000781b747221 */ /* 0x000fe20000000000 */
[----:B------:R-:W-:-:S02]  /*6010*/  IMAD R27, R64, 0x2, R28 ;  /* 0x00000002401b7824 */ /* 0x000fc400078e021c */
[----:B------:R-:W-:Y:S01]  /*6020*/  FADD R32, R251, R32 ;  /* 0x00000020fb207221 */ /* 0x000fe20000000000 */
[----:B------:R-:W-:Y:S01]  /*6030*/  LEA.HI.X.SX32 R181, R29, R4, 0x1, P2 ;  /* 0x000000041db57211 */ /* 0x000fe200010f0eff */
[----:B------:R-:W3:Y:S01]  /*6040*/  MUFU.EX2 R74, R74 ;  /* 0x0000004a004a7308 */ /* 0x000ee20000000800 */
[----:B------:R-:W-:Y:S01]  /*6050*/  LEA R178, P2, R28, R100, 0x1 ;  /* 0x000000641cb27211 */ /* 0x000fe200078408ff */
[----:B------:R-:W-:Y:S01]  /*6060*/  FADD R31, R248, R32 ;  /* 0x00000020f81f7221 */ /* 0x000fe20000000000 */
[----:B-1----:R-:W-:Y:S01]  /*6070*/  FADD R115, R26, -R120 ;  /* 0x800000781a737221 */ /* 0x002fe20000000000 */
[----:B------:R-:W1:Y:S01]  /*6080*/  LDC R86, c[0x0][0x3d8] ;  /* 0x0000f600ff567b82 */ /* 0x000e620000000800 */
[----:B------:R-:W-:Y:S01]  /*6090*/  LEA.HI.X.SX32 R179, R28, R4, 0x1, P2 ;  /* 0x000000041cb37211 */ /* 0x000fe200010f0eff */
[----:B0-----:R-:W-:Y:S01]  /*60a0*/  FADD R31, R249, R31 ;  /* 0x0000001ff91f7221 */ /* 0x001fe20000000000 */
[----:B------:R-:W-:Y:S01]  /*60b0*/  LEA R176, P2, R27, R100, 0x1 ;  /* 0x000000641bb07211 */ /* 0x000fe200078408ff */
[----:B------:R-:W0:Y:S01]  /*60c0*/  MUFU.EX2 R73, R73 ;  /* 0x0000004900497308 */ /* 0x000e220000000800 */
[----:B------:R-:W-:-:S02]  /*60d0*/  IMAD R26, R65, 0x2, R27 ;  /* 0x00000002411a7824 */ /* 0x000fc400078e021b */
[----:B--2---:R-:W-:Y:S01]  /*60e0*/  FADD R30, R246, R31 ;  /* 0x0000001ff61e7221 */ /* 0x004fe20000000000 */
[----:B------:R-:W-:Y:S01]  /*60f0*/  FMUL R92, R92, 1.4426950216293334961 ;  /* 0x3fb8aa3b5c5c7820 */ /* 0x000fe20000400000 */
[----:B------:R-:W-:Y:S01]  /*6100*/  FADD R91, R79, -R120 ;  /* 0x800000784f5b7221 */ /* 0x000fe20000000000 */
[----:B------:R-:W-:Y:S01]  /*6110*/  LEA.HI.X.SX32 R177, R27, R4, 0x1, P2 ;  /* 0x000000041bb17211 */ /* 0x000fe200010f0eff */
[----:B------:R-:W-:Y:S01]  /*6120*/  FADD R30, R247, R30 ;  /* 0x0000001ef71e7221 */ /* 0x000fe20000000000 */
[----:B------:R-:W-:Y:S01]  /*6130*/  FADD R87, R85, -R120 ;  /* 0x8000007855577221 */ /* 0x000fe20000000000 */
[----:B------:R-:W2:Y:S01]  /*6140*/  MUFU.EX2 R76, R76 ;  /* 0x0000004c004c7308 */ /* 0x000ea20000000800 */
[----:B------:R-:W-:Y:S01]  /*6150*/  FMUL R89, R91, 1.4426950216293334961 ;  /* 0x3fb8aa3b5b597820 */ /* 0x000fe20000400000 */
[----:B---3--:R-:W-:Y:S01]  /*6160*/  FADD R29, R72, R30 ;  /* 0x0000001e481d7221 */ /* 0x008fe20000000000 */
[----:B------:R-:W-:Y:S01]  /*6170*/  LEA R174, P2, R26, R100, 0x1 ;  /* 0x000000641aae7211 */ /* 0x000fe200078408ff */
[----:B------:R3:W-:Y:S01]  /*6180*/  STL [R1+0x1e0], R114 ;  /* 0x0001e07201007387 */ /* 0x0007e20000100800 */
[--C-:B------:R-:W-:Y:S01]  /*6190*/  FADD R186, R83, -R120.reuse ;  /* 0x8000007853ba7221 */ /* 0x100fe20000000000 */
[----:B------:R-:W-:Y:S01]  /*61a0*/  FADD R29, R71, R29 ;  /* 0x0000001d471d7221 */ /* 0x000fe20000000000 */
[----:B------:R-:W4:Y:S01]  /*61b0*/  LDC R88, c[0x0][0x3d8] ;  /* 0x0000f600ff587b82 */ /* 0x000f220000000800 */
[----:B------:R-:W2:Y:S01]  /*61c0*/  MUFU.EX2 R75, R75 ;  /* 0x0000004b004b7308 */ /* 0x000ea20000000800 */
[----:B------:R-:W-:Y:S01]  /*61d0*/  FMUL R58, R87, 1.4426950216293334961 ;  /* 0x3fb8aa3b573a7820 */ /* 0x000fe20000400000 */
[----:B------:R-:W-:Y:S01]  /*61e0*/  FADD R28, R74, R29 ;  /* 0x0000001d4a1c7221 */ /* 0x000fe20000000000 */
[----:B------:R-:W-:Y:S01]  /*61f0*/  LEA.HI.X.SX32 R175, R26, R4, 0x1, P2 ;  /* 0x000000041aaf7211 */ /* 0x000fe200010f0eff */
[----:B------:R-:W-:Y:S01]  /*6200*/  FMUL R186, R186, 1.4426950216293334961 ;  /* 0x3fb8aa3bbaba7820 */ /* 0x000fe20000400000 */
[----:B------:R-:W-:Y:S01]  /*6210*/  FADD R123, R84, -R120 ;  /* 0x80000078547b7221 */ /* 0x000fe20000000000 */
[----:B0-----:R-:W-:Y:S01]  /*6220*/  FADD R28, R73, R28 ;  /* 0x0000001c491c7221 */ /* 0x001fe20000000000 */
[----:B---3--:R-:W-:Y:S01]  /*6230*/  FADD R114, R25, -R120 ;  /* 0x8000007819727221 */ /* 0x008fe20000000000 */
[----:B------:R-:W0:Y:S01]  /*6240*/  MUFU.EX2 R78, R78 ;  /* 0x0000004e004e7308 */ /* 0x000e220000000800 */
[----:B------:R-:W-:-:S02]  /*6250*/  IMAD R25, R66, 0x2, R26 ;  /* 0x0000000242197824 */ /* 0x000fc400078e021a */
[----:B--2---:R-:W-:Y:S01]  /*6260*/  FADD R27, R76, R28 ;  /* 0x0000001c4c1b7221 */ /* 0x004fe20000000000 */
[----:B------:R2:W-:Y:S01]  /*6270*/  STL [R1+0x1dc], R113 ;  /* 0x0001dc7101007387 */ /* 0x0005e20000100800 */
[----:B------:R-:W-:Y:S01]  /*6280*/  FMUL R123, R123, 1.4426950216293334961 ;  /* 0x3fb8aa3b7b7b7820 */ /* 0x000fe20000400000 */
[----:B------:R-:W3:Y:S01]  /*6290*/  LDC R90, c[0x0][0x3d8] ;  /* 0x0000f600ff5a7b82 */ /* 0x000ee20000000800 */
[----:B------:R-:W-:Y:S01]  /*62a0*/  LEA R172, P2, R25, R100, 0x1 ;  /* 0x0000006419ac7211 */ /* 0x000fe200078408ff */
[--C-:B------:R-:W-:Y:S01]  /*62b0*/  FADD R82, R82, -R120.reuse ;  /* 0x8000007852527221 */ /* 0x100fe20000000000 */
[----:B------:R-:W1:Y:S01]  /*62c0*/  MUFU.EX2 R77, R77 ;  /* 0x0000004d004d7308 */ /* 0x000e620000000800 */
[----:B------:R-:W-:Y:S01]  /*62d0*/  FADD R27, R75, R27 ;  /* 0x0000001b4b1b7221 */ /* 0x000fe20000000000 */
[----:B------:R-:W-:Y:S01]  /*62e0*/  LEA.HI.X.SX32 R173, R25, R4, 0x1, P2 ;  /* 0x0000000419ad7211 */ /* 0x000fe200010f0eff */
[----:B------:R-:W-:Y:S01]  /*62f0*/  FMUL R46, R82, 1.4426950216293334961 ;  /* 0x3fb8aa3b522e7820 */ /* 0x000fe20000400000 */
[--C-:B------:R-:W-:Y:S01]  /*6300*/  FADD R81, R81, -R120.reuse ;  /* 0x8000007851517221 */ /* 0x100fe20000000000 */
[--C-:B--2---:R-:W-:Y:S01]  /*6310*/  FADD R113, R24, -R120.reuse ;  /* 0x8000007818717221 */ /* 0x104fe20000000000 */
[----:B------:R-:W-:Y:S01]  /*6320*/  IMAD R24, R67, 0x2, R25 ;  /* 0x0000000243187824 */ /* 0x000fe200078e0219 */
[----:B------:R2:W-:Y:S01]  /*6330*/  STL [R1+0x1d8], R112 ;  /* 0x0001d87001007387 */ /* 0x0005e20000100800 */
[----:B------:R-:W4:Y:S01]  /*6340*/  MUFU.EX2 R79, R92 ;  /* 0x0000005c004f7308 */ /* 0x000f220000000800 */
[----:B0-----:R-:W-:Y:S01]  /*6350*/  FADD R26, R78, R27 ;  /* 0x0000001b4e1a7221 */ /* 0x001fe20000000000 */
[----:B------:R-:W0:Y:S01]  /*6360*/  LDC R101, c[0x0][0x3d8] ;  /* 0x0000f600ff657b82 */ /* 0x000e220000000800 */
[----:B------:R-:W-:Y:S01]  /*6370*/  LEA R170, P2, R24, R100, 0x1 ;  /* 0x0000006418aa7211 */ /* 0x000fe200078408ff */
[----:B------:R-:W-:Y:S01]  /*6380*/  FMUL R43, R81, 1.4426950216293334961 ;  /* 0x3fb8aa3b512b7820 */ /* 0x000fe20000400000 */
[--C-:B------:R-:W-:Y:S01]  /*6390*/  FADD R99, R22, -R120.reuse ;  /* 0x8000007816637221 */ /* 0x100fe20000000000 */
[----:B------:R-:W-:Y:S01]  /*63a0*/  FADD R98, R21, -R120 ;  /* 0x8000007815627221 */ /* 0x000fe20000000000 */
[----:B------:R-:W-:Y:S01]  /*63b0*/  LEA.HI.X.SX32 R171, R24, R4, 0x1, P2 ;  /* 0x0000000418ab7211 */ /* 0x000fe200010f0eff */
[----:B------:R-:W3:Y:S01]  /*63c0*/  MUFU.EX2 R85, R89 ;  /* 0x0000005900557308 */ /* 0x000ee20000000800 */
[----:B-1----:R-:W-:Y:S01]  /*63d0*/  FADD R26, R77, R26 ;  /* 0x0000001a4d1a7221 */ /* 0x002fe20000000000 */
[----:B--2---:R-:W-:Y:S01]  /*63e0*/  FADD R112, R23, -R120 ;  /* 0x8000007817707221 */ /* 0x004fe20000000000 */
[----:B------:R-:W-:Y:S01]  /*63f0*/  IMAD R23, R86, 0x2, R24 ;  /* 0x0000000256177824 */ /* 0x000fe200078e0218 */
[----:B------:R-:W1:Y:S01]  /*6400*/  LDC R103, c[0x0][0x3d8] ;  /* 0x0000f600ff677b82 */ /* 0x000e620000000800 */
[----:B------:R-:W-:Y:S01]  /*6410*/  FADD R25, R80, R26 ;  /* 0x0000001a50197221 */ /* 0x000fe20000000000 */
[----:B------:R-:W-:Y:S01]  /*6420*/  FMUL R40, R40, 1.4426950216293334961 ;  /* 0x3fb8aa3b28287820 */ /* 0x000fe20000400000 */
[----:B----4-:R-:W-:Y:S01]  /*6430*/  IMAD R22, R88, 0x2, R23 ;  /* 0x0000000258167824 */ /* 0x010fe200078e0217 */
[----:B------:R-:W2:Y:S01]  /*6440*/  MUFU.EX2 R83, R58 ;  /* 0x0000003a00537308 */ /* 0x000ea20000000800 */
[----:B------:R-:W-:Y:S01]  /*6450*/  FADD R25, R79, R25 ;  /* 0x000000194f197221 */ /* 0x000fe20000000000 */
[C---:B------:R-:W-:Y:S01]  /*6460*/  LEA R168, P2, R23.reuse, R100, 0x1 ;  /* 0x0000006417a87211 */ /* 0x040fe200078408ff */
[----:B---3--:R-:W-:Y:S01]  /*6470*/  IMAD R21, R90, 0x2, R22 ;  /* 0x000000025a157824 */ /* 0x008fe200078e0216 */
[----:B------:R-:W3:Y:S01]  /*6480*/  LDC R104, c[0x0][0x3d8] ;  /* 0x0000f600ff687b82 */ /* 0x000ee20000000800 */
[----:B------:R-:W-:Y:S01]  /*6490*/  FADD R97, R20, -R120 ;  /* 0x8000007814617221 */ /* 0x000fe20000000000 */
[----:B------:R-:W-:Y:S01]  /*64a0*/  LEA.HI.X.SX32 R169, R23, R4, 0x1, P2 ;  /* 0x0000000417a97211 */ /* 0x000fe200010f0eff */
[----:B------:R-:W-:Y:S01]  /*64b0*/  FMUL R36, R36, 1.4426950216293334961 ;  /* 0x3fb8aa3b24247820 */ /* 0x000fe20000400000 */
[----:B------:R-:W4:Y:S01]  /*64c0*/  MUFU.EX2 R186, R186 ;  /* 0x000000ba00ba7308 */ /* 0x000f220000000800 */
[----:B------:R-:W-:Y:S01]  /*64d0*/  FADD R24, R85, R25 ;  /* 0x0000001955187221 */ /* 0x000fe20000000000 */
[----:B------:R-:W-:Y:S01]  /*64e0*/  LEA R166, P2, R22, R100, 0x1 ;  /* 0x0000006416a67211 */ /* 0x000fe200078408ff */
[----:B0-----:R-:W-:-:S02]  /*64f0*/  IMAD R20, R101, 0x2, R21 ;  /* 0x0000000265147824 */ /* 0x001fc400078e0215 */
[----:B------:R-:W-:Y:S01]  /*6500*/  FMUL R189, R189, 1.4426950216293334961 ;  /* 0x3fb8aa3bbdbd7820 */ /* 0x000fe20000400000 */
[----:B------:R-:W-:Y:S01]  /*6510*/  FMUL R188, R188, 1.4426950216293334961 ;  /* 0x3fb8aa3bbcbc7820 */ /* 0x000fe20000400000 */
[----:B------:R-:W-:Y:S01]  /*6520*/  LEA.HI.X.SX32 R167, R22, R4, 0x1, P2 ;  /* 0x0000000416a77211 */ /* 0x000fe200010f0eff */
[----:B------:R-:W-:Y:S01]  /*6530*/  FADD R96, R19, -R120 ;  /* 0x8000007813607221 */ /* 0x000fe20000000000 */
[----:B------:R-:W0:Y:S01]  /*6540*/  MUFU.EX2 R123, R123 ;  /* 0x0000007b007b7308 */ /* 0x000e220000000800 */
[----:B--2---:R-:W-:Y:S01]  /*6550*/  FADD R24, R83, R24 ;  /* 0x0000001853187221 */ /* 0x004fe20000000000 */
[----:B------:R-:W-:Y:S01]  /*6560*/  LEA R164, P2, R21, R100, 0x1 ;  /* 0x0000006415a47211 */ /* 0x000fe200078408ff */
[----:B------:R-:W-:Y:S01]  /*6570*/  FMUL R187, R187, 1.4426950216293334961 ;  /* 0x3fb8aa3bbbbb7820 */ /* 0x000fe20000400000 */
[----:B-1----:R-:W-:Y:S01]  /*6580*/  IMAD R19, R103, 0x2, R20 ;  /* 0x0000000267137824 */ /* 0x002fe200078e0214 */
[----:B------:R1:W-:Y:S01]  /*6590*/  STL.64 [R1+0x238], R238 ;  /* 0x000238ee01007387 */ /* 0x0003e20000100a00 */
[----:B------:R-:W-:Y:S01]  /*65a0*/  LEA.HI.X.SX32 R165, R21, R4, 0x1, P2 ;  /* 0x0000000415a57211 */ /* 0x000fe200010f0eff */
[----:B------:R-:W-:Y:S01]  /*65b0*/  FMUL R122, R122, 1.4426950216293334961 ;  /* 0x3fb8aa3b7a7a7820 */ /* 0x000fe20000400000 */
[----:B------:R-:W2:Y:S01]  /*65c0*/  MUFU.EX2 R244, R46 ;  /* 0x0000002e00f47308 */ /* 0x000ea20000000800 */
[----:B----4-:R-:W-:Y:S01]  /*65d0*/  FADD R23, R186, R24 ;  /* 0x00000018ba177221 */ /* 0x010fe20000000000 */
[C---:B------:R-:W-:Y:S01]  /*65e0*/  LEA R162, P2, R20.reuse, R100, 0x1 ;  /* 0x0000006414a27211 */ /* 0x040fe200078408ff */
[----:B------:R4:W-:Y:S01]  /*65f0*/  STL.64 [R1+0x1d0], R94 ;  /* 0x0001d05e01007387 */ /* 0x0009e20000100a00 */
[----:B------:R-:W-:Y:S01]  /*6600*/  FMUL R121, R121, 1.4426950216293334961 ;  /* 0x3fb8aa3b79797820 */ /* 0x000fe20000400000 */
[----:B------:R-:W-:Y:S01]  /*6610*/  FMUL R117, R117, 1.4426950216293334961 ;  /* 0x3fb8aa3b75757820 */ /* 0x000fe20000400000 */
[----:B------:R-:W-:Y:S01]  /*6620*/  LEA.HI.X.SX32 R163, R20, R4, 0x1, P2 ;  /* 0x0000000414a37211 */ /* 0x000fe200010f0eff */
[----:B------:R-:W-:Y:S01]  /*6630*/  FMUL R116, R116, 1.4426950216293334961 ;  /* 0x3fb8aa3b74747820 */ /* 0x000fe20000400000 */
[----:B------:R-:W3:Y:S01]  /*6640*/  MUFU.EX2 R245, R43 ;  /* 0x0000002b00f57308 */ /* 0x000ee20000000800 */
[----:B0-----:R-:W-:Y:S01]  /*6650*/  FADD R23, R123, R23 ;  /* 0x000000177b177221 */ /* 0x001fe20000000000 */
[----:B------:R-:W-:Y:S01]  /*6660*/  LEA R160, P2, R19, R100, 0x1 ;  /* 0x0000006413a07211 */ /* 0x000fe200078408ff */
[----:B-1----:R-:W-:-:S02]  /*6670*/  IMAD.MOV.U32 R239, RZ, RZ, R95 ;  /* 0x000000ffffef7224 */ /* 0x002fc400078e005f */
[----:B------:R-:W-:Y:S01]  /*6680*/  FMUL R115, R115, 1.4426950216293334961 ;  /* 0x3fb8aa3b73737820 */ /* 0x000fe20000400000 */
[----:B------:R-:W-:Y:S01]  /*6690*/  IMAD.MOV.U32 R238, RZ, RZ, R94 ;  /* 0x000000ffffee7224 */ /* 0x000fe200078e005e */
[----:B------:R-:W-:Y:S01]  /*66a0*/  LEA.HI.X.SX32 R161, R19, R4, 0x1, P2 ;  /* 0x0000000413a17211 */ /* 0x000fe200010f0eff */
[--C-:B----4-:R-:W-:Y:S01]  /*66b0*/  FADD R95, R18, -R120.reuse ;  /* 0x80000078125f7221 */ /* 0x110fe20000000000 */
[----:B------:R-:W0:Y:S01]  /*66c0*/  MUFU.EX2 R241, R40 ;  /* 0x0000002800f17308 */ /* 0x000e220000000800 */
[----:B--2---:R-:W-:Y:S01]  /*66d0*/  FADD R22, R244, R23 ;  /* 0x00000017f4167221 */ /* 0x004fe20000000000 */
[----:B---3--:R-:W-:Y:S02]  /*66e0*/  IMAD R18, R104, 0x2, R19 ;  /* 0x0000000268127824 */ /* 0x008fe400078e0213 */
[--C-:B------:R-:W-:Y:S01]  /*66f0*/  FADD R94, R17, -R120.reuse ;  /* 0x80000078115e7221 */ /* 0x100fe20000000000 */
[----:B------:R-:W-:Y:S01]  /*6700*/  FADD R93, R16, -R120 ;  /* 0x80000078105d7221 */ /* 0x000fe20000000000 */
[----:B------:R-:W-:Y:S01]  /*6710*/  FMUL R114, R114, 1.4426950216293334961 ;  /* 0x3fb8aa3b72727820 */ /* 0x000fe20000400000 */
[----:B------:R-:W-:Y:S01]  /*6720*/  IMAD R17, R105, 0x2, R18 ;  /* 0x0000000269117824 */ /* 0x000fe200078e0212 */
[----:B------:R-:W-:Y:S01]  /*6730*/  LEA R158, P2, R18, R100, 0x1 ;  /* 0x00000064129e7211 */ /* 0x000fe200078408ff */
[----:B------:R-:W1:Y:S01]  /*6740*/  MUFU.EX2 R69, R36 ;  /* 0x0000002400457308 */ /* 0x000e620000000800 */
[----:B------:R-:W-:Y:S01]  /*6750*/  FADD R22, R245, R22 ;  /* 0x00000016f5167221 */ /* 0x000fe20000000000 */
[----:B------:R-:W-:Y:S01]  /*6760*/  IMAD R16, R106, 0x2, R17 ;  /* 0x000000026a107824 */ /* 0x000fe200078e0211 */
[----:B------:R-:W-:Y:S01]  /*6770*/  LEA.HI.X.SX32 R159, R18, R4, 0x1, P2 ;  /* 0x00000004129f7211 */ /* 0x000fe200010f0eff */
[----:B------:R-:W-:Y:S01]  /*6780*/  FMUL R113, R113, 1.4426950216293334961 ;  /* 0x3fb8aa3b71717820 */ /* 0x000fe20000400000 */
[----:B------:R-:W-:Y:S01]  /*6790*/  FADD R21, R242, R22 ;  /* 0x00000016f2157221 */ /* 0x000fe20000000000 */
[----:B------:R-:W-:Y:S01]  /*67a0*/  LEA R156, P2, R17, R100, 0x1 ;  /* 0x00000064119c7211 */ /* 0x000fe200078408ff */
[----:B------:R-:W-:Y:S01]  /*67b0*/  FADD R92, R15, -R120 ;  /* 0x800000780f5c7221 */ /* 0x000fe20000000000 */
[----:B------:R-:W2:Y:S01]  /*67c0*/  MUFU.EX2 R189, R189 ;  /* 0x000000bd00bd7308 */ /* 0x000ea20000000800 */
[----:B------:R-:W-:Y:S01]  /*67d0*/  FADD R21, R243, R21 ;  /* 0x00000015f3157221 */ /* 0x000fe20000000000 */
[----:B------:R-:W-:Y:S01]  /*67e0*/  LEA.HI.X.SX32 R157, R17, R4, 0x1, P2 ;  /* 0x00000004119d7211 */ /* 0x000fe200010f0eff */
[----:B------:R-:W-:Y:S01]  /*67f0*/  IMAD R15, R107, 0x2, R16 ;  /* 0x000000026b0f7824 */ /* 0x000fe200078e0210 */
[----:B------:R-:W-:Y:S01]  /*6800*/  LEA R154, P2, R16, R100, 0x1 ;  /* 0x00000064109a7211 */ /* 0x000fe200078408ff */
[----:B------:R-:W-:Y:S01]  /*6810*/  FADD R20, R240, R21 ;  /* 0x00000015f0147221 */ /* 0x000fe20000000000 */
[----:B------:R-:W-:Y:S01]  /*6820*/  FMUL R112, R112, 1.4426950216293334961 ;  /* 0x3fb8aa3b70707820 */ /* 0x000fe20000400000 */
[----:B------:R-:W-:Y:S01]  /*6830*/  FMUL R99, R99, 1.4426950216293334961 ;  /* 0x3fb8aa3b63637820 */ /* 0x000fe20000400000 */
[----:B------:R-:W3:Y:S01]  /*6840*/  MUFU.EX2 R188, R188 ;  /* 0x000000bc00bc7308 */ /* 0x000ee20000000800 */
[----:B0-----:R-:W-:Y:S01]  /*6850*/  FADD R20, R241, R20 ;  /* 0x00000014f1147221 */ /* 0x001fe20000000000 */
[----:B------:R-:W-:Y:S01]  /*6860*/  LEA.HI.X.SX32 R155, R16, R4, 0x1, P2 ;  /* 0x00000004109b7211 */ /* 0x000fe200010f0eff */
[----:B------:R-:W-:Y:S01]  /*6870*/  FADD R91, R14, -R120 ;  /* 0x800000780e5b7221 */ /* 0x000fe20000000000 */
[----:B------:R-:W-:Y:S01]  /*6880*/  LEA R152, P2, R15, R100, 0x1 ;  /* 0x000000640f987211 */ /* 0x000fe200078408ff */
[----:B------:R-:W-:Y:S01]  /*6890*/  FADD R19, R0, R20 ;  /* 0x0000001400137221 */ /* 0x000fe20000000000 */
[----:B------:R-:W-:-:S02]  /*68a0*/  IMAD R14, R108, 0x2, R15 ;  /* 0x000000026c0e7824 */ /* 0x000fc400078e020f */
[----:B------:R-:W-:Y:S01]  /*68b0*/  FMUL R98, R98, 1.4426950216293334961 ;  /* 0x3fb8aa3b62627820 */ /* 0x000fe20000400000 */
[----:B------:R-:W0:Y:S01]  /*68c0*/  MUFU.EX2 R187, R187 ;  /* 0x000000bb00bb7308 */ /* 0x000e220000000800 */
[----:B-1----:R-:W-:Y:S01]  /*68d0*/  FADD R19, R69, R19 ;  /* 0x0000001345137221 */ /* 0x002fe20000000000 */
[----:B------:R-:W-:Y:S01]  /*68e0*/  LEA.HI.X.SX32 R153, R15, R4, 0x1, P2 ;  /* 0x000000040f997211 */ /* 0x000fe200010f0eff */
[----:B------:R-:W-:Y:S01]  /*68f0*/  FMUL R97, R97, 1.4426950216293334961 ;  /* 0x3fb8aa3b61617820 */ /* 0x000fe20000400000 */
[----:B------:R-:W-:Y:S01]  /*6900*/  LEA R150, P2, R14, R100, 0x1 ;  /* 0x000000640e967211 */ /* 0x000fe200078408ff */
[----:B--2---:R-:W-:Y:S01]  /*6910*/  FADD R18, R189, R19 ;  /* 0x00000013bd127221 */ /* 0x004fe20000000000 */
[----:B------:R-:W-:Y:S01]  /*6920*/  FADD R90, R13, -R120 ;  /* 0x800000780d5a7221 */ /* 0x000fe20000000000 */
[----:B------:R-:W-:Y:S01]  /*6930*/  IMAD R13, R109, 0x2, R14 ;  /* 0x000000026d0d7824 */ /* 0x000fe200078e020e */
[----:B------:R-:W1:Y:S01]  /*6940*/  MUFU.EX2 R122, R122 ;  /* 0x0000007a007a7308 */ /* 0x000e620000000800 */
[----:B---3--:R-:W-:Y:S01]  /*6950*/  FADD R18, R188, R18 ;  /* 0x00000012bc127221 */ /* 0x008fe20000000000 */
[----:B------:R-:W-:Y:S01]  /*6960*/  LEA.HI.X.SX32 R151, R14, R4, 0x1, P2 ;  /* 0x000000040e977211 */ /* 0x000fe200010f0eff */
[----:B------:R-:W-:Y:S01]  /*6970*/  FMUL R96, R96, 1.4426950216293334961 ;  /* 0x3fb8aa3b60607820 */ /* 0x000fe20000400000 */
[----:B------:R-:W-:Y:S01]  /*6980*/  FMUL R95, R95, 1.4426950216293334961 ;  /* 0x3fb8aa3b5f5f7820 */ /* 0x000fe20000400000 */
[----:B------:R-:W-:Y:S01]  /*6990*/  LEA R148, P2, R13, R100, 0x1 ;  /* 0x000000640d947211 */ /* 0x000fe200078408ff */
[----:B------:R-:W-:Y:S01]  /*69a0*/  FADD R89, R12, -R120 ;  /* 0x800000780c597221 */ /* 0x000fe20000000000 */
[----:B------:R-:W-:Y:S01]  /*69b0*/  IMAD R12, R110, 0x2, R13 ;  /* 0x000000026e0c7824 */ /* 0x000fe200078e020d */
[----:B------:R-:W2:Y:S01]  /*69c0*/  MUFU.EX2 R121, R121 ;  /* 0x0000007900797308 */ /* 0x000ea20000000800 */
[----:B0-----:R-:W-:Y:S01]  /*69d0*/  FADD R17, R187, R18 ;  /* 0x00000012bb117221 */ /* 0x001fe20000000000 */
[----:B------:R-:W-:Y:S01]  /*69e0*/  FMUL R94, R94, 1.4426950216293334961 ;  /* 0x3fb8aa3b5e5e7820 */ /* 0x000fe20000400000 */
[----:B------:R-:W-:Y:S01]  /*69f0*/  LEA.HI.X.SX32 R149, R13, R4, 0x1, P2 ;  /* 0x000000040d957211 */ /* 0x000fe200010f0eff */
[----:B------:R-:W-:Y:S01]  /*6a00*/  FADD R13, R7, -R120 ;  /* 0x80000078070d7221 */ /* 0x000fe20000000000 */
[----:B------:R-:W-:Y:S01]  /*6a10*/  FMUL R93, R93, 1.4426950216293334961 ;  /* 0x3fb8aa3b5d5d7820 */ /* 0x000fe20000400000 */
[----:B------:R-:W-:Y:S01]  /*6a20*/  LEA R146, P2, R12, R100, 0x1 ;  /* 0x000000640c927211 */ /* 0x000fe200078408ff */
[----:B------:R-:W-:Y:S01]  /*6a30*/  IMAD R7, R111, 0x2, R12 ;  /* 0x000000026f077824 */ /* 0x000fe200078e020c */
[----:B------:R-:W0:Y:S01]  /*6a40*/  MUFU.EX2 R117, R117 ;  /* 0x0000007500757308 */ /* 0x000e220000000800 */
[----:B-1----:R-:W-:Y:S01]  /*6a50*/  FADD R17, R122, R17 ;  /* 0x000000117a117221 */ /* 0x002fe20000000000 */
[----:B------:R-:W-:Y:S01]  /*6a60*/  FMUL R92, R92, 1.4426950216293334961 ;  /* 0x3fb8aa3b5c5c7820 */ /* 0x000fe20000400000 */
[----:B------:R-:W-:Y:S01]  /*6a70*/  LEA.HI.X.SX32 R147, R12, R4, 0x1, P2 ;  /* 0x000000040c937211 */ /* 0x000fe200010f0eff */
[--C-:B------:R-:W-:Y:S01]  /*6a80*/  FADD R12, R6, -R120.reuse ;  /* 0x80000078060c7221 */ /* 0x100fe20000000000 */
[----:B------:R-:W-:Y:S01]  /*6a90*/  LEA R144, P2, R7, R100, 0x1 ;  /* 0x0000006407907211 */ /* 0x000fe200078408ff */
[----:B------:R-:W-:Y:S01]  /*6aa0*/  FMUL R91, R91, 1.4426950216293334961 ;  /* 0x3fb8aa3b5b5b7820 */ /* 0x000fe20000400000 */
[----:B------:R-:W-:Y:S01]  /*6ab0*/  IMAD R6, R118, 0x2, R7 ;  /* 0x0000000276067824 */ /* 0x000fe200078e0207 */
[----:B------:R-:W1:Y:S01]  /*6ac0*/  MUFU.EX2 R116, R116 ;  /* 0x0000007400747308 */ /* 0x000e620000000800 */
[----:B--2---:R-:W-:Y:S01]  /*6ad0*/  FADD R16, R121, R17 ;  /* 0x0000001179107221 */ /* 0x004fe20000000000 */
[----:B------:R-:W-:Y:S01]  /*6ae0*/  LEA.HI.X.SX32 R145, R7, R4, 0x1, P2 ;  /* 0x0000000407917211 */ /* 0x000fe200010f0eff */
[----:B------:R-:W-:Y:S01]  /*6af0*/  FMUL R7, R12, 1.4426950216293334961 ;  /* 0x3fb8aa3b0c077820 */ /* 0x000fe20000400000 */
[----:B------:R-:W-:Y:S01]  /*6b00*/  FMUL R90, R90, 1.4426950216293334961 ;  /* 0x3fb8aa3b5a5a7820 */ /* 0x000fe20000400000 */
[C---:B------:R-:W-:Y:S01]  /*6b10*/  LEA R142, P2, R6.reuse, R100, 0x1 ;  /* 0x00000064068e7211 */ /* 0x040fe200078408ff */
[----:B------:R-:W-:Y:S01]  /*6b20*/  FADD R9, R9, -R120 ;  /* 0x8000007809097221 */ /* 0x000fe20000000000 */
[----:B------:R-:W-:Y:S01]  /*6b30*/  FMUL R89, R89, 1.4426950216293334961 ;  /* 0x3fb8aa3b59597820 */ /* 0x000fe20000400000 */
[----:B------:R-:W2:Y:S01]  /*6b40*/  MUFU.EX2 R115, R115 ;  /* 0x0000007300737308 */ /* 0x000ea20000000800 */
[----:B0-----:R-:W-:Y:S01]  /*6b50*/  FADD R16, R117, R16 ;  /* 0x0000001075107221 */ /* 0x001fe20000000000 */
[----:B------:R-:W-:Y:S01]  /*6b60*/  LEA.HI.X.SX32 R143, R6, R4, 0x1, P2 ;  /* 0x00000004068f7211 */ /* 0x000fe200010f0eff */
[----:B------:R-:W-:Y:S01]  /*6b70*/  FMUL R13, R13, 1.4426950216293334961 ;  /* 0x3fb8aa3b0d0d7820 */ /* 0x000fe20000400000 */
[--C-:B------:R-:W-:Y:S01]  /*6b80*/  FADD R8, R8, -R120.reuse ;  /* 0x8000007808087221 */ /* 0x100fe20000000000 */
[----:B------:R-:W-:Y:S01]  /*6b90*/  FADD R10, R10, -R120 ;  /* 0x800000780a0a7221 */ /* 0x000fe20000000000 */
[----:B------:R-:W0:Y:S01]  /*6ba0*/  S2R R68, SR_TID.X ;  /* 0x0000000000447919 */ /* 0x000e220000002100 */
[----:B------:R-:W-:Y:S01]  /*6bb0*/  VIADD R38, R38, UR56 ;  /* 0x0000003826267c36 */ /* 0x000fe20008000000 */
[----:B------:R-:W3:Y:S01]  /*6bc0*/  MUFU.EX2 R114, R114 ;  /* 0x0000007200727308 */ /* 0x000ee20000000800 */
[----:B-1----:R-:W-:Y:S01]  /*6bd0*/  FADD R15, R116, R16 ;  /* 0x00000010740f7221 */ /* 0x002fe20000000000 */
[----:B------:R-:W-:Y:S01]  /*6be0*/  PRMT R70, RZ, 0x7610, R70 ;  /* 0x00007610ff467816 */ /* 0x000fe20000000046 */
[----:B------:R-:W1:Y:S01]  /*6bf0*/  LDC R102, c[0x0][0x3d8] ;  /* 0x0000f600ff667b82 */ /* 0x000e620000000800 */
[----:B------:R-:W-:-:S02]  /*6c00*/  PRMT R64, RZ, 0x7610, R64 ;  /* 0x00007610ff407816 */ /* 0x000fc40000000040 */
[----:B------:R-:W-:Y:S02]  /*6c10*/  PRMT R60, RZ, 0x7610, R60 ;  /* 0x00007610ff3c7816 */ /* 0x000fe4000000003c */
[----:B------:R-:W4:Y:S01]  /*6c20*/  MUFU.EX2 R113, R113 ;  /* 0x0000007100717308 */ /* 0x000f220000000800 */
[----:B--2---:R-:W-:Y:S01]  /*6c30*/  FADD R15, R115, R15 ;  /* 0x0000000f730f7221 */ /* 0x004fe20000000000 */
[----:B------:R-:W-:Y:S02]  /*6c40*/  PRMT R56, RZ, 0x7610, R56 ;  /* 0x00007610ff387816 */ /* 0x000fe40000000038 */
[----:B------:R-:W-:Y:S02]  /*6c50*/  PRMT R52, RZ, 0x7610, R52 ;  /* 0x00007610ff347816 */ /* 0x000fe40000000034 */
[----:B------:R-:W-:Y:S02]  /*6c60*/  PRMT R48, RZ, 0x7610, R48 ;  /* 0x00007610ff307816 */ /* 0x000fe40000000030 */
[----:B------:R-:W2:Y:S01]  /*6c70*/  MUFU.EX2 R112, R112 ;  /* 0x0000007000707308 */ /* 0x000ea20000000800 */
[----:B---3--:R-:W-:Y:S01]  /*6c80*/  FADD R14, R114, R15 ;  /* 0x0000000f720e7221 */ /* 0x008fe20000000000 */
[----:B------:R-:W-:-:S02]  /*6c90*/  PRMT R44, RZ, 0x7610, R44 ;  /* 0x00007610ff2c7816 */ /* 0x000fc4000000002c */
[----:B------:R-:W-:Y:S02]  /*6ca0*/  PRMT R40, RZ, 0x7610, R40 ;  /* 0x00007610ff287816 */ /* 0x000fe40000000028 */
[----:B------:R-:W-:Y:S02]  /*6cb0*/  PRMT R36, RZ, 0x7610, R36 ;  /* 0x00007610ff247816 */ /* 0x000fe40000000024 */
[----:B------:R-:W3:Y:S01]  /*6cc0*/  MUFU.EX2 R99, R99 ;  /* 0x0000006300637308 */ /* 0x000ee20000000800 */
[----:B----4-:R-:W-:Y:S01]  /*6cd0*/  FADD R14, R113, R14 ;  /* 0x0000000e710e7221 */ /* 0x010fe20000000000 */
[----:B------:R-:W-:Y:S02]  /*6ce0*/  PRMT R32, RZ, 0x7610, R32 ;  /* 0x00007610ff207816 */ /* 0x000fe40000000020 */
[----:B------:R-:W-:Y:S02]  /*6cf0*/  PRMT R28, RZ, 0x7610, R28 ;  /* 0x00007610ff1c7816 */ /* 0x000fe4000000001c */
[----:B0-----:R-:W-:-:S02]  /*6d00*/  LOP3.LUT P6, RZ, R68, 0xff, RZ, 0xc0, !PT ;  /* 0x000000ff44ff7812 */ /* 0x001fc400078cc0ff */
[----:B------:R-:W0:Y:S01]  /*6d10*/  MUFU.EX2 R98, R98 ;  /* 0x0000006200627308 */ /* 0x000e220000000800 */
[----:B--2---:R-:W-:Y:S01]  /*6d20*/  FADD R14, R112, R14 ;  /* 0x0000000e700e7221 */ /* 0x004fe20000000000 */
[----:B------:R-:W-:Y:S02]  /*6d30*/  PRMT R24, RZ, 0x7610, R24 ;  /* 0x00007610ff187816 */ /* 0x000fe40000000018 */
[----:B------:R-:W-:Y:S02]  /*6d40*/  PRMT R20, RZ, 0x7610, R20 ;  /* 0x00007610ff147816 */ /* 0x000fe40000000014 */
[----:B------:R-:W-:Y:S02]  /*6d50*/  PRMT R67, RZ, 0x7610, R67 ;  /* 0x00007610ff437816 */ /* 0x000fe40000000043 */
[----:B------:R-:W2:Y:S01]  /*6d60*/  MUFU.EX2 R97, R97 ;  /* 0x0000006100617308 */ /* 0x000ea20000000800 */
[----:B---3--:R-:W-:Y:S01]  /*6d70*/  FADD R14, R99, R14 ;  /* 0x0000000e630e7221 */ /* 0x008fe20000000000 */
[----:B------:R-:W-:Y:S01]  /*6d80*/  PRMT R63, RZ, 0x7610, R63 ;  /* 0x00007610ff3f7816 */ /* 0x000fe2000000003f */
[----:B------:R-:W3:Y:S01]  /*6d90*/  @!P6 SYNCS.CCTL.IV [UR56+0x10000] ;  /* 0x01000000ff00e9b1 */ /* 0x000ee20008000038 */
[----:B------:R-:W-:Y:S01]  /*6da0*/  NOP ;  /* 0x0000000000007918 */ /* 0x000fe20000000000 */
[----:B------:R-:W-:-:S02]  /*6db0*/  PRMT R59, RZ, 0x7610, R59 ;  /* 0x00007610ff3b7816 */ /* 0x000fc4000000003b */
[----:B------:R-:W-:Y:S01]  /*6dc0*/  PRMT R55, RZ, 0x7610, R55 ;  /* 0x00007610ff377816 */ /* 0x000fe20000000037 */
[----:B------:R-:W4:Y:S01]  /*6dd0*/  MUFU.EX2 R96, R96 ;  /* 0x0000006000607308 */ /* 0x000f220000000800 */
[----:B0-----:R-:W-:Y:S01]  /*6de0*/  FADD R14, R98, R14 ;  /* 0x0000000e620e7221 */ /* 0x001fe20000000000 */
[----:B------:R-:W-:Y:S02]  /*6df0*/  PRMT R51, RZ, 0x7610, R51 ;  /* 0x00007610ff337816 */ /* 0x000fe40000000033 */
[----:B------:R-:W-:Y:S02]  /*6e00*/  PRMT R47, RZ, 0x7610, R47 ;  /* 0x00007610ff2f7816 */ /* 0x000fe4000000002f */
[----:B------:R-:W-:Y:S02]  /*6e10*/  PRMT R43, RZ, 0x7610, R43 ;  /* 0x00007610ff2b7816 */ /* 0x000fe4000000002b */
[----:B------:R-:W0:Y:S01]  /*6e20*/  MUFU.EX2 R95, R95 ;  /* 0x0000005f005f7308 */ /* 0x000e220000000800 */
[----:B--2---:R-:W-:Y:S01]  /*6e30*/  FADD R14, R97, R14 ;  /* 0x0000000e610e7221 */ /* 0x004fe20000000000 */
[----:B------:R-:W-:-:S02]  /*6e40*/  PRMT R39, RZ, 0x7610, R39 ;  /* 0x00007610ff277816 */ /* 0x000fc40000000027 */
[----:B------:R-:W-:Y:S02]  /*6e50*/  PRMT R35, RZ, 0x7610, R35 ;  /* 0x00007610ff237816 */ /* 0x000fe40000000023 */
[----:B------:R-:W-:Y:S02]  /*6e60*/  PRMT R31, RZ, 0x7610, R31 ;  /* 0x00007610ff1f7816 */ /* 0x000fe4000000001f */
[----:B------:R-:W2:Y:S01]  /*6e70*/  MUFU.EX2 R94, R94 ;  /* 0x0000005e005e7308 */ /* 0x000ea20000000800 */
[----:B----4-:R-:W-:Y:S01]  /*6e80*/  FADD R12, R96, R14 ;  /* 0x0000000e600c7221 */ /* 0x010fe20000000000 */
[----:B------:R-:W-:Y:S02]  /*6e90*/  PRMT R27, RZ, 0x7610, R27 ;  /* 0x00007610ff1b7816 */ /* 0x000fe4000000001b */
[----:B------:R-:W-:Y:S02]  /*6ea0*/  PRMT R66, RZ, 0x7610, R66 ;  /* 0x00007610ff427816 */ /* 0x000fe40000000042 */
[----:B------:R-:W-:-:S02]  /*6eb0*/  PRMT R65, RZ, 0x7610, R65 ;  /* 0x00007610ff417816 */ /* 0x000fc40000000041 */
[----:B------:R-:W4:Y:S01]  /*6ec0*/  MUFU.EX2 R93, R93 ;  /* 0x0000005d005d7308 */ /* 0x000f220000000800 */
[----:B0-----:R-:W-:Y:S01]  /*6ed0*/  FADD R12, R95, R12 ;  /* 0x0000000c5f0c7221 */ /* 0x001fe20000000000 */
[----:B------:R-:W-:Y:S02]  /*6ee0*/  PRMT R62, RZ, 0x7610, R62 ;  /* 0x00007610ff3e7816 */ /* 0x000fe4000000003e */
[----:B------:R-:W-:Y:S02]  /*6ef0*/  PRMT R61, RZ, 0x7610, R61 ;  /* 0x00007610ff3d7816 */ /* 0x000fe4000000003d */
[----:B------:R-:W-:Y:S02]  /*6f00*/  PRMT R58, RZ, 0x7610, R58 ;  /* 0x00007610ff3a7816 */ /* 0x000fe4000000003a */
[----:B------:R-:W0:Y:S01]  /*6f10*/  MUFU.EX2 R92, R92 ;  /* 0x0000005c005c7308 */ /* 0x000e220000000800 */
[----:B------:R-:W-:Y:S02]  /*6f20*/  PRMT R57, RZ, 0x7610, R57 ;  /* 0x00007610ff397816 */ /* 0x000fe40000000039 */
[----:B------:R-:W-:-:S02]  /*6f30*/  PRMT R54, RZ, 0x7610, R54 ;  /* 0x00007610ff367816 */ /* 0x000fc40000000036 */
[----:B------:R-:W-:Y:S02]  /*6f40*/  PRMT R53, RZ, 0x7610, R53 ;  /* 0x00007610ff357816 */ /* 0x000fe40000000035 */
[----:B------:R-:W-:Y:S01]  /*6f50*/  PRMT R50, RZ, 0x7610, R50 ;  /* 0x00007610ff327816 */ /* 0x000fe20000000032 */
[----:B------:R-:W0:Y:S01]  /*6f60*/  MUFU.EX2 R91, R91 ;  /* 0x0000005b005b7308 */ /* 0x000e220000000800 */
[----:B------:R-:W-:Y:S02]  /*6f70*/  PRMT R49, RZ, 0x7610, R49 ;  /* 0x00007610ff317816 */ /* 0x000fe40000000031 */
[----:B------:R-:W-:Y:S02]  /*6f80*/  PRMT R46, RZ, 0x7610, R46 ;  /* 0x00007610ff2e7816 */ /* 0x000fe4000000002e */
[----:B------:R-:W-:Y:S02]  /*6f90*/  PRMT R45, RZ, 0x7610, R45 ;  /* 0x00007610ff2d7816 */ /* 0x000fe4000000002d */
[----:B------:R-:W-:Y:S01]  /*6fa0*/  PRMT R42, RZ, 0x7610, R42 ;  /* 0x00007610ff2a7816 */ /* 0x000fe2000000002a */
[----:B------:R0:W-:Y:S01]  /*6fb0*/  MUFU.EX2 R87, R7 ;  /* 0x0000000700577308 */ /* 0x0001e20000000800 */
[----:B------:R-:W-:-:S02]  /*6fc0*/  PRMT R41, RZ, 0x7610, R41 ;  /* 0x00007610ff297816 */ /* 0x000fc40000000029 */
[----:B------:R-:W-:-:S05]  /*6fd0*/  PRMT R37, RZ, 0x7610, R37 ;  /* 0x00007610ff257816 */ /* 0x000fca0000000025 */
[----:B------:R-:W1:Y:S01]  /*6fe0*/  MUFU.EX2 R90, R90 ;  /* 0x0000005a005a7308 */ /* 0x000e620000000800 */
[----:B0-----:R-:W-:Y:S02]  /*6ff0*/  IMAD R7, R119, 0x2, R6 ;  /* 0x0000000277077824 */ /* 0x001fe400078e0206 */
[----:B------:R-:W-:Y:S01]  /*7000*/  FMUL R6, R9, 1.4426950216293334961 ;  /* 0x3fb8aa3b09067820 */ /* 0x000fe20000400000 */
[----:B--2---:R-:W-:Y:S01]  /*7010*/  FADD R9, R94, R12 ;  /* 0x0000000c5e097221 */ /* 0x004fe20000000000 */
[----:B------:R-:W-:Y:S01]  /*7020*/  FMUL R12, R10, 1.4426950216293334961 ;  /* 0x3fb8aa3b0a0c7820 */ /* 0x000fe20000400000 */
[----:B------:R-:W-:Y:S02]  /*7030*/  LEA R140, P2, R7, R100, 0x1 ;  /* 0x00000064078c7211 */ /* 0x000fe400078408ff */
[----:B----4-:R-:W-:Y:S01]  /*7040*/  FADD R9, R93, R9 ;  /* 0x000000095d097221 */ /* 0x010fe20000000000 */
[----:B------:R-:W0:Y:S01]  /*7050*/  MUFU.EX2 R89, R89 ;  /* 0x0000005900597308 */ /* 0x000e220000000800 */
[----:B------:R-:W-:-:S02]  /*7060*/  LEA.HI.X.SX32 R141, R7, R4, 0x1, P2 ;  /* 0x00000004078d7211 */ /* 0x000fc400010f0eff */
[----:B------:R-:W-:-:S05]  /*7070*/  FADD R9, R92, R9 ;  /* 0x000000095c097221 */ /* 0x000fca0000000000 */
[----:B------:R2:W-:Y:S08]  /*7080*/  MUFU.EX2 R86, R6 ;  /* 0x0000000600567308 */ /* 0x0005f00000000800 */
[----:B------:R4:W0:Y:S01]  /*7090*/  MUFU.EX2 R88, R13 ;  /* 0x0000000d00587308 */ /* 0x0008220000000800 */
[----:B--2---:R-:W-:Y:S02]  /*70a0*/  IMAD R6, R124, 0x2, R7 ;  /* 0x000000027c067824 */ /* 0x004fe400078e0207 */
[----:B------:R-:W-:-:S02]  /*70b0*/  FMUL R7, R8, 1.4426950216293334961 ;  /* 0x3fb8aa3b08077820 */ /* 0x000fc40000400000 */
[----:B------:R-:W-:Y:S01]  /*70c0*/  IMAD R8, R125, 0x2, R6 ;  /* 0x000000027d087824 */ /* 0x000fe200078e0206 */
[C---:B------:R-:W-:Y:S02]  /*70d0*/  LEA R138, P2, R6.reuse, R100, 0x1 ;  /* 0x00000064068a7211 */ /* 0x040fe400078408ff */
[----:B------:R2:W0:Y:S01]  /*70e0*/  MUFU.EX2 R84, R7 ;  /* 0x0000000700547308 */ /* 0x0004220000000800 */
[----:B----4-:R-:W-:Y:S01]  /*70f0*/  FADD R13, R5, -R120 ;  /* 0x80000078050d7221 */ /* 0x010fe20000000000 */
[----:B------:R-:W-:Y:S02]  /*7100*/  LEA.HI.X.SX32 R139, R6, R4, 0x1, P2 ;  /* 0x00000004068b7211 */ /* 0x000fe400010f0eff */
[----:B------:R-:W-:Y:S01]  /*7110*/  LEA R136, P2, R8, R100, 0x1 ;  /* 0x0000006408887211 */ /* 0x000fe200078408ff */
[----:B------:R-:W-:-:S03]  /*7120*/  FMUL R13, R13, 1.4426950216293334961 ;  /* 0x3fb8aa3b0d0d7820 */ /* 0x000fc60000400000 */
[----:B------:R-:W-:Y:S01]  /*7130*/  LEA.HI.X.SX32 R137, R8, R4, 0x1, P2 ;  /* 0x0000000408897211 */ /* 0x000fe200010f0eff */
[----:B--2---:R-:W-:Y:S01]  /*7140*/  FADD R7, R91, R9 ;  /* 0x000000095b077221 */ /* 0x004fe20000000000 */
[----:B------:R-:W-:Y:S01]  /*7150*/  IMAD R9, R126, 0x2, R8 ;  /* 0x000000027e097824 */ /* 0x000fe200078e0208 */
[----:B------:R-:W2:Y:S02]  /*7160*/  MUFU.EX2 R82, R12 ;  /* 0x0000000c00527308 */ /* 0x000ea40000000800 */
[----:B-1----:R-:W-:Y:S01]  /*7170*/  FADD R10, R90, R7 ;  /* 0x000000075a0a7221 */ /* 0x002fe20000000000 */
[----:B------:R-:W-:Y:S01]  /*7180*/  IMAD R7, R127, 0x2, R9 ;  /* 0x000000027f077824 */ /* 0x000fe200078e0209 */
[----:B------:R-:W-:Y:S02]  /*7190*/  LEA R134, P2, R9, R100, 0x1 ;  /* 0x0000006409867211 */ /* 0x000fe400078408ff */
[----:B0-----:R-:W-:Y:S01]  /*71a0*/  FADD R5, R89, R10 ;  /* 0x0000000a59057221 */ /* 0x001fe20000000000 */
[----:B------:R-:W-:Y:S01]  /*71b0*/  IMAD R6, R128, 0x2, R7 ;  /* 0x0000000280067824 */ /* 0x000fe200078e0207 */
[----:B------:R-:W-:Y:S01]  /*71c0*/  LEA.HI.X.SX32 R135, R9, R4, 0x1, P2 ;  /* 0x0000000409877211 */ /* 0x000fe200010f0eff */
[----:B------:R-:W0:Y:S01]  /*71d0*/  MUFU.EX2 R81, R13 ;  /* 0x0000000d00517308 */ /* 0x000e220000000800 */
[----:B------:R-:W-:Y:S01]  /*71e0*/  FADD R10, R88, R5 ;  /* 0x00000005580a7221 */ /* 0x000fe20000000000 */
[----:B------:R-:W-:Y:S01]  /*71f0*/  IMAD R5, R129, 0x2, R6 ;  /* 0x0000000281057824 */ /* 0x000fe200078e0206 */
[----:B------:R-:W-:-:S02]  /*7200*/  LEA R132, P3, R7, R100, 0x1 ;  /* 0x0000006407847211 */ /* 0x000fc400078608ff */
[----:B------:R-:W-:Y:S01]  /*7210*/  FADD R10, R87, R10 ;  /* 0x0000000a570a7221 */ /* 0x000fe20000000000 */
[----:B------:R-:W-:Y:S01]  /*7220*/  IMAD R8, R130, 0x2, R5 ;  /* 0x0000000282087824 */ /* 0x000fe200078e0205 */
[----:B------:R-:W-:Y:S02]  /*7230*/  LEA R130, P2, R6, R100, 0x1 ;  /* 0x0000006406827211 */ /* 0x000fe400078408ff */
[----:B------:R-:W-:Y:S01]  /*7240*/  FADD R10, R86, R10 ;  /* 0x0000000a560a7221 */ /* 0x000fe20000000000 */
[----:B------:R-:W-:Y:S01]  /*7250*/  IMAD R9, R131, 0x2, R8 ;  /* 0x0000000283097824 */ /* 0x000fe200078e0208 */
[----:B------:R-:W-:Y:S02]  /*7260*/  LEA.HI.X.SX32 R131, R6, R4, 0x1, P2 ;  /* 0x0000000406837211 */ /* 0x000fe400010f0eff */
[----:B------:R-:W-:Y:S01]  /*7270*/  LEA R126, P2, R8, R100, 0x1 ;  /* 0x00000064087e7211 */ /* 0x000fe200078408ff */
[----:B------:R-:W-:Y:S01]  /*7280*/  FADD R10, R84, R10 ;  /* 0x0000000a540a7221 */ /* 0x000fe20000000000 */
[-C--:B------:R-:W-:Y:S01]  /*7290*/  LEA.HI.X.SX32 R133, R7, R4.reuse, 0x1, P3 ;  /* 0x0000000407857211 */ /* 0x080fe200018f0eff */
[----:B------:R-:W-:Y:S01]  /*72a0*/  IMAD R7, R102, 0x2, R9 ;  /* 0x0000000266077824 */ /* 0x000fe200078e0209 */
[----:B------:R-:W-:Y:S01]  /*72b0*/  LEA.HI.X.SX32 R127, R8, R4, 0x1, P2 ;  /* 0x00000004087f7211 */ /* 0x000fe200010f0eff */
[----:B------:R-:W-:Y:S01]  /*72c0*/  FADD R8, -R120, -INF ;  /* 0xff80000078087421 */ /* 0x000fe20000000100 */
[----:B--2---:R-:W-:Y:S01]  /*72d0*/  FADD R10, R82, R10 ;  /* 0x0000000a520a7221 */ /* 0x004fe20000000000 */
[----:B------:R-:W1:Y:S01]  /*72e0*/  LDC R102, c[0x0][0x3d8] ;  /* 0x0000f600ff667b82 */ /* 0x000e620000000800 */
[-C--:B------:R-:W-:Y:S01]  /*72f0*/  LEA R128, P3, R5, R100.reuse, 0x1 ;  /* 0x0000006405807211 */ /* 0x080fe200078608ff */
[----:B------:R-:W-:Y:S01]  /*7300*/  FMUL R8, R8, 1.4426950216293334961 ;  /* 0x3fb8aa3b08087820 */ /* 0x000fe20000400000 */
[----:B0-----:R-:W-:Y:S01]  /*7310*/  FADD R13, R81, R10 ;  /* 0x0000000a510d7221 */ /* 0x001fe20000000000 */
[----:B------:R-:W-:-:S02]  /*7320*/  LEA R118, P2, R7, R100, 0x1 ;  /* 0x0000006407767211 */ /* 0x000fc400078408ff */
[----:B------:R-:W3:Y:S01]  /*7330*/  MUFU.EX2 R12, R8 ;  /* 0x00000008000c7308 */ /* 0x000ee20000000800 */
[-C--:B------:R-:W-:Y:S01]  /*7340*/  LEA.HI.X.SX32 R129, R5, R4.reuse, 0x1, P3 ;  /* 0x0000000405817211 */ /* 0x080fe200018f0eff */
[----:B------:R-:W0:Y:S01]  /*7350*/  SHFL.BFLY PT, R14, R13, 0x10, 0x1f ;  /* 0x0e001f000d0e7f89 */ /* 0x000e2200000e0000 */
[----:B------:R-:W-:Y:S02]  /*7360*/  LEA.HI.X.SX32 R119, R7, R4, 0x1, P2 ;  /* 0x0000000407777211 */ /* 0x000fe400010f0eff */
[C---:B------:R-:W-:Y:S02]  /*7370*/  LEA R124, P3, R9.reuse, R100, 0x1 ;  /* 0x00000064097c7211 */ /* 0x040fe400078608ff */
[----:B------:R-:W-:Y:S02]  /*7380*/  PRMT R16, RZ, 0x7610, R16 ;  /* 0x00007610ff107816 */ /* 0x000fe40000000010 */
[----:B------:R-:W-:Y:S01]  /*7390*/  LEA.HI.X.SX32 R125, R9, R4, 0x1, P3 ;  /* 0x00000004097d7211 */ /* 0x000fe200018f0eff */
[----:B---3--:R2:W-:Y:S01]  /*73a0*/  STSM.16.M88 [R38+0x8000], R12 ;  /* 0x0080000c26007844 */ /* 0x0085e20000000000 */
[----:B-1----:R-:W-:-:S02]  /*73b0*/  IMAD R6, R102, 0x2, R7 ;  /* 0x0000000266067824 */ /* 0x002fc400078e0207 */
[----:B------:R-:W1:Y:S08]  /*73c0*/  LDC R102, c[0x0][0x3d8] ;  /* 0x0000f600ff667b82 */ /* 0x000e700000000800 */
[----:B------:R-:W-:Y:S01]  /*73d0*/  BAR.SYNC.DEFER_BLOCKING 0x0 ;  /* 0x0000000000007b1d */ /* 0x000fe20000010000 */
[----:B0-----:R-:W-:Y:S01]  /*73e0*/  FADD R13, R13, R14 ;  /* 0x0000000e0d0d7221 */ /* 0x001fe20000000000 */
[----:B------:R-:W-:-:S02]  /*73f0*/  PRMT R7, RZ, 0x7610, R7 ;  /* 0x00007610ff077816 */ /* 0x000fc40000000007 */
[----:B------:R-:W-:Y:S01]  /*7400*/  LEA R110, P3, R6, R100, 0x1 ;  /* 0x00000064066e7211 */ /* 0x000fe200078608ff */
[----:B------:R-:W-:Y:S01]  /*7410*/  FADD R68, R12, R13 ;  /* 0x0000000d0c447221 */ /* 0x000fe20000000000 */
[----:B------:R-:W-:Y:S02]  /*7420*/  PRMT R23, RZ, 0x7610, R23 ;  /* 0x00007610ff177816 */ /* 0x000fe40000000017 */
[----:B------:R-:W-:Y:S02]  /*7430*/  LEA.HI.X.SX32 R111, R6, R4, 0x1, P3 ;  /* 0x00000004066f7211 */ /* 0x000fe400018f0eff */
[----:B------:R0:W-:Y:S01]  /*7440*/  STL [R1+0x1f4], R68 ;  /* 0x0001f44401007387 */ /* 0x0001e20000100800 */
[----:B------:R-:W-:Y:S02]  /*7450*/  PRMT R19, RZ, 0x7610, R19 ;  /* 0x00007610ff137816 */ /* 0x000fe40000000013 */
[----:B------:R-:W-:Y:S02]  /*7460*/  PRMT R15, RZ, 0x7610, R15 ;  /* 0x00007610ff0f7816 */ /* 0x000fe4000000000f */
[----:B--2---:R-:W-:Y:S01]  /*7470*/  PRMT R38, RZ, 0x7610, R38 ;  /* 0x00007610ff267816 */ /* 0x004fe20000000026 */
[----:B-1----:R-:W-:Y:S01]  /*7480*/  IMAD R5, R102, 0x2, R6 ;  /* 0x0000000266057824 */ /* 0x002fe200078e0206 */
[----:B------:R-:W2:Y:S01]  /*7490*/  @P0 LDG.E.U16 R70, desc[UR8][R238.64] ;  /* 0x00000008ee460981 */ /* 0x000ea2000c1e1500 */
[----:B------:R-:W1:Y:S01]  /*74a0*/  LDC R102, c[0x0][0x3d8] ;  /* 0x0000f600ff667b82 */ /* 0x000e620000000800 */
[----:B------:R-:W-:-:S02]  /*74b0*/  PRMT R12, RZ, 0x7610, R12 ;  /* 0x00007610ff0c7816 */ /* 0x000fc4000000000c */
[----:B------:R-:W3:Y:S04]  /*74c0*/  @P0 LDG.E.U16 R64, desc[UR8][R232.64] ;  /* 0x00000008e8400981 */ /* 0x000ee8000c1e1500 */
[----:B------:R-:W4:Y:S04]  /*74d0*/  @P0 LDG.E.U16 R60, desc[UR8][R224.64] ;  /* 0x00000008e03c0981 */ /* 0x000f28000c1e1500 */
[----:B------:R-:W2:Y:S04]  /*74e0*/  @P0 LDG.E.U16 R56, desc[UR8][R216.64] ;  /* 0x00000008d8380981 */ /* 0x000ea8000c1e1500 */
[----:B------:R-:W2:Y:S04]  /*74f0*/  @P0 LDG.E.U16 R52, desc[UR8][R208.64] ;  /* 0x00000008d0340981 */ /* 0x000ea8000c1e1500 */
[----:B------:R-:W2:Y:S04]  /*7500*/  @P0 LDG.E.U16 R48, desc[UR8][R200.64] ;  /* 0x00000008c8300981 */ /* 0x000ea8000c1e1500 */
[----:B------:R-:W2:Y:S01]  /*7510*/  @P0 LDG.E.U16 R44, desc[UR8][R192.64] ;  /* 0x00000008c02c0981 */ /* 0x000ea2000c1e1500 */
[----:B-1----:R-:W-:-:S03]  /*7520*/  IMAD R10, R102, 0x2, R5 ;  /* 0x00000002660a7824 */ /* 0x002fc600078e0205 */
[----:B------:R-:W2:Y:S01]  /*7530*/  @P0 LDG.E.U16 R40, desc[UR8][R180.64] ;  /* 0x00000008b4280981 */ /* 0x000ea2000c1e1500 */
[----:B------:R-:W1:Y:S01]  /*7540*/  LDC R102, c[0x0][0x3d8] ;  /* 0x0000f600ff667b82 */ /* 0x000e620000000800 */
[C---:B------:R-:W-:Y:S02]  /*7550*/  LEA R106, P2, R10.reuse, R100, 0x1 ;  /* 0x000000640a6a7211 */ /* 0x040fe400078408ff */
[----:B------:R-:W2:Y:S04]  /*7560*/  LDL.LU.64 R238, [R1+0x238] ;  /* 0x0002380001ee7983 */ /* 0x000ea80000300a00 */
[----:B------:R-:W3:Y:S01]  /*7570*/  @P0 LDG.E.U16 R36, desc[UR8][R172.64] ;  /* 0x00000008ac240981 */ /* 0x000ee2000c1e1500 */
[----:B------:R-:W-:-:S03]  /*7580*/  LEA.HI.X.SX32 R107, R10, R4, 0x1, P2 ;  /* 0x000000040a6b7211 */ /* 0x000fc600010f0eff */
[----:B------:R-:W3:Y:S04]  /*7590*/  @P0 LDG.E.U16 R32, desc[UR8][R164.64] ;  /* 0x00000008a4200981 */ /* 0x000ee8000c1e1500 */
[----:B------:R-:W3:Y:S04]  /*75a0*/  @P0 LDG.E.U16 R28, desc[UR8][R156.64] ;  /* 0x000000089c1c0981 */ /* 0x000ee8000c1e1500 */
[----:B------:R-:W3:Y:S04]  /*75b0*/  @P0 LDG.E.U16 R24, desc[UR8][R148.64] ;  /* 0x0000000894180981 */ /* 0x000ee8000c1e1500 */
[----:B------:R-:W3:Y:S01]  /*75c0*/  @P0 LDG.E.U16 R20, desc[UR8][R140.64] ;  /* 0x000000088c140981 */ /* 0x000ee2000c1e1500 */
[----:B-1----:R-:W-:-:S03]  /*75d0*/  IMAD R9, R102, 0x2, R10 ;  /* 0x0000000266097824 */ /* 0x002fc600078e020a */
[----:B------:R-:W3:Y:S04]  /*75e0*/  @P0 LDG.E.U16 R16, desc[UR8][R132.64] ;  /* 0x0000000884100981 */ /* 0x000ee8000c1e1500 */
[----:B------:R-:W3:Y:S01]  /*75f0*/  @P0 LDG.E.U16 R63, desc[UR8][R230.64] ;  /* 0x00000008e63f0981 */ /* 0x000ee2000c1e1500 */
[----:B------:R-:W-:Y:S01]  /*7600*/  LEA R104, P3, R9, R100, 0x1 ;  /* 0x0000006409687211 */ /* 0x000fe200078608ff */
[----:B------:R-:W1:Y:S02]  /*7610*/  LDC R102, c[0x0][0x3d8] ;  /* 0x0000f600ff667b82 */ /* 0x000e640000000800 */
[----:B------:R-:W3:Y:S04]  /*7620*/  @P0 LDG.E.U16 R59, desc[UR8][R222.64] ;  /* 0x00000008de3b0981 */ /* 0x000ee8000c1e1500 */
[----:B------:R-:W3:Y:S04]  /*7630*/  @P0 LDG.E.U16 R55, desc[UR8][R214.64] ;  /* 0x00000008d6370981 */ /* 0x000ee8000c1e1500 */
[----:B------:R-:W3:Y:S04]  /*7640*/  @P0 LDG.E.U16 R51, desc[UR8][R206.64] ;  /* 0x00000008ce330981 */ /* 0x000ee8000c1e1500 */
[----:B------:R-:W3:Y:S01]  /*7650*/  @P0 LDG.E.U16 R47, desc[UR8][R198.64] ;  /* 0x00000008c62f0981 */ /* 0x000ee2000c1e1500 */
[----:B------:R-:W-:-:S02]  /*7660*/  PRMT R6, RZ, 0x7610, R6 ;  /* 0x00007610ff067816 */ /* 0x000fc40000000006 */
[----:B------:R-:W-:Y:S01]  /*7670*/  LEA R108, P4, R5, R100, 0x1 ;  /* 0x00000064056c7211 */ /* 0x000fe200078808ff */
[----:B------:R-:W3:Y:S04]  /*7680*/  @P0 LDG.E.U16 R12, desc[UR8][R124.64] ;  /* 0x000000087c0c0981 */ /* 0x000ee8000c1e1500 */
[----:B------:R-:W3:Y:S01]  /*7690*/  @P0 LDG.E.U16 R7, desc[UR8][R106.64] ;  /* 0x000000086a070981 */ /* 0x000ee2000c1e1500 */
[----:B------:R-:W-:Y:S01]  /*76a0*/  PRMT R10, RZ, 0x7610, R10 ;  /* 0x00007610ff0a7816 */ /* 0x000fe2000000000a */
[----:B-1----:R-:W-:Y:S01]  /*76b0*/  IMAD R8, R102, 0x2, R9 ;  /* 0x0000000266087824 */ /* 0x002fe200078e0209 */
[-C--:B------:R-:W-:Y:S01]  /*76c0*/  LEA.HI.X.SX32 R105, R9, R4.reuse, 0x1, P3 ;  /* 0x0000000409697211 */ /* 0x080fe200018f0eff */
[----:B------:R-:W4:Y:S01]  /*76d0*/  @P0 LDG.E.U16 R43, desc[UR8][R190.64] ;  /* 0x00000008be2b0981 */ /* 0x000f22000c1e1500 */
[----:B------:R-:W1:Y:S01]  /*76e0*/  LDC R102, c[0x0][0x3d8] ;  /* 0x0000f600ff667b82 */ /* 0x000e620000000800 */
[----:B------:R-:W-:-:S02]  /*76f0*/  LEA.HI.X.SX32 R109, R5, R4, 0x1, P4 ;  /* 0x00000004056d7211 */ /* 0x000fc400020f0eff */
[----:B------:R-:W4:Y:S04]  /*7700*/  @P0 LDG.E.U16 R39, desc[UR8][R178.64] ;  /* 0x00000008b2270981 */ /* 0x000f28000c1e1500 */
[----:B------:R-:W4:Y:S04]  /*7710*/  @P0 LDG.E.U16 R35, desc[UR8][R170.64] ;  /* 0x00000008aa230981 */ /* 0x000f28000c1e1500 */
[----:B------:R-:W4:Y:S04]  /*7720*/  @P0 LDG.E.U16 R31, desc[UR8][R162.64] ;  /* 0x00000008a21f0981 */ /* 0x000f28000c1e1500 */
[----:B------:R-:W4:Y:S04]  /*7730*/  @P0 LDG.E.U16 R27, desc[UR8][R154.64] ;  /* 0x000000089a1b0981 */ /* 0x000f28000c1e1500 */
[----:B------:R-:W4:Y:S04]  /*7740*/  @P0 LDG.E.U16 R23, desc[UR8][R146.64] ;  /* 0x0000000892170981 */ /* 0x000f28000c1e1500 */
[----:B------:R-:W4:Y:S01]  /*7750*/  @P0 LDG.E.U16 R19, desc[UR8][R138.64] ;  /* 0x000000088a130981 */ /* 0x000f22000c1e1500 */
[----:B-1----:R-:W-:Y:S01]  /*7760*/  IMAD R5, R102, 0x2, R8 ;  /* 0x0000000266057824 */ /* 0x002fe200078e0208 */
[----:B------:R-:W-:-:S02]  /*7770*/  LEA R102, P4, R8, R100, 0x1 ;  /* 0x0000006408667211 */ /* 0x000fc400078808ff */
[----:B------:R-:W4:Y:S02]  /*7780*/  @P0 LDG.E.U16 R15, desc[UR8][R130.64] ;  /* 0x00000008820f0981 */ /* 0x000f24000c1e1500 */
[C---:B------:R-:W-:Y:S02]  /*7790*/  LEA R100, P5, R5.reuse, R100, 0x1 ;  /* 0x0000006405647211 */ /* 0x040fe400078a08ff */
[----:B------:R-:W4:Y:S01]  /*77a0*/  @P0 LDG.E.U16 R10, desc[UR8][R118.64] ;  /* 0x00000008760a0981 */ /* 0x000f22000c1e1500 */
[-C--:B------:R-:W-:Y:S02]  /*77b0*/  LEA.HI.X.SX32 R103, R8, R4.reuse, 0x1, P4 ;  /* 0x0000000408677211 */ /* 0x080fe400020f0eff */
[----:B------:R-:W-:Y:S01]  /*77c0*/  LEA.HI.X.SX32 R101, R5, R4, 0x1, P5 ;  /* 0x0000000405657211 */ /* 0x000fe200028f0eff */
[----:B------:R-:W4:Y:S01]  /*77d0*/  @P0 LDG.E.U16 R6, desc[UR8][R104.64] ;  /* 0x0000000868060981 */ /* 0x000f22000c1e1500 */
[----:B------:R-:W-:Y:S02]  /*77e0*/  PRMT R34, RZ, 0x7610, R34 ;  /* 0x00007610ff227816 */ /* 0x000fe40000000022 */
[----:B------:R-:W-:Y:S01]  /*77f0*/  PRMT R30, RZ, 0x7610, R30 ;  /* 0x00007610ff1e7816 */ /* 0x000fe2000000001e */
[----:B------:R-:W4:Y:S01]  /*7800*/  @P0 LDG.E.U16 R66, desc[UR8][R236.64] ;  /* 0x00000008ec420981 */ /* 0x000f22000c1e1500 */
[----:B------:R-:W-:-:S02]  /*7810*/  PRMT R26, RZ, 0x7610, R26 ;  /* 0x00007610ff1a7816 */ /* 0x000fc4000000001a */
[----:B------:R-:W-:Y:S01]  /*7820*/  PRMT R22, RZ, 0x7610, R22 ;  /* 0x00007610ff167816 */ /* 0x000fe20000000016 */
[----:B------:R-:W4:Y:S01]  /*7830*/  @P0 LDG.E.U16 R65, desc[UR8][R234.64] ;  /* 0x00000008ea410981 */ /* 0x000f22000c1e1500 */
[----:B------:R-:W-:Y:S02]  /*7840*/  PRMT R18, RZ, 0x7610, R18 ;  /* 0x00007610ff127816 */ /* 0x000fe40000000012 */
[----:B------:R-:W-:Y:S01]  /*7850*/  PRMT R14, RZ, 0x7610, R14 ;  /* 0x00007610ff0e7816 */ /* 0x000fe2000000000e */
        /* <DEDUP_REMOVED lines=10> */
[----:B0-----:R-:W-:-:S03]  /*7900*/  LOP3.LUT R68, R11, 0x1f0, RZ, 0xc0, !PT ;  /* 0x000001f00b447812 */ /* 0x001fc600078ec0ff */
        /* <DEDUP_REMOVED lines=10> */
[----:B--2---:R-:W2:Y:S01]  /*79b0*/  @P0 LDG.E.U16 R67, desc[UR8][R238.64] ;  /* 0x00000008ee430981 */ /* 0x004ea2000c1e1500 */
[----:B------:R-:W-:-:S02]  /*79c0*/  PRMT R9, RZ, 0x7610, R9 ;  /* 0x00007610ff097816 */ /* 0x000fc40000000009 */
[----:B------:R-:W-:Y:S01]  /*79d0*/  PRMT R5, RZ, 0x7610, R5 ;  /* 0x00007610ff057816 */ /* 0x000fe20000000005 */
[----:B------:R-:W2:Y:S01]  /*79e0*/  @P0 LDG.E.U16 R34, desc[UR8][R168.64] ;  /* 0x00000008a8220981 */ /* 0x000ea2000c1e1500 */
[----:B------:R-:W-:Y:S02]  /*79f0*/  PRMT R8, RZ, 0x7610, R8 ;  /* 0x00007610ff087816 */ /* 0x000fe40000000008 */
[----:B------:R-:W-:Y:S01]  /*7a00*/  PRMT R4, RZ, 0x7610, R4 ;  /* 0x00007610ff047816 */ /* 0x000fe20000000004 */
[----:B------:R-:W2:Y:S04]  /*7a10*/  @P0 LDG.E.U16 R30, desc[UR8][R160.64] ;  /* 0x00000008a01e0981 */ /* 0x000ea8000c1e1500 */
        /* <DEDUP_REMOVED lines=14> */
[----:B------:R-:W0:Y:S01]  /*7b00*/  LDSM.16.M88 R68, [R68+UR56+0x8000] ;  /* 0x008000384444783b */ /* 0x000e220008000000 */
[----:B------:R-:W-:Y:S01]  /*7b10*/  BAR.SYNC.DEFER_BLOCKING 0x0 ;  /* 0x0000000000007b1d */ /* 0x000fe20000010000 */
[----:B------:R-:W-:-:S05]  /*7b20*/  LOP3.LUT R11, R3, 0x20, RZ, 0x3c, !PT ;  /* 0x00000020030b7812 */ /* 0x000fca00078e3cff */
[----:B------:R-:W-:Y:S04]  /*7b30*/  STS.U16 [R3+UR56+0x8000], R70 ;  /* 0x0080004603007988 */ /* 0x000fe80008000438 */
[----:B---3--:R-:W-:Y:S04]  /*7b40*/  STS.U16 [R3+UR56+0x8400], R64 ;  /* 0x0084004003007988 */ /* 0x008fe80008000438 */
[----:B----4-:R-:W-:Y:S04]  /*7b50*/  STS.U16 [R3+UR56+0x8800], R60 ;  /* 0x0088003c03007988 */ /* 0x010fe80008000438 */
[----:B------:R-:W-:Y:S04]  /*7b60*/  STS.U16 [R3+UR56+0x8c00], R56 ;  /* 0x008c003803007988 */ /* 0x000fe80008000438 */
[----:B------:R-:W-:Y:S04]  /*7b70*/  STS.U16 [R3+UR56+0x9000], R52 ;  /* 0x0090003403007988 */ /* 0x000fe80008000438 */
[----:B------:R1:W-:Y:S04]  /*7b80*/  STS.U16 [R3+UR56+0x9400], R48 ;  /* 0x0094003003007988 */ /* 0x0003e80008000438 */
[----:B------:R-:W-:Y:S04]  /*7b90*/  STS.U16 [R3+UR56+0x9800], R44 ;  /* 0x0098002c03007988 */ /* 0x000fe80008000438 */
        /* <DEDUP_REMOVED lines=9> */
[----:B-1----:R-:W3:Y:S04]  /*7c30*/  LDL.LU R48, [R1+0x1ec] ;  /* 0x0001ec0001307983 */ /* 0x002ee80000300800 */
[----:B------:R-:W3:Y:S04]  /*7c40*/  LDL.LU R52, [R1+0x1f0] ;  /* 0x0001f00001347983 */ /* 0x000ee80000300800 */
[----:B------:R-:W4:Y:S04]  /*7c50*/  LDL.LU R56, [R1+0x1e4] ;  /* 0x0001e40001387983 */ /* 0x000f280000300800 */
[----:B------:R-:W4:Y:S04]  /*7c60*/  LDL.LU R60, [R1+0x1e8] ;  /* 0x0001e800013c7983 */ /* 0x000f280000300800 */
[----:B------:R-:W3:Y:S04]  /*7c70*/  LDL.LU R64, [R1+0x1dc] ;  /* 0x0001dc0001407983 */ /* 0x000ee80000300800 */
[----:B------:R-:W3:Y:S04]  /*7c80*/  LDL.LU R70, [R1+0x1e0] ;  /* 0x0001e00001467983 */ /* 0x000ee80000300800 */
[----:B--2---:R-:W-:Y:S04]  /*7c90*/  STS.U16 [R11+UR56+0x8100], R67 ;  /* 0x008100430b007988 */ /* 0x004fe80008000438 */
        /* <DEDUP_REMOVED lines=14> */
[----:B------:R1:W-:Y:S04]  /*7d80*/  STS.U16 [R11+UR56+0xbd00], R6 ;  /* 0x00bd00060b007988 */ /* 0x0003e80008000438 */
[----:B-1----:R-:W2:Y:S01]  /*7d90*/  LDL.LU R11, [R1+0x1d8] ;  /* 0x0001d800010b7983 */ /* 0x002ea20000300800 */
[----:B------:R-:W-:-:S03]  /*7da0*/  LOP3.LUT R44, R3, 0x60, RZ, 0x3c, !PT ;  /* 0x00000060032c7812 */ /* 0x000fc600078e3cff */
        /* <DEDUP_REMOVED lines=29> */
[----:B------:R-:W-:Y:S01]  /*7f80*/  STS.U16 [R44+UR56+0xb700], R13 ;  /* 0x00b7000d2c007988 */ /* 0x000fe20008000438 */
[----:B-1----:R-:W-:-:S03]  /*7f90*/  F2FP.F16.F32.PACK_AB R9, R249, R248 ;  /* 0x000000f8f909723e */ /* 0x002fc600000000ff */
[----:B------:R1:W-:Y:S01]  /*7fa0*/  STS.U16 [R44+UR56+0xbb00], R8 ;  /* 0x00bb00082c007988 */ /* 0x0003e20008000438 */
[----:B------:R-:W-:Y:S02]  /*7fb0*/  F2FP.F16.F32.PACK_AB R10, R247, R246 ;  /* 0x000000f6f70a723e */ /* 0x000fe400000000ff */
[----:B------:R-:W-:Y:S02]  /*7fc0*/  F2FP.F16.F32.PACK_AB R18, R245, R244 ;  /* 0x000000f4f512723e */ /* 0x000fe400000000ff */
[----:B-1----:R-:W-:Y:S02]  /*7fd0*/  F2FP.F16.F32.PACK_AB R8, R251, R250 ;  /* 0x000000fafb08723e */ /* 0x002fe400000000ff */
[----:B------:R-:W-:Y:S02]  /*7fe0*/  F2FP.F16.F32.PACK_AB R19, R243, R242 ;  /* 0x000000f2f313723e */ /* 0x000fe400000000ff */
[----:B------:R-:W-:Y:S02]  /*7ff0*/  F2FP.F16.F32.PACK_AB R20, R241, R240 ;  /* 0x000000f0f114723e */ /* 0x000fe400000000ff */
[----:B------:R-:W-:-:S02]  /*8000*/  F2FP.F16.F32.PACK_AB R21, R69, R0 ;  /* 0x000000004515723e */ /* 0x000fc400000000ff */
[----:B--2---:R-:W-:Y:S02]  /*8010*/  F2FP.F16.F32.PACK_AB R7, R11, R2 ;  /* 0x000000020b07723e */ /* 0x004fe400000000ff */
[----:B------:R1:W5:Y:S04]  /*8020*/  LDL.LU R2, [R1+0x234] ;  /* 0x0002340001027983 */ /* 0x0003680000300800 */
        /* <DEDUP_REMOVED lines=13> */
[----:B------:R1:W5:Y:S01]  /*8100*/  LDL.LU R0, [R1+0x1fc] ;  /* 0x0001fc0001007983 */ /* 0x0003620000300800 */
[----:B------:R-:W-:-:S04]  /*8110*/  UIADD3 UR62, UPT, UPT, UR57, 0x100, URZ ;  /* 0x00000100393e7890 */ /* 0x000fc8000fffe0ff */
[----:B------:R-:W-:Y:S01]  /*8120*/  UIADD3 UR63, UPT, UPT, UR13, UR62, URZ ;  /* 0x0000003e0d3f7290 */ /* 0x000fe2000fffe0ff */
[----:B------:R2:W-:Y:S03]  /*8130*/  STS.U16 [R44+UR56+0xbf00], R4 ;  /* 0x00bf00042c007988 */ /* 0x0005e60008000438 */
[----:B------:R-:W-:Y:S01]  /*8140*/  ULEA UR63, UR45, UR63, 0x12 ;  /* 0x0000003f2d3f7291 */ /* 0x000fe2000f8e90ff */
[----:B----4-:R-:W-:Y:S02]  /*8150*/  F2FP.F16.F32.PACK_AB R5, R56, R60 ;  /* 0x0000003c3805723e */ /* 0x010fe400000000ff */
[----:B---3--:R-:W-:Y:S02]  /*8160*/  F2FP.F16.F32.PACK_AB R6, R64, R70 ;  /* 0x000000464006723e */ /* 0x008fe400000000ff */
[----:B------:R-:W-:Y:S02]  /*8170*/  F2FP.F16.F32.PACK_AB R11, R71, R72 ;  /* 0x00000048470b723e */ /* 0x000fe400000000ff */
[----:B--2---:R-:W-:-:S02]  /*8180*/  F2FP.F16.F32.PACK_AB R4, R48, R52 ;  /* 0x000000343004723e */ /* 0x004fc400000000ff */
[----:B------:R-:W-:Y:S02]  /*8190*/  F2FP.F16.F32.PACK_AB R12, R73, R74 ;  /* 0x0000004a490c723e */ /* 0x000fe400000000ff */
[----:B------:R-:W-:Y:S02]  /*81a0*/  F2FP.F16.F32.PACK_AB R13, R75, R76 ;  /* 0x0000004c4b0d723e */ /* 0x000fe400000000ff */
[----:B------:R-:W-:Y:S02]  /*81b0*/  F2FP.F16.F32.PACK_AB R14, R77, R78 ;  /* 0x0000004e4d0e723e */ /* 0x000fe400000000ff */
[----:B------:R-:W-:Y:S02]  /*81c0*/  F2FP.F16.F32.PACK_AB R15, R79, R80 ;  /* 0x000000504f0f723e */ /* 0x000fe400000000ff */
[----:B------:R-:W-:Y:S02]  /*81d0*/  F2FP.F16.F32.PACK_AB R16, R83, R85 ;  /* 0x000000555310723e */ /* 0x000fe400000000ff */
[----:B------:R-:W-:-:S02]  /*81e0*/  F2FP.F16.F32.PACK_AB R17, R123, R186 ;  /* 0x000000ba7b11723e */ /* 0x000fc400000000ff */
        /* <DEDUP_REMOVED lines=13> */
[----:B------:R-:W-:Y:S01]  /*82c0*/  F2FP.F16.F32.PACK_AB R35, R81, R82 ;  /* 0x000000525123723e */ /* 0x000fe200000000ff */
[----:B01----:R-:W-:Y:S06]  /*82d0*/  @!P0 BRA `(.L_x_9) ;  /* 0x0000000000088947 */ /* 0x003fec0003800000 */
[----:B------:R0:W-:Y:S01]  /*82e0*/  STTM.16dp32bit_t0_t15.x32 tmem[UR63], R4 ;  /* 0x00000004000079ed */ /* 0x0001e20008a8003f */
[----:B------:R0:W-:Y:S02]  /*82f0*/  STTM.16dp32bit_t16_t31.x32 tmem[UR63+0x20], R4 ;  /* 0x00002004000079ed */ /* 0x0001e40008aa003f */
.L_x_9:
[----:B------:R-:W1:Y:S02]  /*8300*/  FENCE.VIEW.ASYNC.T ;  /* 0x00000000000073c6 */ /* 0x000e640000000200 */
[----:B-1----:R-:W-:Y:S06]  /*8310*/  BAR.SYNC.DEFER_BLOCKING 0x0 ;  /* 0x0000000000007b1d */ /* 0x002fec0000010000 */
[----:B0-----:R-:W0:Y:S01]  /*8320*/  LDTM.x64 R4, tmem[UR58] ;  /* 0x0000003a000479ee */ /* 0x001e220008340000 */
[----:B------:R-:W-:Y:S01]  /*8330*/  NOP ;  /* 0x0000000000007918 */ /* 0x000fe20000000000 */
[----:B------:R-:W-:Y:S05]  /*8340*/  @!P0 BRA `(.L_x_10) ;  /* 0x0000000400048947 */ /* 0x000fea0003800000 */
[C---:B0-----:R-:W-:Y:S01]  /*8350*/  FMUL R4, R68.reuse, R4 ;  /* 0x0000000444047220 */ /* 0x041fe20000400000 */
[C---:B------:R-:W-:Y:S01]  /*8360*/  FMUL R5, R68.reuse, R5 ;  /* 0x0000000544057220 */ /* 0x040fe20000400000 */
        /* <DEDUP_REMOVED lines=61> */
[----:B------:R-:W-:-:S04]  /*8740*/  FMUL R67, R68, R67 ;  /* 0x0000004344437220 */ /* 0x000fc80000400000 */
[----:B------:R1:W-:Y:S03]  /*8750*/  STTM.x64 tmem[UR58], R4 ;  /* 0x00000004000079ed */ /* 0x0003e6000834003a */
.L_x_10:
[----:B0-----:R-:W0:Y:S02]  /*8760*/  FENCE.VIEW.ASYNC.T ;  /* 0x00000000000073c6 */ /* 0x001e240000000200 */
[----:B0-----:R-:W-:Y:S01]  /*8770*/  BAR.SYNC.DEFER_BLOCKING 0x0 ;  /* 0x0000000000007b1d */ /* 0x001fe20000010000 */
[----:B------:R-:W-:-:S05]  /*8780*/  UISETP.GE.AND UP0, UPT, UR7, 0x1, UPT ;  /* 0x000000010700788c */ /* 0x000fca000bf06270 */
[----:B------:R0:W-:Y:S06]  /*8790*/  MEMBAR.ALL.CTA ;  /* 0x0000000000007992 */ /* 0x0001ec0000008000 */
[----:B0-----:R-:W0:Y:S02]  /*87a0*/  FENCE.VIEW.ASYNC.S ;  /* 0x00000000000073c6 */ /* 0x001e240000000000 */
[----:B0-----:R-:W-:Y:S06]  /*87b0*/  BAR.SYNC.DEFER_BLOCKING 0x0 ;  /* 0x0000000000007b1d */ /* 0x001fec0000010000 */
[----:B------:R-:W-:Y:S05]  /*87c0*/  @!P1 BRA `(.L_x_11) ;  /* 0x0000000000dc9947 */ /* 0x000fea0003800000 */
[----:B------:R-:W-:Y:S01]  /*87d0*/  UIADD3 UR4, UPT, UPT, UR56, 0x8000, URZ ;  /* 0x0000800038047890 */ /* 0x000fe2000fffe0ff */
[----:B------:R-:W-:Y:S01]  /*87e0*/  UMOV UR6, URZ ;  /* 0x000000ff00067c82 */ /* 0x000fe20008000000 */
[----:B------:R-:W-:Y:S02]  /*87f0*/  UMOV UR5, URZ ;  /* 0x000000ff00057c82 */ /* 0x000fe40008000000 */
[----:B------:R-:W-:Y:S02]  /*8800*/  USHF.R.U32.HI UR4, URZ, 0x4, UR4 ;  /* 0x00000004ff047899 */ /* 0x000fe40008011604 */
[----:B------:R-:W-:Y:S02]  /*8810*/  UIADD3 UR10, UPT, UPT, UR57, 0x108, URZ ;  /* 0x00000108390a7890 */ /* 0x000fe4000fffe0ff */
[----:B------:R-:W-:Y:S02]  /*8820*/  USGXT.U32 UR16, UR4, 0xe ;  /* 0x0000000e0410789a */ /* 0x000fe40008000000 */
[----:B------:R-:W-:-:S02]  /*8830*/  UIADD3 UR13, UPT, UPT, UR57, 0x110, URZ ;  /* 0x00000110390d7890 */ /* 0x000fc4000fffe0ff */
[----:B------:R-:W-:Y:S01]  /*8840*/  UIADD3 UR32, UP3, UPT, UR16, 0x2, URZ ;  /* 0x0000000210207890 */ /* 0x000fe2000ff7e0ff */
[----:B------:R-:W-:Y:S01]  /*8850*/  UMOV UR4, UR59 ;  /* 0x0000003b00047c82 */ /* 0x000fe20008000000 */
[----:B------:R-:W-:Y:S02]  /*8860*/  UIADD3 UR45, UPT, UPT, UR57, 0x118, URZ ;  /* 0x00000118392d7890 */ /* 0x000fe4000fffe0ff */
[----:B------:R-:W-:Y:S02]  /*8870*/  UIADD3.X UR33, UPT, UPT, UR6, 0x40004040, URZ, UP3, !UPT ;  /* 0x4000404006217890 */ /* 0x000fe40009ffe4ff */
[----:B------:R-:W-:Y:S02]  /*8880*/  UIADD3 UR36, UP6, UPT, UR32, 0x2, URZ ;  /* 0x0000000220247890 */ /* 0x000fe4000ffde0ff */
[----:B------:R-:W-:Y:S02]  /*8890*/  UIADD3 UR38, UP3, UPT, UR32, 0x4, URZ ;  /* 0x0000000420267890 */ /* 0x000fe4000ff7e0ff */
[----:B------:R-:W-:Y:S01]  /*88a0*/  UIADD3 UR40, UP4, UPT, UR32, 0x3fe, URZ ;  /* 0x000003fe20287890 */ /* 0x000fe2000ff9e0ff */
[----:B------:R-:W-:Y:S01]  /*88b0*/  UMOV UR50, UR4 ;  /* 0x0000000400327c82 */ /* 0x000fe20008000000 */
[----:B------:R-:W-:-:S02]  /*88c0*/  UIADD3 UR42, UP5, UPT, UR32, 0x400, URZ ;  /* 0x00000400202a7890 */ /* 0x000fc4000ffbe0ff */
[----:B------:R-:W-:Y:S02]  /*88d0*/  UIADD3.X UR37, UPT, UPT, UR33, URZ, URZ, UP6, !UPT ;  /* 0x000000ff21257290 */ /* 0x000fe4000b7fe4ff */
[----:B------:R-:W-:Y:S02]  /*88e0*/  UIADD3 UR4, UP6, UPT, UR32, 0x402, URZ ;  /* 0x0000040220047890 */ /* 0x000fe4000ffde0ff */
[----:B------:R-:W-:Y:S02]  /*88f0*/  UIADD3.X UR39, UPT, UPT, UR33, URZ, URZ, UP3, !UPT ;  /* 0x000000ff21277290 */ /* 0x000fe40009ffe4ff */
[----:B------:R-:W-:Y:S02]  /*8900*/  UIADD3 UR18, UP3, UPT, UR32, 0x404, URZ ;  /* 0x0000040420127890 */ /* 0x000fe4000ff7e0ff */
[----:B------:R-:W-:Y:S02]  /*8910*/  UIADD3 UR46, UPT, UPT, UR57, 0x120, URZ ;  /* 0x00000120392e7890 */ /* 0x000fe4000fffe0ff */
[----:B------:R-:W-:-:S02]  /*8920*/  UIADD3.X UR41, UPT, UPT, UR33, URZ, URZ, UP4, !UPT ;  /* 0x000000ff21297290 */ /* 0x000fc4000a7fe4ff */
[----:B------:R-:W-:Y:S02]  /*8930*/  UIADD3 UR47, UPT, UPT, UR57, 0x128, URZ ;  /* 0x00000128392f7890 */ /* 0x000fe4000fffe0ff */
[----:B------:R-:W-:Y:S02]  /*8940*/  UIADD3.X UR43, UPT, UPT, UR33, URZ, URZ, UP5, !UPT ;  /* 0x000000ff212b7290 */ /* 0x000fe4000affe4ff */
[----:B------:R-:W-:Y:S02]  /*8950*/  UIADD3 UR48, UPT, UPT, UR57, 0x130, URZ ;  /* 0x0000013039307890 */ /* 0x000fe4000fffe0ff */
[----:B------:R-:W-:Y:S01]  /*8960*/  UIADD3.X UR5, UPT, UPT, UR33, URZ, URZ, UP6, !UPT ;  /* 0x000000ff21057290 */ /* 0x000fe2000b7fe4ff */
[----:B------:R-:W-:Y:S01]  /*8970*/  UMOV UR14, 0x0 ;  /* 0x00000000000e7882 */ /* 0x000fe20000000000 */
[----:B------:R-:W-:Y:S01]  /*8980*/  UMOV UR15, 0x8200010 ;  /* 0x08200010000f7882 */ /* 0x000fe20000000000 */
[----:B------:R-:W-:Y:S01]  /*8990*/  UIADD3 UR49, UPT, UPT, UR57, 0x138, URZ ;  /* 0x0000013839317890 */ /* 0x000fe2000fffe0ff */
[----:B------:R-:W-:Y:S01]  /*89a0*/  UMOV UR17, 0x40004040 ;  /* 0x4000404000117882 */ /* 0x000fe20000000000 */
[----:B------:R-:W-:Y:S01]  /*89b0*/  UIADD3.X UR19, UPT, UPT, UR33, URZ, URZ, UP3, !UPT ;  /* 0x000000ff21137290 */ /* 0x000fe20009ffe4ff */
[----:B------:R0:W-:Y:S01]  /*89c0*/  UTCHMMA tmem[UR62], gdesc[UR16], tmem[UR57], tmem[UR14], idesc[UR15], UPT ;  /* 0x00ff0e103e0079ea */ /* 0x0001e2000b800039 */
[----:B------:R-:W-:Y:S01]  /*89d0*/  UMOV UR20, 0x0 ;  /* 0x0000000000147882 */ /* 0x000fe20000000000 */
[----:B------:R-:W-:Y:S01]  /*89e0*/  UMOV UR21, 0x8200010 ;  /* 0x0820001000157882 */ /* 0x000fe20000000000 */
[----:B------:R-:W-:Y:S01]  /*89f0*/  UMOV UR22, 0x0 ;  /* 0x0000000000167882 */ /* 0x000fe20000000000 */
[----:B------:R-:W-:Y:S01]  /*8a00*/  UMOV UR23, 0x8200010 ;  /* 0x0820001000177882 */ /* 0x000fe20000000000 */
[----:B------:R-:W-:Y:S01]  /*8a10*/  UMOV UR24, 0x0 ;  /* 0x0000000000187882 */ /* 0x000fe20000000000 */
[----:B------:R-:W-:Y:S01]  /*8a20*/  UMOV UR25, 0x8200010 ;  /* 0x0820001000197882 */ /* 0x000fe20000000000 */
[----:B------:R0:W-:Y:S01]  /*8a30*/  UTCHMMA tmem[UR10], gdesc[UR32], tmem[UR57], tmem[UR20], idesc[UR21], UPT ;  /* 0x00ff14200a0079ea */ /* 0x0001e2000b800039 */
        /* <DEDUP_REMOVED lines=12> */
[----:B------:R0:W-:Y:S01]  /*8b00*/  UTCHMMA tmem[UR48], gdesc[UR4], tmem[UR57], tmem[UR30], idesc[UR31], UPT ;  /* 0x00ff1e04300079ea */ /* 0x0001e2000b800039 */
[----:B------:R0:W-:Y:S01]  /*8b10*/  UTCHMMA tmem[UR49], gdesc[UR18], tmem[UR57], tmem[UR34], idesc[UR35], UPT ;  /* 0x00ff2212310079ea */ /* 0x0001e2000b800039 */
[----:B------:R0:W-:Y:S01]  /*8b20*/  UTCBAR [UR50], URZ ;  /* 0x000000ff320073e9 */ /* 0x0001e200080000ff */
[----:B------:R-:W-:Y:S01]  /*8b30*/  NOP ;  /* 0x0000000000007918 */ /* 0x000fe20000000000 */
.L_x_11:
[----:B-1----:R-:W2:Y:S01]  /*8b40*/  LDL.LU R4, [R1+0x1f4] ;  /* 0x0001f40001047983 */ /* 0x002ea20000300800 */
[----:B------:R-:W-:Y:S01]  /*8b50*/  FSEL R120, R120, -INF , P0 ;  /* 0xff80000078787808 */ /* 0x000fe20000000000 */
[----:B------:R-:W-:Y:S01]  /*8b60*/  UMOV UR6, URZ ;  /* 0x000000ff00067c82 */ /* 0x000fe20008000000 */
[----:B--2---:R-:W-:Y:S01]  /*8b70*/  FSEL R121, R4, 1, P0 ;  /* 0x3f80000004797808 */ /* 0x004fe20000000000 */
[----:B------:R-:W-:Y:S06]  /*8b80*/  BRA.U !UP0, `(.L_x_12) ;  /* 0x0000006508d87547 */ /* 0x000fec000b800000 */
[----:B0-----:R-:W-:Y:S01]  /*8b90*/  UIADD3 UR10, UPT, UPT, UR56, 0x18000, URZ ;  /* 0x00018000380a7890 */ /* 0x001fe2000fffe0ff */
[----:B-----5:R-:W-:Y:S01]  /*8ba0*/  IMAD.SHL.U32 R122, R69, 0x80, RZ ;  /* 0x00000080457a7824 */ /* 0x020fe200078e00ff */
[----:B------:R-:W-:Y:S01]  /*8bb0*/  USHF.R.U32.HI UR68, URZ, 0x4, UR56 ;  /* 0x00000004ff447899 */ /* 0x000fe20008011638 */
[----:B------:R-:W-:Y:S01]  /*8bc0*/  IMAD.MOV.U32 R68, RZ, RZ, R120 ;  /* 0x000000ffff447224 */ /* 0x000fe200078e0078 */
[----:B------:R-:W-:Y:S02]  /*8bd0*/  USHF.R.U32.HI UR66, URZ, 0x4, UR12 ;  /* 0x00000004ff427899 */ /* 0x000fe4000801160c */
[----:B------:R-:W-:Y:S02]  /*8be0*/  USHF.R.U32.HI UR10, URZ, 0x4, UR10 ;  /* 0x00000004ff0a7899 */ /* 0x000fe4000801160a */
[----:B------:R-:W-:Y:S02]  /*8bf0*/  USGXT.U32 UR68, UR68, 0xe ;  /* 0x0000000e4444789a */ /* 0x000fe40008000000 */
[----:B------:R-:W-:-:S02]  /*8c00*/  USGXT.U32 UR66, UR66, 0xe ;  /* 0x0000000e4242789a */ /* 0x000fc40008000000 */
[----:B------:R-:W-:Y:S02]  /*8c10*/  USGXT.U32 UR67, UR10, 0xe ;  /* 0x0000000e0a43789a */ /* 0x000fe40008000000 */
[----:B------:R-:W-:Y:S02]  /*8c20*/  UIADD3 UR10, UP3, UPT, UR68, 0x4000080, URZ ;  /* 0x04000080440a7890 */ /* 0x000fe4000ff7e0ff */
[----:B------:R-:W-:Y:S02]  /*8c30*/  USHF.L.U32 UR45, UR11, 0x7, URZ ;  /* 0x000000070b2d7899 */ /* 0x000fe400080006ff */
[----:B------:R-:W-:Y:S01]  /*8c40*/  UIADD3 UR12, UP0, UPT, UR66, 0x2, URZ ;  /* 0x00000002420c7890 */ /* 0x000fe2000ff1e0ff */
[----:B------:R-:W-:Y:S01]  /*8c50*/  UMOV UR11, URZ ;  /* 0x000000ff000b7c82 */ /* 0x000fe20008000000 */
[----:B------:R-:W-:Y:S01]  /*8c60*/  UMOV UR5, URZ ;  /* 0x000000ff00057c82 */ /* 0x000fe20008000000 */
[----:B------:R-:W-:Y:S01]  /*8c70*/  UIADD3.X UR11, UPT, UPT, UR11, 0x40004040, URZ, UP3, !UPT ;  /* 0x400040400b0b7890 */ /* 0x000fe20009ffe4ff */
[----:B------:R-:W-:Y:S01]  /*8c80*/  IMAD.U32 R123, RZ, RZ, UR45 ;  /* 0x0000002dff7b7e24 */ /* 0x000fe2000f8e00ff */
[----:B------:R-:W-:-:S02]  /*8c90*/  UIADD3 UR16, UP6, UPT, UR10, 0x100, URZ ;  /* 0x000001000a107890 */ /* 0x000fc4000ffde0ff */
[----:B------:R-:W-:Y:S02]  /*8ca0*/  UIADD3.X UR13, UPT, UPT, UR5, 0x40004040, URZ, UP0, !UPT ;  /* 0x40004040050d7890 */ /* 0x000fe400087fe4ff */
[----:B------:R-:W-:Y:S02]  /*8cb0*/  UIADD3 UR14, UP0, UPT, UR10, 0x80, URZ ;  /* 0x000000800a0e7890 */ /* 0x000fe4000ff1e0ff */
[----:B------:R-:W-:Y:S02]  /*8cc0*/  UIADD3.X UR17, UPT, UPT, UR11, URZ, URZ, UP6, !UPT ;  /* 0x000000ff0b117290 */ /* 0x000fe4000b7fe4ff */
[----:B------:R-:W-:Y:S02]  /*8cd0*/  UIADD3 UR26, UP6, UPT, UR67, 0x2, URZ ;  /* 0x00000002431a7890 */ /* 0x000fe4000ffde0ff */
[----:B------:R-:W-:Y:S02]  /*8ce0*/  UIADD3.64 UR32, UPT, UPT, UR12, 0x2, URZ ;  /* 0x000000020c207897 */ /* 0x000fe4000fffe0ff */
[----:B------:R-:W-:-:S02]  /*8cf0*/  UIADD3.64 UR28, UPT, UPT, UR12, 0x4, URZ ;  /* 0x000000040c1c7897 */ /* 0x000fc4000fffe0ff */
[----:B------:R-:W-:Y:S01]  /*8d00*/  UIADD3.64 UR30, UPT, UPT, UR12, 0x3fe, URZ ;  /* 0x000003fe0c1e7897 */ /* 0x000fe2000fffe0ff */
[----:B------:R-:W-:Y:S01]  /*8d10*/  UMOV UR27, URZ ;  /* 0x000000ff001b7c82 */ /* 0x000fe20008000000 */
[----:B------:R-:W-:Y:S01]  /*8d20*/  UIADD3 UR22, UP3, UPT, UR10, 0x280, URZ ;  /* 0x000002800a167890 */ /* 0x000fe2000ff7e0ff */
[----:B------:R-:W-:Y:S01]  /*8d30*/  IMAD.U32 R112, RZ, RZ, UR32 ;  /* 0x00000020ff707e24 */ /* 0x000fe2000f8e00ff */
[----:B------:R-:W-:Y:S01]  /*8d40*/  UIADD3.X UR15, UPT, UPT, UR11, URZ, URZ, UP0, !UPT ;  /* 0x000000ff0b0f7290 */ /* 0x000fe200087fe4ff */
[----:B------:R-:W-:Y:S01]  /*8d50*/  IMAD.U32 R113, RZ, RZ, UR33 ;  /* 0x00000021ff717e24 */ /* 0x000fe2000f8e00ff */
[----:B------:R-:W-:Y:S01]  /*8d60*/  UIADD3 UR18, UP5, UPT, UR10, 0x180, URZ ;  /* 0x000001800a127890 */ /* 0x000fe2000ffbe0ff */
[----:B------:R-:W-:Y:S01]  /*8d70*/  IMAD.U32 R114, RZ, RZ, UR28 ;  /* 0x0000001cff727e24 */ /* 0x000fe2000f8e00ff */
[----:B------:R-:W-:Y:S01]  /*8d80*/  UIADD3 UR20, UP4, UPT, UR10, 0x200, URZ ;  /* 0x000002000a147890 */ /* 0x000fe2000ff9e0ff */
[----:B------:R-:W-:Y:S01]  /*8d90*/  IMAD.U32 R115, RZ, RZ, UR29 ;  /* 0x0000001dff737e24 */ /* 0x000fe2000f8e00ff */
[----:B------:R-:W-:Y:S01]  /*8da0*/  UIADD3 UR24, UP0, UPT, UR10, 0x300, URZ ;  /* 0x000003000a187890 */ /* 0x000fe2000ff1e0ff */
[----:B------:R-:W-:Y:S01]  /*8db0*/  IMAD.U32 R116, RZ, RZ, UR30 ;  /* 0x0000001eff747e24 */ /* 0x000fe2000f8e00ff */
[----:B------:R-:W-:Y:S01]  /*8dc0*/  UIADD3.X UR27, UPT, UPT, UR27, 0x40004040, URZ, UP6, !UPT ;  /* 0x400040401b1b7890 */ /* 0x000fe2000b7fe4ff */
[----:B------:R-:W-:Y:S01]  /*8dd0*/  IMAD.U32 R117, RZ, RZ, UR31 ;  /* 0x0000001fff757e24 */ /* 0x000fe2000f8e00ff */
[----:B------:R-:W-:Y:S01]  /*8de0*/  UIADD3.X UR23, UPT, UPT, UR11, URZ, URZ, UP3, !UPT ;  /* 0x000000ff0b177290 */ /* 0x000fe20009ffe4ff */
[----:B------:R-:W-:Y:S01]  /*8df0*/  UMOV UR64, 0x1 ;  /* 0x0000000100407882 */ /* 0x000fe20000000000 */
[----:B------:R-:W-:Y:S01]  /*8e00*/  UMOV UR6, URZ ;  /* 0x000000ff00067c82 */ /* 0x000fe20008000000 */
[----:B------:R-:W-:Y:S01]  /*8e10*/  UMOV UR4, URZ ;  /* 0x000000ff00047c82 */ /* 0x000fe20008000000 */
[----:B------:R-:W-:Y:S01]  /*8e20*/  UMOV UR74, URZ ;  /* 0x000000ff004a7c82 */ /* 0x000fe20008000000 */
[----:B------:R-:W0:Y:S01]  /*8e30*/  LDCU UR65, c[0x0][0x3a8] ;  /* 0x00007500ff4177ac */ /* 0x000e220008000800 */
[----:B------:R-:W-:-:S02]  /*8e40*/  ULOP3.LUT UR68, UR68, 0x4000000, URZ, 0xfc, !UPT ;  /* 0x0400000044447892 */ /* 0x000fc4000f8efcff */
[----:B------:R-:W-:Y:S02]  /*8e50*/  UIADD3.X UR19, UPT, UPT, UR11, URZ, URZ, UP5, !UPT ;  /* 0x000000ff0b137290 */ /* 0x000fe4000affe4ff */
[----:B------:R-:W-:Y:S02]  /*8e60*/  UIADD3.X UR21, UPT, UPT, UR11, URZ, URZ, UP4, !UPT ;  /* 0x000000ff0b157290 */ /* 0x000fe4000a7fe4ff */
[----:B------:R-:W-:Y:S02]  /*8e70*/  UIADD3.X UR25, UPT, UPT, UR11, URZ, URZ, UP0, !UPT ;  /* 0x000000ff0b197290 */ /* 0x000fe400087fe4ff */
[----:B------:R-:W-:Y:S02]  /*8e80*/  UIADD3.64 UR76, UPT, UPT, UR12, 0x400, URZ ;  /* 0x000004000c4c7897 */ /* 0x000fe4000fffe0ff */
        /* <DEDUP_REMOVED lines=8> */
[----:B------:R-:W-:Y:S01]  /*8f10*/  UISETP.NE.U32.AND UP3, UPT, UR44, URZ, UPT ;  /* 0x000000ff2c00728c */ /* 0x000fe2000bf65070 */
[----:B0-----:R-:W-:-:S10]  /*8f20*/  UMOV UR75, URZ ;  /* 0x000000ff004b7c82 */ /* 0x001fd40008000000 */
.L_x_17:
[----:B------:R-:W2:Y:S04]  /*8f30*/  LDL.64 R8, [R1+0x188] ;  /* 0x0001880001087983 */ /* 0x000ea80000100a00 */
[----:B------:R-:W3:Y:S04]  /*8f40*/  LDL.64 R12, [R1+0x168] ;  /* 0x00016800010c7983 */ /* 0x000ee80000100a00 */
[----:B------:R-:W4:Y:S04]  /*8f50*/  LDL.64 R6, [R1+0x1a8] ;  /* 0x0001a80001067983 */ /* 0x000f280000100a00 */
[----:B------:R-:W5:Y:S04]  /*8f60*/  LDL.64 R10, [R1+0x148] ;  /* 0x00014800010a7983 */ /* 0x000f680000100a00 */
        /* <DEDUP_REMOVED lines=21> */
[----:B------:R-:W5:Y:S04]  /*90c0*/  LDL.64 R48, [R1] ;  /* 0x0000000001307983 */ /* 0x000f680000100a00 */
        /* <DEDUP_REMOVED lines=13> */
[----:B------:R-:W5:Y:S01]  /*91a0*/  LDL.64 R72, [R1+0x50] ;  /* 0x0000500001487983 */ /* 0x000f620000100a00 */
[----:B--2---:R-:W-:-:S04]  /*91b0*/  IMAD.WIDE R8, R122, 0x2, R8 ;  /* 0x000000027a087825 */ /* 0x004fc800078e0208 */
[C---:B---3--:R-:W-:Y:S02]  /*91c0*/  IMAD.WIDE R12, R122.reuse, 0x2, R12 ;  /* 0x000000027a0c7825 */ /* 0x048fe400078e020c */
[----:B------:R-:W2:Y:S02]  /*91d0*/  LDG.E.U16 R8, desc[UR8][R8.64] ;  /* 0x0000000808087981 */ /* 0x000ea4000c1e1500 */
[----:B----4-:R-:W-:-:S04]  /*91e0*/  IMAD.WIDE R6, R122, 0x2, R6 ;  /* 0x000000027a067825 */ /* 0x010fc800078e0206 */
[C---:B-----5:R-:W-:Y:S02]  /*91f0*/  IMAD.WIDE R10, R122.reuse, 0x2, R10 ;  /* 0x000000027a0a7825 */ /* 0x060fe400078e020a */
[----:B------:R-:W3:Y:S04]  /*9200*/  LDG.E.U16 R6, desc[UR8][R6.64] ;  /* 0x0000000806067981 */ /* 0x000ee8000c1e1500 */
[----:B------:R0:W4:Y:S01]  /*9210*/  LDG.E.U16 R9, desc[UR8][R12.64] ;  /* 0x000000080c097981 */ /* 0x000122000c1e1500 */
[----:B------:R-:W-:-:S03]  /*9220*/  IMAD.WIDE R16, R122, 0x2, R16 ;  /* 0x000000027a107825 */ /* 0x000fc600078e0210 */
[----:B------:R1:W5:Y:S01]  /*9230*/  LDG.E.U16 R7, desc[UR8][R10.64] ;  /* 0x000000080a077981 */ /* 0x000362000c1e1500 */
[----:B0-----:R-:W-:-:S03]  /*9240*/  IMAD.WIDE R12, R122, 0x2, R26 ;  /* 0x000000027a0c7825 */ /* 0x001fc600078e021a */
[----:B------:R-:W2:Y:S01]  /*9250*/  LDL.64 R26, [R1+0x160] ;  /* 0x00016000011a7983 */ /* 0x000ea20000100a00 */
[----:B-1----:R-:W-:-:S03]  /*9260*/  IMAD.WIDE R10, R122, 0x2, R28 ;  /* 0x000000027a0a7825 */ /* 0x002fc600078e021c */
[----:B------:R-:W3:Y:S04]  /*9270*/  LDG.E.U16 R12, desc[UR8][R12.64] ;  /* 0x000000080c0c7981 */ /* 0x000ee8000c1e1500 */
[----:B------:R-:W3:Y:S01]  /*9280*/  LDL.64 R28, [R1+0x180] ;  /* 0x00018000011c7983 */ /* 0x000ee20000100a00 */
[----:B------:R-:W-:-:S03]  /*9290*/  IMAD.WIDE R20, R122, 0x2, R20 ;  /* 0x000000027a147825 */ /* 0x000fc600078e0214 */
[----:B------:R-:W4:Y:S04]  /*92a0*/  LDG.E.U16 R11, desc[UR8][R10.64] ;  /* 0x000000080a0b7981 */ /* 0x000f28000c1e1500 */
[----:B------:R0:W4:Y:S01]  /*92b0*/  LDG.E.U16 R13, desc[UR8][R16.64] ;  /* 0x00000008100d7981 */ /* 0x000122000c1e1500 */
[----:B------:R-:W-:-:S04]  /*92c0*/  IMAD.WIDE R14, R122, 0x2, R14 ;  /* 0x000000027a0e7825 */ /* 0x000fc800078e020e */
[C---:B------:R-:W-:Y:S02]  /*92d0*/  IMAD.WIDE R24, R122.reuse, 0x2, R24 ;  /* 0x000000027a187825 */ /* 0x040fe400078e0218 */
[----:B------:R-:W4:Y:S02]  /*92e0*/  LDG.E.U16 R14, desc[UR8][R14.64] ;  /* 0x000000080e0e7981 */ /* 0x000f24000c1e1500 */
[C---:B0-----:R-:W-:Y:S02]  /*92f0*/  IMAD.WIDE R16, R122.reuse, 0x2, R40 ;  /* 0x000000027a107825 */ /* 0x041fe400078e0228 */
[----:B------:R-:W4:Y:S02]  /*9300*/  LDL.64 R40, [R1+0xc0] ;  /* 0x0000c00001287983 */ /* 0x000f240000100a00 */
[C---:B------:R-:W-:Y:S02]  /*9310*/  IMAD.WIDE R22, R122.reuse, 0x2, R22 ;  /* 0x000000027a167825 */ /* 0x040fe400078e0216 */
[----:B------:R-:W5:Y:S04]  /*9320*/  LDG.E.U16 R16, desc[UR8][R16.64] ;  /* 0x0000000810107981 */ /* 0x000f68000c1e1500 */
[----:B------:R-:W5:Y:S04]  /*9330*/  LDG.E.U16 R15, desc[UR8][R24.64] ;  /* 0x00000008180f7981 */ /* 0x000f68000c1e1500 */
[----:B------:R0:W5:Y:S04]  /*9340*/  LDG.E.U16 R17, desc[UR8][R20.64] ;  /* 0x0000000814117981 */ /* 0x000168000c1e1500 */
[----:B------:R1:W5:Y:S01]  /*9350*/  LDG.E.U16 R25, desc[UR8][R22.64] ;  /* 0x0000000816197981 */ /* 0x000362000c1e1500 */
[----:B0-----:R-:W-:-:S03]  /*9360*/  IMAD.WIDE R20, R122, 0x2, R38 ;  /* 0x000000027a147825 */ /* 0x001fc600078e0226 */
[----:B------:R-:W5:Y:S01]  /*9370*/  LDL.64 R38, [R1+0x40] ;  /* 0x0000400001267983 */ /* 0x000f620000100a00 */
[----:B-1----:R-:W-:-:S03]  /*9380*/  IMAD.WIDE R22, R122, 0x2, R36 ;  /* 0x000000027a167825 */ /* 0x002fc600078e0224 */
[----:B------:R-:W5:Y:S01]  /*9390*/  LDL.64 R36, [R1+0x20] ;  /* 0x0000200001247983 */ /* 0x000f620000100a00 */
[----:B------:R-:W-:-:S03]  /*93a0*/  IMAD.WIDE R18, R122, 0x2, R18 ;  /* 0x000000027a127825 */ /* 0x000fc600078e0212 */
[----:B------:R-:W5:Y:S04]  /*93b0*/  LDG.E.U16 R22, desc[UR8][R22.64] ;  /* 0x0000000816167981 */ /* 0x000f68000c1e1500 */
[----:B------:R0:W5:Y:S01]  /*93c0*/  LDG.E.U16 R10, desc[UR8][R18.64] ;  /* 0x00000008120a7981 */ /* 0x000162000c1e1500 */
[----:B------:R-:W-:-:S03]  /*93d0*/  IMAD.WIDE R4, R122, 0x2, R4 ;  /* 0x000000027a047825 */ /* 0x000fc600078e0204 */
[----:B------:R-:W5:Y:S01]  /*93e0*/  LDG.E.U16 R20, desc[UR8][R20.64] ;  /* 0x0000000814147981 */ /* 0x000f62000c1e1500 */
[----:B------:R-:W-:-:S03]  /*93f0*/  IMAD.WIDE R32, R122, 0x2, R32 ;  /* 0x000000027a207825 */ /* 0x000fc600078e0220 */
[----:B------:R-:W5:Y:S01]  /*9400*/  LDG.E.U16 R4, desc[UR8][R4.64] ;  /* 0x0000000804047981 */ /* 0x000f62000c1e1500 */
[----:B0-----:R-:W-:-:S04]  /*9410*/  IMAD.WIDE R18, R122, 0x2, R30 ;  /* 0x000000027a127825 */ /* 0x001fc800078e021e */
[C---:B------:R-:W-:Y:S02]  /*9420*/  IMAD.WIDE R30, R122.reuse, 0x2, R246 ;  /* 0x000000027a1e7825 */ /* 0x040fe400078e02f6 */
        /* <DEDUP_REMOVED lines=9> */
[----:B------:R-:W5:Y:S01]  /*94c0*/  LDG.E.U16 R21, desc[UR8][R34.64] ;  /* 0x0000000822157981 */ /* 0x000f62000c1e1500 */
[----:B--2---:R-:W-:-:S05]  /*94d0*/  IMAD.WIDE R26, R122, 0x2, R26 ;  /* 0x000000027a1a7825 */ /* 0x004fca00078e021a */
[----:B------:R-:W2:Y:S01]  /*94e0*/  LDG.E.U16 R24, desc[UR8][R26.64] ;  /* 0x000000081a187981 */ /* 0x000ea2000c1e1500 */
[----:B---3--:R-:W-:-:S05]  /*94f0*/  IMAD.WIDE R28, R122, 0x2, R28 ;  /* 0x000000027a1c7825 */ /* 0x008fca00078e021c */
[----:B------:R0:W3:Y:S02]  /*9500*/  LDG.E.U16 R23, desc[UR8][R28.64] ;  /* 0x000000081c177981 */ /* 0x0000e4000c1e1500 */
[C---:B0-----:R-:W-:Y:S02]  /*9510*/  IMAD.WIDE R28, R122.reuse, 0x2, R42 ;  /* 0x000000027a1c7825 */ /* 0x041fe400078e022a */
[----:B------:R-:W2:Y:S02]  /*9520*/  LDL.64 R42, [R1+0x118] ;  /* 0x00011800012a7983 */ /* 0x000ea40000100a00 */
[C---:B----4-:R-:W-:Y:S02]  /*9530*/  IMAD.WIDE R26, R122.reuse, 0x2, R40 ;  /* 0x000000027a1a7825 */ /* 0x050fe400078e0228 */
[----:B------:R5:W4:Y:S04]  /*9540*/  LDG.E.U16 R52, desc[UR8][R28.64] ;  /* 0x000000081c347981 */ /* 0x000b28000c1e1500 */
[----:B------:R-:W2:Y:S04]  /*9550*/  LDL.64 R40, [R1+0xd8] ;  /* 0x0000d80001287983 */ /* 0x000ea80000100a00 */
[----:B------:R0:W3:Y:S01]  /*9560*/  LDG.E.U16 R51, desc[UR8][R26.64] ;  /* 0x000000081a337981 */ /* 0x0000e2000c1e1500 */
[----:B-----5:R-:W-:-:S03]  /*9570*/  IMAD.WIDE R28, R122, 0x2, R38 ;  /* 0x000000027a1c7825 */ /* 0x020fc600078e0226 */
[----:B------:R-:W5:Y:S01]  /*9580*/  LDG.E.U16 R39, desc[UR8][R32.64] ;  /* 0x0000000820277981 */ /* 0x000f62000c1e1500 */
[----:B0-----:R-:W-:-:S03]  /*9590*/  IMAD.WIDE R26, R122, 0x2, R36 ;  /* 0x000000027a1a7825 */ /* 0x001fc600078e0224 */
[----:B------:R0:W3:Y:S01]  /*95a0*/  LDG.E.U16 R37, desc[UR8][R28.64] ;  /* 0x000000081c257981 */ /* 0x0000e2000c1e1500 */
[----:B------:R-:W-:-:S03]  /*95b0*/  IMAD.WIDE R34, R122, 0x2, R56 ;  /* 0x000000027a227825 */ /* 0x000fc600078e0238 */
[----:B------:R-:W3:Y:S01]  /*95c0*/  LDL.64 R56, [R1+0x98] ;  /* 0x0000980001387983 */ /* 0x000ee20000100a00 */
[----:B------:R-:W-:-:S03]  /*95d0*/  IMAD.WIDE R30, R122, 0x2, R46 ;  /* 0x000000027a1e7825 */ /* 0x000fc600078e022e */
[----:B------:R1:W3:Y:S01]  /*95e0*/  LDG.E.U16 R50, desc[UR8][R34.64] ;  /* 0x0000000822327981 */ /* 0x0002e2000c1e1500 */
[----:B0-----:R-:W-:-:S03]  /*95f0*/  IMAD.WIDE R28, R122, 0x2, R66 ;  /* 0x000000027a1c7825 */ /* 0x001fc600078e0242 */
[----:B------:R-:W3:Y:S01]  /*9600*/  LDL.64 R66, [R1+0x18] ;  /* 0x0000180001427983 */ /* 0x000ee20000100a00 */
[----:B------:R-:W-:-:S03]  /*9610*/  IMAD.WIDE R32, R122, 0x2, R244 ;  /* 0x000000027a207825 */ /* 0x000fc600078e02f4 */
[----:B------:R-:W4:Y:S01]  /*9620*/  LDL.64 R46, [R1+0x58] ;  /* 0x00005800012e7983 */ /* 0x000f220000100a00 */
[----:B-1----:R-:W-:-:S03]  /*9630*/  IMAD.WIDE R34, R122, 0x2, R48 ;  /* 0x000000027a227825 */ /* 0x002fc600078e0230 */
[----:B------:R0:W4:Y:S04]  /*9640*/  LDG.E.U16 R38, desc[UR8][R30.64] ;  /* 0x000000081e267981 */ /* 0x000128000c1e1500 */
[----:B------:R1:W5:Y:S04]  /*9650*/  LDG.E.U16 R36, desc[UR8][R26.64] ;  /* 0x000000081a247981 */ /* 0x000368000c1e1500 */
[----:B------:R-:W5:Y:S01]  /*9660*/  LDL.64 R48, [R1+0x38] ;  /* 0x0000380001307983 */ /* 0x000f620000100a00 */
[----:B0-----:R-:W-:-:S03]  /*9670*/  IMAD.WIDE R30, R122, 0x2, R70 ;  /* 0x000000027a1e7825 */ /* 0x001fc600078e0246 */
[----:B------:R-:W5:Y:S01]  /*9680*/  LDG.E.U16 R35, desc[UR8][R34.64] ;  /* 0x0000000822237981 */ /* 0x000f62000c1e1500 */
[----:B-1----:R-:W-:-:S03]  /*9690*/  IMAD.WIDE R26, R122, 0x2, R64 ;  /* 0x000000027a1a7825 */ /* 0x002fc600078e0240 */
[----:B------:R-:W5:Y:S04]  /*96a0*/  LDL.64 R64, [R1+0x70] ;  /* 0x0000700001407983 */ /* 0x000f680000100a00 */
[----:B------:R-:W5:Y:S04]  /*96b0*/  LDL.64 R70, [R1+0x10] ;  /* 0x0000100001467983 */ /* 0x000f680000100a00 */
[----:B------:R-:W5:Y:S04]  /*96c0*/  LDG.E.U16 R34, desc[UR8][R32.64] ;  /* 0x0000000820227981 */ /* 0x000f68000c1e1500 */
[----:B------:R-:W5:Y:S04]  /*96d0*/  LDG.E.U16 R33, desc[UR8][R30.64] ;  /* 0x000000081e217981 */ /* 0x000f68000c1e1500 */
[----:B------:R-:W5:Y:S04]  /*96e0*/  LDG.E.U16 R32, desc[UR8][R28.64] ;  /* 0x000000081c207981 */ /* 0x000f68000c1e1500 */
[----:B------:R0:W5:Y:S02]  /*96f0*/  LDG.E.U16 R31, desc[UR8][R26.64] ;  /* 0x000000081a1f7981 */ /* 0x000164000c1e1500 */
[----:B0-----:R-:W-:-:S02]  /*9700*/  IMAD.WIDE R26, R122, 0x2, R60 ;  /* 0x000000027a1a7825 */ /* 0x001fc400078e023c */
[----:B------:R-:W5:Y:S02]  /*9710*/  LDL.64 R60, [R1+0x190] ;  /* 0x00019000013c7983 */ /* 0x000f640000100a00 */
[C---:B------:R-:W-:Y:S02]  /*9720*/  IMAD.WIDE R28, R122.reuse, 0x2, R62 ;  /* 0x000000027a1c7825 */ /* 0x040fe400078e023e */
[----:B------:R-:W5:Y:S02]  /*9730*/  LDL.64 R62, [R1+0xb0] ;  /* 0x0000b000013e7983 */ /* 0x000f640000100a00 */
[C---:B------:R-:W-:Y:S02]  /*9740*/  IMAD.WIDE R44, R122.reuse, 0x2, R44 ;  /* 0x000000027a2c7825 */ /* 0x040fe400078e022c */
[----:B------:R-:W5:Y:S04]  /*9750*/  LDG.E.U16 R27, desc[UR8][R26.64] ;  /* 0x000000081a1b7981 */ /* 0x000f68000c1e1500 */
[----:B------:R0:W5:Y:S04]  /*9760*/  LDG.E.U16 R30, desc[UR8][R44.64] ;  /* 0x000000082c1e7981 */ /* 0x000168000c1e1500 */
[----:B------:R-:W5:Y:S01]  /*9770*/  LDG.E.U16 R29, desc[UR8][R28.64] ;  /* 0x000000081c1d7981 */ /* 0x000f62000c1e1500 */
[----:B0-----:R-:W-:-:S04]  /*9780*/  IMAD.WIDE R44, R122, 0x2, R54 ;  /* 0x000000027a2c7825 */ /* 0x001fc800078e0236 */
[----:B--2---:R-:W-:-:S05]  /*9790*/  IMAD.WIDE R40, R122, 0x2, R40 ;  /* 0x000000027a287825 */ /* 0x004fca00078e0228 */
[----:B------:R0:W2:Y:S02]  /*97a0*/  LDG.E.U16 R26, desc[UR8][R40.64] ;  /* 0x00000008281a7981 */ /* 0x0000a4000c1e1500 */
[----:B0-----:R-:W-:-:S05]  /*97b0*/  IMAD.WIDE R40, R122, 0x2, R58 ;  /* 0x000000027a287825 */ /* 0x001fca00078e023a */
[----:B------:R3:W2:Y:S02]  /*97c0*/  LDG.E.U16 R54, desc[UR8][R40.64] ;  /* 0x0000000828367981 */ /* 0x0006a4000c1e1500 */
[C---:B---3--:R-:W-:Y:S02]  /*97d0*/  IMAD.WIDE R40, R122.reuse, 0x2, R66 ;  /* 0x000000027a287825 */ /* 0x048fe400078e0242 */
[----:B------:R-:W3:Y:S02]  /*97e0*/  LDL.64 R66, [R1+0x30] ;  /* 0x0000300001427983 */ /* 0x000ee40000100a00 */
[C---:B------:R-:W-:Y:S02]  /*97f0*/  IMAD.WIDE R42, R122.reuse, 0x2, R42 ;  /* 0x000000027a2a7825 */ /* 0x040fe400078e022a */
[----:B------:R-:W2:Y:S02]  /*9800*/  LDG.E.U16 R59, desc[UR8][R40.64] ;  /* 0x00000008283b7981 */ /* 0x000ea4000c1e1500 */
[----:B----4-:R-:W-:-:S02]  /*9810*/  IMAD.WIDE R46, R122, 0x2, R46 ;  /* 0x000000027a2e7825 */ /* 0x010fc400078e022e */
[----:B------:R0:W4:Y:S02]  /*9820*/  LDG.E.U16 R28, desc[UR8][R42.64] ;  /* 0x000000082a1c7981 */ /* 0x000124000c1e1500 */
[----:B-----5:R-:W-:-:S04]  /*9830*/  IMAD.WIDE R48, R122, 0x2, R48 ;  /* 0x000000027a307825 */ /* 0x020fc800078e0230 */
[C---:B0-----:R-:W-:Y:S01]  /*9840*/  IMAD.WIDE R42, R122.reuse, 0x2, R56 ;  /* 0x000000027a2a7825 */ /* 0x041fe200078e0238 */
[----:B------:R-:W5:Y:S04]  /*9850*/  LDG.E.U16 R58, desc[UR8][R48.64] ;  /* 0x00000008303a7981 */ /* 0x000f68000c1e1500 */
[----:B------:R0:W2:Y:S01]  /*9860*/  LDG.E.U16 R55, desc[UR8][R42.64] ;  /* 0x000000082a377981 */ /* 0x0000a2000c1e1500 */
[----:B------:R-:W-:-:S03]  /*9870*/  IMAD.WIDE R40, R122, 0x2, R86 ;  /* 0x000000027a287825 */ /* 0x000fc600078e0256 */
[----:B------:R1:W2:Y:S04]  /*9880*/  LDG.E.U16 R56, desc[UR8][R44.64] ;  /* 0x000000082c387981 */ /* 0x0002a8000c1e1500 */
[----:B------:R1:W2:Y:S01]  /*9890*/  LDG.E.U16 R57, desc[UR8][R46.64] ;  /* 0x000000082e397981 */ /* 0x0002a2000c1e1500 */
[----:B0-----:R-:W-:-:S04]  /*98a0*/  IMAD.WIDE R42, R122, 0x2, R250 ;  /* 0x000000027a2a7825 */ /* 0x001fc800078e02fa */
[----:B-1----:R-:W-:-:S04]  /*98b0*/  IMAD.WIDE R44, R122, 0x2, R242 ;  /* 0x000000027a2c7825 */ /* 0x002fc800078e02f2 */
[----:B------:R-:W-:-:S06]  /*98c0*/  IMAD.WIDE R46, R122, 0x2, R88 ;  /* 0x000000027a2e7825 */ /* 0x000fcc00078e0258 */
[----:B------:R-:W2:Y:S04]  /*98d0*/  LDG.E.U16 R46, desc[UR8][R46.64] ;  /* 0x000000082e2e7981 */ /* 0x000ea8000c1e1500 */
[----:B------:R0:W2:Y:S01]  /*98e0*/  LDG.E.U16 R47, desc[UR8][R40.64] ;  /* 0x00000008282f7981 */ /* 0x0000a2000c1e1500 */
[----:B------:R-:W-:-:S03]  /*98f0*/  IMAD.WIDE R48, R122, 0x2, R60 ;  /* 0x000000027a307825 */ /* 0x000fc600078e023c */
[----:B------:R1:W2:Y:S04]  /*9900*/  LDG.E.U16 R60, desc[UR8][R42.64] ;  /* 0x000000082a3c7981 */ /* 0x0002a8000c1e1500 */
[----:B------:R1:W2:Y:S01]  /*9910*/  LDG.E.U16 R61, desc[UR8][R44.64] ;  /* 0x000000082c3d7981 */ /* 0x0002a2000c1e1500 */
[----:B0-----:R-:W-:-:S03]  /*9920*/  IMAD.WIDE R40, R122, 0x2, R80 ;  /* 0x000000027a287825 */ /* 0x001fc600078e0250 */
[----:B------:R-:W2:Y:S01]  /*9930*/  LDG.E.U16 R48, desc[UR8][R48.64] ;  /* 0x0000000830307981 */ /* 0x000ea2000c1e1500 */
[----:B-1----:R-:W-:-:S04]  /*9940*/  IMAD.WIDE R42, R122, 0x2, R84 ;  /* 0x000000027a2a7825 */ /* 0x002fc800078e0254 */
[C---:B------:R-:W-:Y:S01]  /*9950*/  IMAD.WIDE R44, R122.reuse, 0x2, R82 ;  /* 0x000000027a2c7825 */ /* 0x040fe200078e0252 */
[----:B------:R0:W2:Y:S05]  /*9960*/  LDG.E.U16 R49, desc[UR8][R42.64] ;  /* 0x000000082a317981 */ /* 0x0000aa000c1e1500 */
[----:B------:R-:W2:Y:S01]  /*9970*/  LDG.E.U16 R44, desc[UR8][R44.64] ;  /* 0x000000082c2c7981 */ /* 0x000ea2000c1e1500 */
[----:B0-----:R-:W-:-:S03]  /*9980*/  IMAD.WIDE R42, R122, 0x2, R78 ;  /* 0x000000027a2a7825 */ /* 0x001fc600078e024e */
[----:B------:R0:W2:Y:S04]  /*9990*/  LDG.E.U16 R45, desc[UR8][R40.64] ;  /* 0x00000008282d7981 */ /* 0x0000a8000c1e1500 */
[----:B------:R-:W2:Y:S01]  /*99a0*/  LDG.E.U16 R42, desc[UR8][R42.64] ;  /* 0x000000082a2a7981 */ /* 0x000ea2000c1e1500 */
[----:B0-----:R-:W-:-:S05]  /*99b0*/  IMAD.WIDE R40, R122, 0x2, R76 ;  /* 0x000000027a287825 */ /* 0x001fca00078e024c */
[----:B------:R0:W2:Y:S02]  /*99c0*/  LDG.E.U16 R43, desc[UR8][R40.64] ;  /* 0x00000008282b7981 */ /* 0x0000a4000c1e1500 */
        /* <DEDUP_REMOVED lines=8> */
[----:B---3--:R-:W-:-:S05]  /*9a50*/  IMAD.WIDE R40, R122, 0x2, R66 ;  /* 0x000000027a287825 */ /* 0x008fca00078e0242 */
[----:B------:R0:W3:Y:S02]  /*9a60*/  LDG.E.U16 R66, desc[UR8][R40.64] ;  /* 0x0000000828427981 */ /* 0x0000e4000c1e1500 */
[----:B0-----:R-:W-:-:S05]  /*9a70*/  IMAD.WIDE R40, R122, 0x2, R70 ;  /* 0x000000027a287825 */ /* 0x001fca00078e0246 */
[----:B------:R0:W3:Y:S02]  /*9a80*/  LDG.E.U16 R67, desc[UR8][R40.64] ;  /* 0x0000000828437981 */ /* 0x0000e4000c1e1500 */
[----:B0-----:R-:W-:-:S05]  /*9a90*/  IMAD.WIDE R40, R122, 0x2, R248 ;  /* 0x000000027a287825 */ /* 0x001fca00078e02f8 */
[----:B------:R0:W3:Y:S02]  /*9aa0*/  LDG.E.U16 R69, desc[UR8][R40.64] ;  /* 0x0000000828457981 */ /* 0x0000e4000c1e1500 */
[----:B0-----:R-:W-:-:S06]  /*9ab0*/  IMAD.WIDE R40, R122, 0x2, R240 ;  /* 0x000000027a287825 */ /* 0x001fcc00078e02f0 */
[----:B------:R0:W3:Y:S01]  /*9ac0*/  LDG.E.U16 R40, desc[UR8][R40.64] ;  /* 0x0000000828287981 */ /* 0x0000e2000c1e1500 */
[----:B------:R-:W1:Y:S03]  /*9ad0*/  S2R R72, SR_TID.X ;  /* 0x0000000000487919 */ /* 0x000e660000002100 */
[----:B------:R1:W-:Y:S01]  /*9ae0*/  STS.U16 [R3+UR56+0x10000], R4 ;  /* 0x0100000403007988 */ /* 0x0003e20008000438 */
[----:B------:R-:W-:-:S03]  /*9af0*/  LOP3.LUT R73, R3, 0x20, RZ, 0x3c, !PT ;  /* 0x0000002003497812 */ /* 0x000fc600078e3cff */
[----:B------:R0:W-:Y:S04]  /*9b00*/  STS.U16 [R3+UR56+0x10400], R6 ;  /* 0x0104000603007988 */ /* 0x0001e80008000438 */
[----:B------:R-:W-:Y:S04]  /*9b10*/  STS.U16 [R3+UR56+0x10800], R8 ;  /* 0x0108000803007988 */ /* 0x000fe80008000438 */
[----:B------:R-:W-:Y:S04]  /*9b20*/  STS.U16 [R3+UR56+0x10c00], R9 ;  /* 0x010c000903007988 */ /* 0x000fe80008000438 */
[----:B------:R-:W-:Y:S01]  /*9b30*/  STS.U16 [R3+UR56+0x11000], R7 ;  /* 0x0110000703007988 */ /* 0x000fe20008000438 */
[----:B-1----:R-:W-:Y:S01]  /*9b40*/  SHF.R.S32.HI R4, RZ, 0x7, R72 ;  /* 0x00000007ff047819 */ /* 0x002fe20000011448 */
[----:B------:R-:W-:-:S03]  /*9b50*/  IMAD.SHL.U32 R77, R72, 0x4, RZ ;  /* 0x00000004484d7824 */ /* 0x000fc600078e00ff */
[----:B------:R-:W-:Y:S01]  /*9b60*/  SGXT R4, R4, 0x1 ;  /* 0x000000010404781a */ /* 0x000fe20000000200 */
[----:B0-----:R-:W-:Y:S01]  /*9b70*/  IMAD.SHL.U32 R6, R72, 0x2, RZ ;  /* 0x0000000248067824 */ /* 0x001fe200078e00ff */
[----:B------:R-:W-:Y:S01]  /*9b80*/  STS.U16 [R3+UR56+0x11400], R11 ;  /* 0x0114000b03007988 */ /* 0x000fe20008000438 */
[----:B------:R-:W-:Y:S02]  /*9b90*/  LOP3.LUT R77, R77, 0x40, RZ, 0xc0, !PT ;  /* 0x000000404d4d7812 */ /* 0x000fe400078ec0ff */
[----:B------:R-:W-:Y:S01]  /*9ba0*/  LOP3.LUT R4, R4, 0x90, RZ, 0xc0, !PT ;  /* 0x0000009004047812 */ /* 0x000fe200078ec0ff */
[----:B------:R-:W-:Y:S04]  /*9bb0*/  STS.U16 [R3+UR56+0x11800], R12 ;  /* 0x0118000c03007988 */ /* 0x000fe80008000438 */
[----:B------:R-:W-:Y:S01]  /*9bc0*/  STS.U16 [R3+UR56+0x11c00], R10 ;  /* 0x011c000a03007988 */ /* 0x000fe20008000438 */
[----:B------:R-:W-:-:S03]  /*9bd0*/  LOP3.LUT R4, R4, 0x7e, R6, 0x78, !PT ;  /* 0x0000007e04047812 */ /* 0x000fc600078e7806 */
[----:B------:R-:W-:Y:S04]  /*9be0*/  STS.U16 [R3+UR56+0x12000], R13 ;  /* 0x0120000d03007988 */ /* 0x000fe80008000438 */
[----:B------:R-:W-:Y:S04]  /*9bf0*/  STS.U16 [R3+UR56+0x12400], R14 ;  /* 0x0124000e03007988 */ /* 0x000fe80008000438 */
[----:B------:R-:W-:Y:S04]  /*9c00*/  STS.U16 [R3+UR56+0x12800], R15 ;  /* 0x0128000f03007988 */ /* 0x000fe80008000438 */
[----:B------:R-:W-:Y:S04]  /*9c10*/  STS.U16 [R3+UR56+0x12c00], R25 ;  /* 0x012c001903007988 */ /* 0x000fe80008000438 */
[----:B------:R-:W-:Y:S04]  /*9c20*/  STS.U16 [R3+UR56+0x13000], R16 ;  /* 0x0130001003007988 */ /* 0x000fe80008000438 */
[----:B------:R-:W-:Y:S04]  /*9c30*/  STS.U16 [R3+UR56+0x13400], R17 ;  /* 0x0134001103007988 */ /* 0x000fe80008000438 */
[----:B------:R-:W-:Y:S04]  /*9c40*/  STS.U16 [R3+UR56+0x13800], R19 ;  /* 0x0138001303007988 */ /* 0x000fe80008000438 */
[----:B------:R0:W-:Y:S01]  /*9c50*/  STS.U16 [R3+UR56+0x13c00], R18 ;  /* 0x013c001203007988 */ /* 0x0001e20008000438 */
[----:B------:R-:W-:-:S03]  /*9c60*/  IMAD.SHL.U32 R6, R72, 0x100, RZ ;  /* 0x0000010048067824 */ /* 0x000fc600078e00ff */
[----:B------:R1:W-:Y:S01]  /*9c70*/  STS.U16 [R73+UR56+0x10100], R20 ;  /* 0x0101001449007988 */ /* 0x0003e20008000438 */
[----:B------:R-:W-:-:S03]  /*9c80*/  IADD3 R77, P3, PT, R77, UR4, RZ ;  /* 0x000000044d4d7c10 */ /* 0x000fc6000ff7e0ff */
[----:B------:R-:W-:Y:S04]  /*9c90*/  STS.U16 [R73+UR56+0x10500], R22 ;  /* 0x0105001649007988 */ /* 0x000fe80008000438 */
[----:B------:R-:W-:Y:S04]  /*9ca0*/  STS.U16 [R73+UR56+0x10900], R23 ;  /* 0x0109001749007988 */ /* 0x000fe80008000438 */
[----:B------:R-:W-:Y:S01]  /*9cb0*/  STS.U16 [R73+UR56+0x10d00], R24 ;  /* 0x010d001849007988 */ /* 0x000fe20008000438 */
[----:B0-----:R-:W-:-:S03]  /*9cc0*/  IADD3 R18, P5, PT, R77, 0x80, RZ ;  /* 0x000000804d127810 */ /* 0x001fc60007fbe0ff */
[----:B------:R0:W-:Y:S01]  /*9cd0*/  STS.U16 [R73+UR56+0x11100], R21 ;  /* 0x0111001549007988 */ /* 0x0001e20008000438 */
[----:B------:R-:W-:-:S03]  /*9ce0*/  LOP3.LUT R4, R4, 0x4000, R6, 0xf8, !PT ;  /* 0x0000400004047812 */ /* 0x000fc600078ef806 */
[----:B------:R-:W-:Y:S01]  /*9cf0*/  STS.U16 [R73+UR56+0x11500], R5 ;  /* 0x0115000549007988 */ /* 0x000fe20008000438 */
[----:B------:R-:W-:-:S03]  /*9d00*/  IMAD.X R75, RZ, RZ, UR74, P3 ;  /* 0x0000004aff4b7e24 */ /* 0x000fc600098e06ff */
[----:B------:R-:W-:Y:S04]  /*9d10*/  STS.U16 [R73+UR56+0x11900], R53 ;  /* 0x0119003549007988 */ /* 0x000fe80008000438 */
[----:B------:R-:W-:Y:S04]  /*9d20*/  STS.U16 [R73+UR56+0x11d00], R52 ;  /* 0x011d003449007988 */ /* 0x000fe80008000438 */
[----:B------:R-:W-:Y:S01]  /*9d30*/  STS.U16 [R73+UR56+0x12100], R51 ;  /* 0x0121003349007988 */ /* 0x000fe20008000438 */
[----:B------:R-:W-:-:S03]  /*9d40*/  LOP3.LUT R4, R4, 0x60, RZ, 0x3c, !PT ;  /* 0x0000006004047812 */ /* 0x000fc600078e3cff */
[----:B------:R-:W-:Y:S01]  /*9d50*/  STS.U16 [R73+UR56+0x12500], R50 ;  /* 0x0125003249007988 */ /* 0x000fe20008000438 */
[C---:B------:R-:W-:Y:S01]  /*9d60*/  IADD3 R14, P4, PT, R77.reuse, 0x82, RZ ;  /* 0x000000824d0e7810 */ /* 0x040fe20007f9e0ff */
[----:B------:R-:W-:Y:S02]  /*9d70*/  IMAD.X R17, RZ, RZ, R75, P5 ;  /* 0x000000ffff117224 */ /* 0x000fe400028e064b */
[----:B------:R-:W-:Y:S01]  /*9d80*/  STS.U16 [R73+UR56+0x12900], R39 ;  /* 0x0129002749007988 */ /* 0x000fe20008000438 */
[----:B------:R-:W-:-:S03]  /*9d90*/  IADD3 R15, P3, PT, R77, 0x83, RZ ;  /* 0x000000834d0f7810 */ /* 0x000fc60007f7e0ff */
[----:B------:R-:W-:Y:S01]  /*9da0*/  STS.U16 [R73+UR56+0x12d00], R38 ;  /* 0x012d002649007988 */ /* 0x000fe20008000438 */
[----:B------:R-:W-:-:S03]  /*9db0*/  IADD3 R16, P5, PT, R77, 0x84, RZ ;  /* 0x000000844d107810 */ /* 0x000fc60007fbe0ff */
[----:B------:R-:W-:Y:S01]  /*9dc0*/  STS.U16 [R73+UR56+0x13100], R37 ;  /* 0x0131002549007988 */ /* 0x000fe20008000438 */
[----:B------:R-:W-:-:S03]  /*9dd0*/  UIADD3 UR69, UP0, UPT, UR4, 0x80, URZ ;  /* 0x0000008004457890 */ /* 0x000fc6000ff1e0ff */
[----:B------:R-:W-:Y:S01]  /*9de0*/  STS.U16 [R73+UR56+0x13500], R36 ;  /* 0x0135002449007988 */ /* 0x000fe20008000438 */
[----:B------:R-:W-:-:S03]  /*9df0*/  IMAD.SHL.U32 R70, R72, 0x4, RZ ;  /* 0x0000000448467824 */ /* 0x000fc600078e00ff */
[----:B------:R-:W-:Y:S01]  /*9e00*/  STS.U16 [R73+UR56+0x13900], R35 ;  /* 0x0139002349007988 */ /* 0x000fe20008000438 */
[----:B------:R-:W-:-:S03]  /*9e10*/  IMAD.X R19, RZ, RZ, R75, P4 ;  /* 0x000000ffff137224 */ /* 0x000fc600020e064b */
[----:B------:R-:W-:Y:S01]  /*9e20*/  STS.U16 [R73+UR56+0x13d00], R34 ;  /* 0x013d002249007988 */ /* 0x000fe20008000438 */
[----:B-1----:R-:W-:-:S03]  /*9e30*/  IMAD.X R20, RZ, RZ, R75, P3 ;  /* 0x000000ffff147224 */ /* 0x002fc600018e064b */
[----:B------:R-:W-:Y:S01]  /*9e40*/  STS.U16 [R252+UR56+0x10200], R33 ;  /* 0x01020021fc007988 */ /* 0x000fe20008000438 */
[----:B0-----:R-:W-:-:S03]  /*9e50*/  IMAD.X R21, RZ, RZ, R75, P5 ;  /* 0x000000ffff157224 */ /* 0x001fc600028e064b */
[----:B------:R-:W-:Y:S01]  /*9e60*/  STS.U16 [R252+UR56+0x10600], R32 ;  /* 0x01060020fc007988 */ /* 0x000fe20008000438 */
[----:B------:R-:W-:-:S03]  /*9e70*/  IADD3 R6, P3, PT, R77, 0x86, RZ ;  /* 0x000000864d067810 */ /* 0x000fc60007f7e0ff */
[----:B------:R-:W-:Y:S01]  /*9e80*/  STS.U16 [R252+UR56+0x10a00], R31 ;  /* 0x010a001ffc007988 */ /* 0x000fe20008000438 */
[----:B------:R-:W-:-:S03]  /*9e90*/  IADD3 R22, P5, PT, R77, 0x87, RZ ;  /* 0x000000874d167810 */ /* 0x000fc60007fbe0ff */
[----:B------:R-:W-:Y:S04]  /*9ea0*/  STS.U16 [R252+UR56+0x10e00], R30 ;  /* 0x010e001efc007988 */ /* 0x000fe80008000438 */
[----:B------:R-:W-:Y:S04]  /*9eb0*/  STS.U16 [R252+UR56+0x11200], R29 ;  /* 0x0112001dfc007988 */ /* 0x000fe80008000438 */
[----:B----4-:R-:W-:Y:S04]  /*9ec0*/  STS.U16 [R252+UR56+0x11600], R28 ;  /* 0x0116001cfc007988 */ /* 0x010fe80008000438 */
[----:B------:R-:W-:Y:S04]  /*9ed0*/  STS.U16 [R252+UR56+0x11a00], R27 ;  /* 0x011a001bfc007988 */ /* 0x000fe80008000438 */
[----:B--2---:R-:W-:Y:S04]  /*9ee0*/  STS.U16 [R252+UR56+0x11e00], R26 ;  /* 0x011e001afc007988 */ /* 0x004fe80008000438 */
[----:B------:R-:W-:Y:S04]  /*9ef0*/  STS.U16 [R252+UR56+0x12200], R54 ;  /* 0x01220036fc007988 */ /* 0x000fe80008000438 */
[----:B------:R-:W-:Y:S04]  /*9f00*/  STS.U16 [R252+UR56+0x12600], R55 ;  /* 0x01260037fc007988 */ /* 0x000fe80008000438 */
[----:B------:R-:W-:Y:S04]  /*9f10*/  STS.U16 [R252+UR56+0x12a00], R56 ;  /* 0x012a0038fc007988 */ /* 0x000fe80008000438 */
[----:B------:R-:W-:Y:S04]  /*9f20*/  STS.U16 [R252+UR56+0x12e00], R57 ;  /* 0x012e0039fc007988 */ /* 0x000fe80008000438 */
[----:B-----5:R-:W-:Y:S04]  /*9f30*/  STS.U16 [R252+UR56+0x13200], R58 ;  /* 0x0132003afc007988 */ /* 0x020fe80008000438 */
[----:B------:R-:W-:Y:S04]  /*9f40*/  STS.U16 [R252+UR56+0x13600], R59 ;  /* 0x0136003bfc007988 */ /* 0x000fe80008000438 */
[----:B------:R-:W-:Y:S04]  /*9f50*/  STS.U16 [R252+UR56+0x13a00], R60 ;  /* 0x013a003cfc007988 */ /* 0x000fe80008000438 */
[----:B------:R-:W-:Y:S04]  /*9f60*/  STS.U16 [R252+UR56+0x13e00], R61 ;  /* 0x013e003dfc007988 */ /* 0x000fe80008000438 */
[----:B------:R0:W-:Y:S01]  /*9f70*/  STS.U16 [R4+UR56+0x12b00], R64 ;  /* 0x012b004004007988 */ /* 0x0001e20008000438 */
[----:B------:R-:W-:Y:S01]  /*9f80*/  IMAD.U32 R41, RZ, RZ, UR69 ;  /* 0x00000045ff297e24 */ /* 0x000fe2000f8e00ff */
[----:B------:R-:W-:-:S02]  /*9f90*/  LOP3.LUT P6, RZ, R72, 0xff, RZ, 0xc0, !PT ;  /* 0x000000ff48ff7812 */ /* 0x000fc400078cc0ff */
[----:B------:R-:W-:Y:S02]  /*9fa0*/  LOP3.LUT R70, R70, 0x40, RZ, 0xc0, !PT ;  /* 0x0000004046467812 */ /* 0x000fe400078ec0ff */
[C---:B0-----:R-:W-:Y:S01]  /*9fb0*/  IADD3 R64, P4, PT, R77.reuse, 0x85, RZ ;  /* 0x000000854d407810 */ /* 0x041fe20007f9e0ff */
[--C-:B------:R-:W-:Y:S01]  /*9fc0*/  IMAD.X R25, RZ, RZ, R75.reuse, P3 ;  /* 0x000000ffff197224 */ /* 0x100fe200018e064b */
[----:B------:R-:W-:Y:S01]  /*9fd0*/  UMOV UR4, 0x1 ;  /* 0x0000000100047882 */ /* 0x000fe20000000000 */
[--C-:B------:R-:W-:Y:S02]  /*9fe0*/  IMAD.X R27, RZ, RZ, R75.reuse, P5 ;  /* 0x000000ffff1b7224 */ /* 0x100fe400028e064b */
[----:B------:R-:W-:Y:S01]  /*9ff0*/  IMAD.X R23, RZ, RZ, R75, P4 ;  /* 0x000000ffff177224 */ /* 0x000fe200020e064b */
[C---:B------:R-:W-:Y:S02]  /*a000*/  IADD3 R24, P4, PT, R77.reuse, 0x88, RZ ;  /* 0x000000884d187810 */ /* 0x040fe40007f9e0ff */
[----:B------:R-:W-:-:S02]  /*a010*/  IADD3 R26, P3, PT, R77, 0x89, RZ ;  /* 0x000000894d1a7810 */ /* 0x000fc40007f7e0ff */
[----:B------:R-:W-:Y:S02]  /*a020*/  IADD3 R28, P5, PT, R77, 0x8a, RZ ;  /* 0x0000008a4d1c7810 */ /* 0x000fe40007fbe0ff */
[----:B------:R-:W-:Y:S01]  /*a030*/  LOP3.LUT R41, R41, 0x37, R70, 0xfe, !PT ;  /* 0x0000003729297812 */ /* 0x000fe200078efe46 */
[----:B------:R-:W-:-:S04]  /*a040*/  @!UP2 UIADD3 UR4, UPT, UPT, -UR4, 0x100000, URZ ;  /* 0x001000000404a890 */ /* 0x000fc8000fffe1ff */
[----:B------:R-:W-:Y:S02]  /*a050*/  @!UP2 USHF.L.U32 UR5, UR4, 0xb, URZ ;  /* 0x0000000b0405a899 */ /* 0x000fe400080006ff */
[----:B------:R-:W-:Y:S01]  /*a060*/  @!UP2 USHF.L.U32 UR4, UR4, 0x1, URZ ;  /* 0x000000010404a899 */ /* 0x000fe200080006ff */
[--C-:B------:R-:W-:Y:S01]  /*a070*/  IMAD.X R29, RZ, RZ, R75.reuse, P4 ;  /* 0x000000ffff1d7224 */ /* 0x100fe200020e064b */
[----:B------:R-:W-:Y:S01]  /*a080*/  ISETP.GT.U32.AND P2, PT, R41, R2, PT ;  /* 0x000000022900720c */ /* 0x000fe20003f44070 */
[--C-:B------:R-:W-:Y:S01]  /*a090*/  IMAD.X R31, RZ, RZ, R75.reuse, P3 ;  /* 0x000000ffff1f7224 */ /* 0x100fe200018e064b */
[C---:B------:R-:W-:Y:S01]  /*a0a0*/  IADD3 R30, P4, PT, R77.reuse, 0x8b, RZ ;  /* 0x0000008b4d1e7810 */ /* 0x040fe20007f9e0ff */
[--C-:B------:R-:W-:Y:S01]  /*a0b0*/  IMAD.X R33, RZ, RZ, R75.reuse, P5 ;  /* 0x000000ffff217224 */ /* 0x100fe200028e064b */
[C---:B------:R-:W-:Y:S01]  /*a0c0*/  IADD3 R32, P3, PT, R77.reuse, 0x8c, RZ ;  /* 0x0000008c4d207810 */ /* 0x040fe20007f7e0ff */
[----:B------:R-:W-:Y:S01]  /*a0d0*/  IMAD.U32 R41, RZ, RZ, UR69 ;  /* 0x00000045ff297e24 */ /* 0x000fe2000f8e00ff */
[C---:B------:R-:W-:Y:S01]  /*a0e0*/  IADD3 R34, P5, PT, R77.reuse, 0x8d, RZ ;  /* 0x0000008d4d227810 */ /* 0x040fe20007fbe0ff */
[----:B------:R-:W-:Y:S01]  /*a0f0*/  VOTEU.ALL UP4, P6 ;  /* 0x0000000000ff7886 */ /* 0x000fe20003080000 */
[--C-:B------:R-:W-:Y:S01]  /*a100*/  IMAD.X R35, RZ, RZ, R75.reuse, P4 ;  /* 0x000000ffff237224 */ /* 0x100fe200020e064b */
[----:B------:R-:W-:Y:S01]  /*a110*/  IADD3 R36, P4, PT, R77, 0x8e, RZ ;  /* 0x0000008e4d247810 */ /* 0x000fe20007f9e0ff */
[--C-:B------:R-:W-:Y:S01]  /*a120*/  IMAD.X R37, RZ, RZ, R75.reuse, P3 ;  /* 0x000000ffff257224 */ /* 0x100fe200018e064b */
[----:B------:R-:W-:Y:S01]  /*a130*/  LOP3.LUT R41, R41, 0x35, R70, 0xfe, !PT ;  /* 0x0000003529297812 */ /* 0x000fe200078efe46 */
[----:B------:R-:W-:Y:S01]  /*a140*/  IMAD.X R39, RZ, RZ, R75, P5 ;  /* 0x000000ffff277224 */ /* 0x000fe200028e064b */
[----:B------:R-:W-:Y:S01]  /*a150*/  STS.U16 [R4+UR56+0x10300], R46 ;  /* 0x0103002e04007988 */ /* 0x000fe20008000438 */
[----:B------:R-:W-:-:S03]  /*a160*/  IADD3 R38, P3, PT, R77, 0x8f, RZ ;  /* 0x0000008f4d267810 */ /* 0x000fc60007f7e0ff */
[----:B------:R-:W-:Y:S01]  /*a170*/  STS.U16 [R4+UR56+0x10700], R48 ;  /* 0x0107003004007988 */ /* 0x000fe20008000438 */
[----:B------:R-:W-:-:S03]  /*a180*/  ISETP.GT.U32.AND P0, PT, R41, R2, PT ;  /* 0x000000022900720c */ /* 0x000fc60003f04070 */
        /* <DEDUP_REMOVED lines=9> */
[----:B---3--:R-:W-:Y:S04]  /*a220*/  STS.U16 [R4+UR56+0x13300], R66 ;  /* 0x0133004204007988 */ /* 0x008fe80008000438 */
[----:B------:R0:W-:Y:S04]  /*a230*/  STS.U16 [R4+UR56+0x13f00], R40 ;  /* 0x013f002804007988 */ /* 0x0001e80008000438 */
[----:B------:R-:W-:Y:S04]  /*a240*/  STS.U16 [R4+UR56+0x13700], R67 ;  /* 0x0137004304007988 */ /* 0x000fe80008000438 */
[----:B------:R1:W-:Y:S01]  /*a250*/  STS.U16 [R4+UR56+0x13b00], R69 ;  /* 0x013b004504007988 */ /* 0x0003e20008000438 */
[C---:B0-----:R-:W-:Y:S01]  /*a260*/  IADD3 R40, P5, PT, R77.reuse, 0x90, RZ ;  /* 0x000000904d287810 */ /* 0x041fe20007fbe0ff */
[----:B------:R0:W-:Y:S06]  /*a270*/  MEMBAR.ALL.CTA ;  /* 0x0000000000007992 */ /* 0x0001ec0000008000 */
[----:B0-----:R-:W-:Y:S04]  /*a280*/  FENCE.VIEW.ASYNC.S ;  /* 0x00000000000073c6 */ /* 0x001fe80000000000 */
[----:B------:R-:W0:Y:S02]  /*a290*/  FENCE.VIEW.ASYNC.S ;  /* 0x00000000000073c6 */ /* 0x000e240000000000 */
[----:B0-----:R0:W2:Y:S01]  /*a2a0*/  @!UP4 SYNCS.EXCH.64 URZ, [UR56+0x20010], UR4 ;  /* 0x0200100438ffc5b2 */ /* 0x0010a20008000100 */
[--C-:B------:R-:W-:Y:S01]  /*a2b0*/  IMAD.X R41, RZ, RZ, R75.reuse, P4 ;  /* 0x000000ffff297224 */ /* 0x100fe200020e064b */
[----:B--2---:R-:W-:Y:S01]  /*a2c0*/  BAR.SYNC.DEFER_BLOCKING 0x0 ;  /* 0x0000000000007b1d */ /* 0x004fe20000010000 */
[C---:B------:R-:W-:Y:S01]  /*a2d0*/  IADD3 R42, P4, PT, R77.reuse, 0x91, RZ ;  /* 0x000000914d2a7810 */ /* 0x040fe20007f9e0ff */
[--C-:B------:R-:W-:Y:S01]  /*a2e0*/  IMAD.X R43, RZ, RZ, R75.reuse, P3 ;  /* 0x000000ffff2b7224 */ /* 0x100fe200018e064b */
[C---:B------:R-:W-:Y:S01]  /*a2f0*/  IADD3 R44, P3, PT, R77.reuse, 0x92, RZ ;  /* 0x000000924d2c7810 */ /* 0x040fe20007f7e0ff */
[--C-:B------:R-:W-:Y:S01]  /*a300*/  IMAD.X R45, RZ, RZ, R75.reuse, P5 ;  /* 0x000000ffff2d7224 */ /* 0x100fe200028e064b */
[C---:B------:R-:W-:Y:S01]  /*a310*/  IADD3 R46, P5, PT, R77.reuse, 0x93, RZ ;  /* 0x000000934d2e7810 */ /* 0x040fe20007fbe0ff */
[--C-:B------:R-:W-:Y:S01]  /*a320*/  IMAD.X R47, RZ, RZ, R75.reuse, P4 ;  /* 0x000000ffff2f7224 */ /* 0x100fe200020e064b */
[C---:B------:R-:W-:Y:S01]  /*a330*/  IADD3 R48, P4, PT, R77.reuse, 0x94, RZ ;  /* 0x000000944d307810 */ /* 0x040fe20007f9e0ff */
[--C-:B------:R-:W-:Y:S01]  /*a340*/  IMAD.X R49, RZ, RZ, R75.reuse, P3 ;  /* 0x000000ffff317224 */ /* 0x100fe200018e064b */
[C---:B------:R-:W-:Y:S01]  /*a350*/  IADD3 R50, P3, PT, R77.reuse, 0x95, RZ ;  /* 0x000000954d327810 */ /* 0x040fe20007f7e0ff */
[----:B------:R-:W-:Y:S01]  /*a360*/  IMAD.X R51, RZ, RZ, R75, P5 ;  /* 0x000000ffff337224 */ /* 0x000fe200028e064b */
[----:B------:R-:W-:Y:S01]  /*a370*/  IADD3 R52, P5, PT, R77, 0x96, RZ ;  /* 0x000000964d347810 */ /* 0x000fe20007fbe0ff */
[----:B------:R-:W-:-:S02]  /*a380*/  IMAD.U32 R71, RZ, RZ, UR69 ;  /* 0x00000045ff477e24 */ /* 0x000fc4000f8e00ff */
[--C-:B------:R-:W-:Y:S01]  /*a390*/  IMAD.X R53, RZ, RZ, R75.reuse, P4 ;  /* 0x000000ffff357224 */ /* 0x100fe200020e064b */
[C---:B------:R-:W-:Y:S01]  /*a3a0*/  IADD3 R54, P4, PT, R77.reuse, 0x97, RZ ;  /* 0x000000974d367810 */ /* 0x040fe20007f9e0ff */
[--C-:B------:R-:W-:Y:S01]  /*a3b0*/  IMAD.X R55, RZ, RZ, R75.reuse, P3 ;  /* 0x000000ffff377224 */ /* 0x100fe200018e064b */
[C---:B------:R-:W-:Y:S01]  /*a3c0*/  IADD3 R56, P3, PT, R77.reuse, 0x98, RZ ;  /* 0x000000984d387810 */ /* 0x040fe20007f7e0ff */
[--C-:B------:R-:W-:Y:S01]  /*a3d0*/  IMAD.X R57, RZ, RZ, R75.reuse, P5 ;  /* 0x000000ffff397224 */ /* 0x100fe200028e064b */
[----:B------:R-:W-:Y:S01]  /*a3e0*/  IADD3 R58, P5, PT, R77, 0x99, RZ ;  /* 0x000000994d3a7810 */ /* 0x000fe20007fbe0ff */
[----:B-1----:R-:W-:Y:S01]  /*a3f0*/  IMAD.U32 R4, RZ, RZ, UR69 ;  /* 0x00000045ff047e24 */ /* 0x002fe2000f8e00ff */
[--C-:B------:R-:W-:Y:S01]  /*a400*/  LOP3.LUT R71, R71, 0x36, R70.reuse, 0xfe, !PT ;  /* 0x0000003647477812 */ /* 0x100fe200078efe46 */
[--C-:B------:R-:W-:Y:S01]  /*a410*/  IMAD.X R59, RZ, RZ, R75.reuse, P4 ;  /* 0x000000ffff3b7224 */ /* 0x100fe200020e064b */
[----:B------:R-:W-:Y:S01]  /*a420*/  IADD3 R60, P4, PT, R77, 0x9a, RZ ;  /* 0x0000009a4d3c7810 */ /* 0x000fe20007f9e0ff */
[--C-:B------:R-:W-:Y:S01]  /*a430*/  IMAD.X R61, RZ, RZ, R75.reuse, P3 ;  /* 0x000000ffff3d7224 */ /* 0x100fe200018e064b */
[----:B------:R-:W-:Y:S01]  /*a440*/  ISETP.GT.U32.AND P1, PT, R71, R2, PT ;  /* 0x000000024700720c */ /* 0x000fe20003f24070 */
[----:B------:R-:W-:Y:S01]  /*a450*/  IMAD.X R62, RZ, RZ, R75, P5 ;  /* 0x000000ffff3e7224 */ /* 0x000fe200028e064b */
[----:B------:R-:W-:Y:S01]  /*a460*/  LOP3.LUT R4, R4, 0x34, R70, 0xfe, !PT ;  /* 0x0000003404047812 */ /* 0x000fe200078efe46 */
[----:B0-----:R-:W-:Y:S10]  /*a470*/  BRA.U UP3, `(.L_x_13) ;  /* 0x0000000103947547 */ /* 0x001ff4000b800000 */
[----:B------:R-:W-:Y:S01]  /*a480*/  UMOV UR50, UR68 ;  /* 0x0000004400327c82 */ /* 0x000fe20008000000 */
[----:B------:R-:W-:Y:S01]  /*a490*/  UMOV UR51, 0x40004040 ;  /* 0x4000404000337882 */ /* 0x000fe20000000000 */
[----:B------:R-:W-:Y:S01]  /*a4a0*/  UMOV UR52, UR66 ;  /* 0x0000004200347c82 */ /* 0x000fe20008000000 */
[----:B------:R-:W-:Y:S01]  /*a4b0*/  UMOV UR53, 0x40004040 ;  /* 0x4000404000357882 */ /* 0x000fe20000000000 */
[----:B------:R-:W-:Y:S01]  /*a4c0*/  UMOV UR54, 0x0 ;  /* 0x0000000000367882 */ /* 0x000fe20000000000 */
[----:B------:R-:W-:Y:S01]  /*a4d0*/  UMOV UR55, 0x8208010 ;  /* 0x0820801000377882 */ /* 0x000fe20000000000 */
[----:B------:R-:W-:Y:S01]  /*a4e0*/  R2UR UR48, R112 ;  /* 0x00000000703072ca */ /* 0x000fe200000e0000 */
[----:B------:R0:W-:Y:S01]  /*a4f0*/  UTCHMMA gdesc[UR50], gdesc[UR52], tmem[UR60], tmem[UR54], idesc[UR55], !UPT ;  /* 0x00ff3634320075ea */ /* 0x0001e2000f80003c */
[----:B------:R-:W-:Y:S01]  /*a500*/  R2UR UR49, R113 ;  /* 0x00000000713172ca */ /* 0x000fe200000e0000 */
[----:B------:R-:W-:Y:S01]  /*a510*/  UIADD3 UR4, UPT, UPT, UR56, 0x20010, URZ ;  /* 0x0002001038047890 */ /* 0x000fe2000fffe0ff */
[----:B------:R-:W-:Y:S01]  /*a520*/  R2UR UR72, R114 ;  /* 0x00000000724872ca */ /* 0x000fe200000e0000 */
[----:B------:R-:W-:Y:S01]  /*a530*/  UMOV UR46, 0x0 ;  /* 0x00000000002e7882 */ /* 0x000fe20000000000 */
[----:B------:R-:W-:Y:S01]  /*a540*/  R2UR UR73, R115 ;  /* 0x00000000734972ca */ /* 0x000fe200000e0000 */
[----:B------:R-:W-:Y:S01]  /*a550*/  UMOV UR47, 0x8208010 ;  /* 0x08208010002f7882 */ /* 0x000fe20000000000 */
[----:B------:R-:W-:Y:S01]  /*a560*/  UMOV UR70, 0x0 ;  /* 0x0000000000467882 */ /* 0x000fe20000000000 */
[----:B------:R-:W-:Y:S01]  /*a570*/  UMOV UR71, 0x8208010 ;  /* 0x0820801000477882 */ /* 0x000fe20000000000 */
[----:B------:R-:W-:Y:S01]  /*a580*/  UMOV UR44, 0x0 ;  /* 0x00000000002c7882 */ /* 0x000fe20000000000 */
[----:B0-----:R-:W-:Y:S01]  /*a590*/  R2UR UR54, R116 ;  /* 0x00000000743672ca */ /* 0x001fe200000e0000 */
[----:B------:R-:W-:Y:S01]  /*a5a0*/  UMOV UR45, 0x8208010 ;  /* 0x08208010002d7882 */ /* 0x000fe20000000000 */
[----:B------:R-:W-:Y:S01]  /*a5b0*/  R2UR UR55, R117 ;  /* 0x00000000753772ca */ /* 0x000fe200000e0000 */
[----:B------:R-:W-:Y:S01]  /*a5c0*/  UTCHMMA gdesc[UR10], gdesc[UR12], tmem[UR60], tmem[UR46], idesc[UR47], UPT ;  /* 0x00ff2e0c0a0075ea */ /* 0x000fe2000b80003c */
[----:B------:R-:W-:Y:S01]  /*a5d0*/  UMOV UR50, 0x0 ;  /* 0x0000000000327882 */ /* 0x000fe20000000000 */
[----:B------:R-:W-:Y:S01]  /*a5e0*/  UMOV UR51, 0x8208010 ;  /* 0x0820801000337882 */ /* 0x000fe20000000000 */
[----:B------:R0:W-:Y:S01]  /*a5f0*/  UTCHMMA gdesc[UR14], gdesc[UR48], tmem[UR60], tmem[UR70], idesc[UR71], UPT ;  /* 0x00ff46300e0075ea */ /* 0x0001e2000b80003c */
[----:B------:R-:W-:Y:S01]  /*a600*/  UMOV UR5, URZ ;  /* 0x000000ff00057c82 */ /* 0x000fe20008000000 */
[----:B------:R1:W-:Y:S01]  /*a610*/  UTCHMMA gdesc[UR16], gdesc[UR72], tmem[UR60], tmem[UR44], idesc[UR45], UPT ;  /* 0x00ff2c48100075ea */ /* 0x0003e2000b80003c */
[----:B------:R-:W-:-:S06]  /*a620*/  UMOV UR4, UR4 ;  /* 0x0000000400047c82 */ /* 0x000fcc0008000000 */
[----:B------:R2:W-:Y:S01]  /*a630*/  UTCHMMA gdesc[UR18], gdesc[UR54], tmem[UR60], tmem[UR50], idesc[UR51], UPT ;  /* 0x00ff3236120075ea */ /* 0x0005e2000b80003c */
[----:B0-----:R-:W-:Y:S01]  /*a640*/  UMOV UR48, 0x0 ;  /* 0x0000000000307882 */ /* 0x001fe20000000000 */
[----:B------:R-:W-:Y:S01]  /*a650*/  UMOV UR49, 0x8208010 ;  /* 0x0820801000317882 */ /* 0x000fe20000000000 */
[----:B-1----:R-:W-:Y:S01]  /*a660*/  UMOV UR72, 0x0 ;  /* 0x0000000000487882 */ /* 0x002fe20000000000 */
[----:B------:R-:W-:Y:S01]  /*a670*/  UMOV UR73, 0x8208010 ;  /* 0x0820801000497882 */ /* 0x000fe20000000000 */
[----:B------:R2:W-:Y:S01]  /*a680*/  UTCHMMA gdesc[UR20], gdesc[UR76], tmem[UR60], tmem[UR46], idesc[UR47], UPT ;  /* 0x00ff2e4c140075ea */ /* 0x0005e2000b80003c */
[----:B------:R2:W-:Y:S01]  /*a690*/  UTCHMMA gdesc[UR22], gdesc[UR28], tmem[UR60], tmem[UR48], idesc[UR49], UPT ;  /* 0x00ff301c160075ea */ /* 0x0005e2000b80003c */
[----:B------:R2:W-:Y:S01]  /*a6a0*/  UTCHMMA gdesc[UR24], gdesc[UR30], tmem[UR60], tmem[UR72], idesc[UR73], UPT ;  /* 0x00ff481e180075ea */ /* 0x0005e2000b80003c */
[----:B------:R2:W-:Y:S01]  /*a6b0*/  UTCBAR [UR4], URZ ;  /* 0x000000ff040073e9 */ /* 0x0005e200080000ff */
[----:B------:R-:W-:Y:S01]  /*a6c0*/  NOP ;  /* 0x0000000000007918 */ /* 0x000fe20000000000 */
.L_x_13:
[----:B------:R-:W0:Y:S01]  /*a6d0*/  SYNCS.PHASECHK.TRANS64.TRYWAIT P3, [UR56+0x20010], RZ ;  /* 0x020010ffff0075a7 */ /* 0x000e220008061138 */
[----:B------:R-:W-:Y:S01]  /*a6e0*/  ISETP.GT.U32.AND P5, PT, R4, R2, PT ;  /* 0x000000020400720c */ /* 0x000fe20003fa4070 */
[----:B------:R-:W-:Y:S01]  /*a6f0*/  IMAD.X R63, RZ, RZ, R75, P4 ;  /* 0x000000ffff3f7224 */ /* 0x000fe200020e064b */
[----:B------:R-:W-:Y:S01]  /*a700*/  IADD3 R4, P4, PT, R77, 0x9b, RZ ;  /* 0x0000009b4d047810 */ /* 0x000fe20007f9e0ff */
[----:B------:R-:W-:Y:S01]  /*a710*/  IMAD.U32 R7, RZ, RZ, UR69 ;  /* 0x00000045ff077e24 */ /* 0x000fe2000f8e00ff */
[----:B------:R-:W-:-:S03]  /*a720*/  UIADD3.X UR74, UPT, UPT, URZ, UR74, URZ, UP0, !UPT ;  /* 0x0000004aff4a7290 */ /* 0x000fc600087fe4ff */
[----:B------:R-:W-:Y:S01]  /*a730*/  IMAD.X R86, RZ, RZ, R75, P4 ;  /* 0x000000ffff567224 */ /* 0x000fe200020e064b */
[----:B------:R-:W-:Y:S02]  /*a740*/  IADD3 R5, P4, PT, R77, 0x9c, RZ ;  /* 0x0000009c4d057810 */ /* 0x000fe40007f9e0ff */
[----:B------:R-:W-:-:S03]  /*a750*/  LOP3.LUT R7, R7, 0x33, R70, 0xfe, !PT ;  /* 0x0000003307077812 */ /* 0x000fc600078efe46 */
[----:B------:R-:W-:Y:S01]  /*a760*/  IMAD.X R83, RZ, RZ, R75, P4 ;  /* 0x000000ffff537224 */ /* 0x000fe200020e064b */
[----:B------:R-:W-:-:S05]  /*a770*/  IADD3 R82, P4, PT, R77, 0x9d, RZ ;  /* 0x0000009d4d527810 */ /* 0x000fca0007f9e0ff */
[----:B------:R-:W-:Y:S01]  /*a780*/  IMAD.X R84, RZ, RZ, R75, P4 ;  /* 0x000000ffff547224 */ /* 0x000fe200020e064b */
[----:B------:R-:W-:-:S05]  /*a790*/  IADD3 R85, P4, PT, R77, 0x9e, RZ ;  /* 0x0000009e4d557810 */ /* 0x000fca0007f9e0ff */
[----:B------:R-:W-:Y:S01]  /*a7a0*/  IMAD.X R76, RZ, RZ, R75, P4 ;  /* 0x000000ffff4c7224 */ /* 0x000fe200020e064b */
[----:B------:R-:W-:-:S05]  /*a7b0*/  IADD3 R77, P4, PT, R77, 0x9f, RZ ;  /* 0x0000009f4d4d7810 */ /* 0x000fca0007f9e0ff */
[----:B------:R-:W-:Y:S01]  /*a7c0*/  IMAD.X R75, RZ, RZ, R75, P4 ;  /* 0x000000ffff4b7224 */ /* 0x000fe200020e064b */
[----:B------:R-:W-:Y:S01]  /*a7d0*/  ISETP.GT.U32.AND P4, PT, R7, R2, PT ;  /* 0x000000020700720c */ /* 0x000fe20003f84070 */
[----:B------:R-:W-:-:S05]  /*a7e0*/  IMAD.U32 R7, RZ, RZ, UR69 ;  /* 0x00000045ff077e24 */ /* 0x000fca000f8e00ff */
[----:B------:R-:W-:Y:S01]  /*a7f0*/  LOP3.LUT R7, R7, 0x32, R70, 0xfe, !PT ;  /* 0x0000003207077812 */ /* 0x000fe200078efe46 */
[----:B0-----:R-:W-:Y:S06]  /*a800*/  @!P3 BRA `(.L_x_14) ;  /* 0x000000740070b947 */ /* 0x001fec0003800000 */
.L_x_23:
[----:B------:R-:W-:Y:S01]  /*a810*/  BAR.SYNC.DEFER_BLOCKING 0x0 ;  /* 0x0000000000007b1d */ /* 0x000fe20000010000 */
[----:B------:R-:W-:Y:S01]  /*a820*/  ISETP.GT.U32.AND P3, PT, R7, R2, PT ;  /* 0x000000020700720c */ /* 0x000fe20003f64070 */
[----:B------:R-:W-:Y:S01]  /*a830*/  IMAD.U32 R7, RZ, RZ, UR74 ;  /* 0x0000004aff077e24 */ /* 0x000fe2000f8e00ff */
[----:B------:R-:W-:Y:S02]  /*a840*/  LOP3.LUT R0, R0, 0xfeffffff, RZ, 0xc0, !PT ;  /* 0xfeffffff00007812 */ /* 0x000fe400078ec0ff */
[----:B------:R-:W-:Y:S02]  /*a850*/  LOP3.LUT R78, R78, 0xfffffffe, RZ, 0xc0, !PT ;  /* 0xfffffffe4e4e7812 */ /* 0x000fe400078ec0ff */
[----:B------:R-:W-:Y:S01]  /*a860*/  ISETP.GT.U32.AND.EX P2, PT, R7, RZ, PT, P2 ;  /* 0x000000ff0700720c */ /* 0x000fe20003f44120 */
[----:B------:R-:W-:Y:S01]  /*a870*/  IMAD.U32 R7, RZ, RZ, UR69 ;  /* 0x00000045ff077e24 */ /* 0x000fe2000f8e00ff */
[----:B------:R-:W0:Y:S02]  /*a880*/  S2R R88, SR_TID.X ;  /* 0x0000000000587919 */ /* 0x000e240000002100 */
[----:B------:R-:W-:-:S02]  /*a890*/  SEL R9, RZ, 0x1, !P2 ;  /* 0x00000001ff097807 */ /* 0x000fc40005000000 */
[----:B------:R-:W-:-:S04]  /*a8a0*/  LOP3.LUT R7, R7, 0x31, R70, 0xfe, !PT ;  /* 0x0000003107077812 */ /* 0x000fc800078efe46 */
[----:B------:R-:W-:Y:S01]  /*a8b0*/  ISETP.GT.U32.AND P2, PT, R7, R2, PT ;  /* 0x000000020700720c */ /* 0x000fe20003f44070 */
[----:B------:R-:W-:-:S05]  /*a8c0*/  IMAD.U32 R7, RZ, RZ, UR74 ;  /* 0x0000004aff077e24 */ /* 0x000fca000f8e00ff */
[----:B------:R-:W-:Y:S01]  /*a8d0*/  ISETP.GT.U32.AND.EX P1, PT, R7, RZ, PT, P1 ;  /* 0x000000ff0700720c */ /* 0x000fe20003f24110 */
[----:B------:R-:W-:-:S03]  /*a8e0*/  IMAD.U32 R7, RZ, RZ, UR69 ;  /* 0x00000045ff077e24 */ /* 0x000fc6000f8e00ff */
[----:B------:R-:W-:Y:S02]  /*a8f0*/  SEL R10, RZ, 0x1fffe, !P1 ;  /* 0x0001fffeff0a7807 */ /* 0x000fe40004800000 */
[----:B------:R-:W-:-:S03]  /*a900*/  LOP3.LUT R7, R7, 0x30, R70, 0xfe, !PT ;  /* 0x0000003007077812 */ /* 0x000fc600078efe46 */
[----:B------:R-:W-:Y:S01]  /*a910*/  IMAD.IADD R9, R9, 0x1, R10 ;  /* 0x0000000109097824 */ /* 0x000fe200078e020a */
[----:B------:R-:W-:Y:S01]  /*a920*/  ISETP.GT.U32.AND P1, PT, R7, R2, PT ;  /* 0x000000020700720c */ /* 0x000fe20003f24070 */
[----:B------:R-:W-:-:S03]  /*a930*/  IMAD.U32 R7, RZ, RZ, UR74 ;  /* 0x0000004aff077e24 */ /* 0x000fc6000f8e00ff */
[----:B------:R-:W-:Y:S02]  /*a940*/  LOP3.LUT R9, R9, 0x3, RZ, 0xc0, !PT ;  /* 0x0000000309097812 */ /* 0x000fe400078ec0ff */
[----:B------:R-:W-:Y:S01]  /*a950*/  ISETP.GT.U32.AND.EX P0, PT, R7, RZ, PT, P0 ;  /* 0x000000ff0700720c */ /* 0x000fe20003f04100 */
[----:B------:R-:W-:-:S03]  /*a960*/  IMAD.U32 R7, RZ, RZ, UR69 ;  /* 0x00000045ff077e24 */ /* 0x000fc6000f8e00ff */
[----:B------:R-:W-:Y:S02]  /*a970*/  SEL R71, RZ, 0x4, !P0 ;  /* 0x00000004ff477807 */ /* 0x000fe40004000000 */
[----:B------:R-:W-:-:S04]  /*a980*/  LOP3.LUT R7, R7, 0x3d, R70, 0xfe, !PT ;  /* 0x0000003d07077812 */ /* 0x000fc800078efe46 */
[----:B------:R-:W-:Y:S01]  /*a990*/  ISETP.GT.U32.AND P0, PT, R7, R2, PT ;  /* 0x000000020700720c */ /* 0x000fe20003f04070 */
[----:B------:R-:W-:-:S05]  /*a9a0*/  IMAD.U32 R7, RZ, RZ, UR74 ;  /* 0x0000004aff077e24 */ /* 0x000fca000f8e00ff */
[----:B------:R-:W-:Y:S01]  /*a9b0*/  ISETP.GT.U32.AND.EX P5, PT, R7, RZ, PT, P5 ;  /* 0x000000ff0700720c */ /* 0x000fe20003fa4150 */
[----:B------:R-:W-:-:S03]  /*a9c0*/  IMAD.U32 R7, RZ, RZ, UR69 ;  /* 0x00000045ff077e24 */ /* 0x000fc6000f8e00ff */
[----:B------:R-:W-:Y:S02]  /*a9d0*/  SEL R11, RZ, 0x7fff8, !P5 ;  /* 0x0007fff8ff0b7807 */ /* 0x000fe40006800000 */
[--C-:B------:R-:W-:Y:S02]  /*a9e0*/  LOP3.LUT R7, R7, 0x3c, R70.reuse, 0xfe, !PT ;  /* 0x0000003c07077812 */ /* 0x100fe400078efe46 */
[----:B------:R-:W-:Y:S01]  /*a9f0*/  IADD3 R71, PT, PT, R9, R11, R71 ;  /* 0x0000000b09477210 */ /* 0x000fe20007ffe047 */
[----:B------:R-:W-:Y:S01]  /*aa00*/  IMAD.U32 R9, RZ, RZ, UR69 ;  /* 0x00000045ff097e24 */ /* 0x000fe2000f8e00ff */
[----:B------:R-:W-:Y:S01]  /*aa10*/  ISETP.GT.U32.AND P5, PT, R7, R2, PT ;  /* 0x000000020700720c */ /* 0x000fe20003fa4070 */
[----:B------:R-:W-:Y:S02]  /*aa20*/  IMAD.U32 R7, RZ, RZ, UR74 ;  /* 0x0000004aff077e24 */ /* 0x000fe4000f8e00ff */
[----:B------:R-:W-:Y:S01]  /*aa30*/  IMAD.SHL.U32 R71, R71, 0x100, RZ ;  /* 0x0000010047477824 */ /* 0x000fe200078e00ff */
[----:B------:R-:W-:-:S02]  /*aa40*/  LOP3.LUT R9, R9, 0x2f, R70, 0xfe, !PT ;  /* 0x0000002f09097812 */ /* 0x000fc400078efe46 */
[----:B------:R-:W-:Y:S01]  /*aa50*/  ISETP.GT.U32.AND.EX P4, PT, R7, RZ, PT, P4 ;  /* 0x000000ff0700720c */ /* 0x000fe20003f84140 */
[----:B------:R-:W-:Y:S01]  /*aa60*/  IMAD.U32 R7, RZ, RZ, UR69 ;  /* 0x00000045ff077e24 */ /* 0x000fe2000f8e00ff */
[----:B------:R-:W-:Y:S02]  /*aa70*/  LOP3.LUT R71, R71, 0xf00, RZ, 0xe2, !PT ;  /* 0x00000f0047477812 */ /* 0x000fe400078ee2ff */
[----:B------:R-:W-:Y:S02]  /*aa80*/  SEL R12, RZ, 0x1, !P4 ;  /* 0x00000001ff0c7807 */ /* 0x000fe40006000000 */
        /* <DEDUP_REMOVED lines=20> */
[----:B------:R-:W-:Y:S02]  /*abd0*/  LOP3.LUT R7, R7, 0x39, R70, 0xfe, !PT ;  /* 0x0000003907077812 */ /* 0x000fe400078efe46 */
[----:B------:R-:W-:Y:S01]  /*abe0*/  IADD3 R72, PT, PT, R12, R8, R72 ;  /* 0x000000080c487210 */ /* 0x000fe20007ffe048 */
[----:B------:R-:W-:Y:S01]  /*abf0*/  IMAD.U32 R8, RZ, RZ, UR69 ;  /* 0x00000045ff087e24 */ /* 0x000fe2000f8e00ff */
[----:B------:R-:W-:Y:S01]  /*ac00*/  ISETP.GT.U32.AND P1, PT, R7, R2, PT ;  /* 0x000000020700720c */ /* 0x000fe20003f24070 */
[----:B------:R-:W-:Y:S02]  /*ac10*/  IMAD.U32 R7, RZ, RZ, UR74 ;  /* 0x0000004aff077e24 */ /* 0x000fe4000f8e00ff */
[----:B------:R-:W-:Y:S01]  /*ac20*/  IMAD R71, R72, 0x1000, R71 ;  /* 0x0000100048477824 */ /* 0x000fe200078e0247 */
[----:B------:R-:W-:-:S02]  /*ac30*/  LOP3.LUT R8, R8, 0x2e, R70, 0xfe, !PT ;  /* 0x0000002e08087812 */ /* 0x000fc400078efe46 */
[----:B------:R-:W-:Y:S01]  /*ac40*/  ISETP.GT.U32.AND.EX P0, PT, R7, RZ, PT, P0 ;  /* 0x000000ff0700720c */ /* 0x000fe20003f04100 */
[----:B------:R-:W-:-:S03]  /*ac50*/  IMAD.U32 R7, RZ, RZ, UR69 ;  /* 0x00000045ff077e24 */ /* 0x000fc6000f8e00ff */
[----:B------:R-:W-:Y:S02]  /*ac60*/  SEL R73, RZ, 0x4, !P0 ;  /* 0x00000004ff497807 */ /* 0x000fe40004000000 */
[----:B------:R-:W-:-:S04]  /*ac70*/  LOP3.LUT R7, R7, 0x38, R70, 0xfe, !PT ;  /* 0x0000003807077812 */ /* 0x000fc800078efe46 */
[----:B------:R-:W-:Y:S01]  /*ac80*/  ISETP.GT.U32.AND P0, PT, R7, R2, PT ;  /* 0x000000020700720c */ /* 0x000fe20003f04070 */
[----:B------:R-:W-:-:S05]  /*ac90*/  IMAD.U32 R7, RZ, RZ, UR74 ;  /* 0x0000004aff077e24 */ /* 0x000fca000f8e00ff */
[C---:B------:R-:W-:Y:S02]  /*aca0*/  ISETP.GT.U32.AND.EX P5, PT, R7.reuse, RZ, PT, P5 ;  /* 0x000000ff0700720c */ /* 0x040fe40003fa4150 */
[C---:B------:R-:W-:Y:S02]  /*acb0*/  ISETP.GT.U32.AND.EX P4, PT, R7.reuse, RZ, PT, P4 ;  /* 0x000000ff0700720c */ /* 0x040fe40003f84140 */
[----:B------:R-:W-:Y:S02]  /*acc0*/  ISETP.GT.U32.AND.EX P3, PT, R7, RZ, PT, P3 ;  /* 0x000000ff0700720c */ /* 0x000fe40003f64130 */
[----:B------:R-:W-:Y:S02]  /*acd0*/  SEL R7, RZ, 0x7fff8, !P5 ;  /* 0x0007fff8ff077807 */ /* 0x000fe40006800000 */
[----:B------:R-:W-:Y:S02]  /*ace0*/  ISETP.GT.U32.AND P5, PT, R14, R2, PT ;  /* 0x000000020e00720c */ /* 0x000fe40003fa4070 */
[----:B------:R-:W-:-:S02]  /*acf0*/  SEL R14, RZ, 0x1fffe, !P4 ;  /* 0x0001fffeff0e7807 */ /* 0x000fc40006000000 */
[----:B------:R-:W-:Y:S01]  /*ad00*/  ISETP.GT.U32.AND.EX P6, PT, R19, RZ, PT, P5 ;  /* 0x000000ff1300720c */ /* 0x000fe20003fc4150 */
[----:B------:R-:W-:Y:S01]  /*ad10*/  IMAD.U32 R19, RZ, RZ, UR69 ;  /* 0x00000045ff137e24 */ /* 0x000fe2000f8e00ff */
[-C--:B------:R-:W-:Y:S02]  /*ad20*/  ISETP.GT.U32.AND P4, PT, R15, R2.reuse, PT ;  /* 0x000000020f00720c */ /* 0x080fe40003f84070 */
[----:B------:R-:W-:Y:S02]  /*ad30*/  SEL R15, RZ, 0x1, !P3 ;  /* 0x00000001ff0f7807 */ /* 0x000fe40005800000 */
[----:B------:R-:W-:Y:S01]  /*ad40*/  ISETP.GT.U32.AND.EX P5, PT, R20, RZ, PT, P4 ;  /* 0x000000ff1400720c */ /* 0x000fe20003fa4140 */
[----:B------:R-:W-:Y:S01]  /*ad50*/  IMAD.U32 R20, RZ, RZ, UR74 ;  /* 0x0000004aff147e24 */ /* 0x000fe2000f8e00ff */
[----:B------:R-:W-:Y:S01]  /*ad60*/  ISETP.GT.U32.AND P3, PT, R16, R2, PT ;  /* 0x000000021000720c */ /* 0x000fe20003f64070 */
[----:B------:R-:W-:Y:S01]  /*ad70*/  IMAD.U32 R16, RZ, RZ, UR74 ;  /* 0x0000004aff107e24 */ /* 0x000fe2000f8e00ff */
[----:B------:R-:W-:-:S02]  /*ad80*/  LOP3.LUT R19, R19, 0x3f, R70, 0xfe, !PT ;  /* 0x0000003f13137812 */ /* 0x000fc400078efe46 */
[----:B------:R-:W-:Y:S02]  /*ad90*/  ISETP.GT.U32.AND.EX P4, PT, R21, RZ, PT, P3 ;  /* 0x000000ff1500720c */ /* 0x000fe40003f84130 */
[----:B------:R-:W-:Y:S02]  /*ada0*/  @P6 LOP3.LUT R0, R0, 0x1000000, RZ, 0xfc, !PT ;  /* 0x0100000000006812 */ /* 0x000fe400078efcff */
[----:B------:R-:W-:Y:S02]  /*adb0*/  ISETP.GT.U32.AND.EX P2, PT, R16, RZ, PT, P2 ;  /* 0x000000ff1000720c */ /* 0x000fe40003f44120 */
[----:B------:R-:W-:Y:S02]  /*adc0*/  LOP3.LUT R0, R0, 0xff7fffff, RZ, 0xc0, !PT ;  /* 0xff7fffff00007812 */ /* 0x000fe400078ec0ff */
[C---:B------:R-:W-:Y:S02]  /*add0*/  ISETP.GT.U32.AND.EX P1, PT, R16.reuse, RZ, PT, P1 ;  /* 0x000000ff1000720c */ /* 0x040fe40003f24110 */
[----:B------:R-:W-:-:S02]  /*ade0*/  ISETP.GT.U32.AND.EX P0, PT, R16, RZ, PT, P0 ;  /* 0x000000ff1000720c */ /* 0x000fc40003f04100 */
[----:B------:R-:W-:Y:S02]  /*adf0*/  SEL R16, RZ, 0x1fffe, !P2 ;  /* 0x0001fffeff107807 */ /* 0x000fe40005000000 */
[----:B------:R-:W-:Y:S02]  /*ae00*/  ISETP.GT.U32.AND P2, PT, R64, R2, PT ;  /* 0x000000024000720c */ /* 0x000fe40003f44070 */
[----:B------:R-:W-:Y:S01]  /*ae10*/  @P5 LOP3.LUT R0, R0, 0x800000, RZ, 0xfc, !PT ;  /* 0x0080000000005812 */ /* 0x000fe200078efcff */
[----:B------:R-:W-:Y:S01]  /*ae20*/  IMAD.IADD R15, R15, 0x1, R16 ;  /* 0x000000010f0f7824 */ /* 0x000fe200078e0210 */
[----:B------:R-:W-:Y:S02]  /*ae30*/  ISETP.GT.U32.AND.EX P3, PT, R23, RZ, PT, P2 ;  /* 0x000000ff1700720c */ /* 0x000fe40003f64120 */
[----:B------:R-:W-:Y:S02]  /*ae40*/  LOP3.LUT R0, R0, 0xffbfffff, RZ, 0xc0, !PT ;  /* 0xffbfffff00007812 */ /* 0x000fe400078ec0ff */
[----:B------:R-:W-:-:S02]  /*ae50*/  SEL R74, RZ, 0x4, !P1 ;  /* 0x00000004ff4a7807 */ /* 0x000fc40004800000 */
[-C--:B------:R-:W-:Y:S02]  /*ae60*/  ISETP.GT.U32.AND P1, PT, R6, R2.reuse, PT ;  /* 0x000000020600720c */ /* 0x080fe40003f24070 */
[----:B------:R-:W-:Y:S02]  /*ae70*/  @P4 LOP3.LUT R0, R0, 0x400000, RZ, 0xfc, !PT ;  /* 0x0040000000004812 */ /* 0x000fe400078efcff */
[----:B------:R-:W-:Y:S02]  /*ae80*/  ISETP.GT.U32.AND.EX P2, PT, R25, RZ, PT, P1 ;  /* 0x000000ff1900720c */ /* 0x000fe40003f44110 */
[----:B------:R-:W-:Y:S02]  /*ae90*/  LOP3.LUT R0, R0, 0xffdfffff, RZ, 0xc0, !PT ;  /* 0xffdfffff00007812 */ /* 0x000fe400078ec0ff */
[----:B------:R-:W-:Y:S02]  /*aea0*/  SEL R6, RZ, 0x7fff8, !P0 ;  /* 0x0007fff8ff067807 */ /* 0x000fe40004000000 */
[----:B------:R-:W-:-:S02]  /*aeb0*/  ISETP.GT.U32.AND P0, PT, R22, R2, PT ;  /* 0x000000021600720c */ /* 0x000fc40003f04070 */
[----:B------:R-:W-:Y:S02]  /*aec0*/  @P3 LOP3.LUT R0, R0, 0x200000, RZ, 0xfc, !PT ;  /* 0x0020000000003812 */ /* 0x000fe400078efcff */
[----:B------:R-:W-:Y:S02]  /*aed0*/  ISETP.GT.U32.AND.EX P1, PT, R27, RZ, PT, P0 ;  /* 0x000000ff1b00720c */ /* 0x000fe40003f24100 */
[----:B------:R-:W-:Y:S02]  /*aee0*/  LOP3.LUT R0, R0, 0xffefffff, RZ, 0xc0, !PT ;  /* 0xffefffff00007812 */ /* 0x000fe400078ec0ff */
[----:B------:R-:W-:Y:S02]  /*aef0*/  ISETP.GT.U32.AND P0, PT, R24, R2, PT ;  /* 0x000000021800720c */ /* 0x000fe40003f04070 */
[----:B------:R-:W-:Y:S02]  /*af00*/  @P2 LOP3.LUT R0, R0, 0x100000, RZ, 0xfc, !PT ;  /* 0x0010000000002812 */ /* 0x000fe400078efcff */
[----:B------:R-:W-:-:S02]  /*af10*/  ISETP.GT.U32.AND.EX P2, PT, R29, RZ, PT, P0 ;  /* 0x000000ff1d00720c */ /* 0x000fc40003f44100 */
[----:B------:R-:W-:Y:S02]  /*af20*/  LOP3.LUT R0, R0, 0xfff7ffff, RZ, 0xc0, !PT ;  /* 0xfff7ffff00007812 */ /* 0x000fe400078ec0ff */
[-C--:B------:R-:W-:Y:S02]  /*af30*/  ISETP.GT.U32.AND P0, PT, R26, R2.reuse, PT ;  /* 0x000000021a00720c */ /* 0x080fe40003f04070 */
[----:B------:R-:W-:Y:S02]  /*af40*/  @P1 LOP3.LUT R0, R0, 0x80000, RZ, 0xfc, !PT ;  /* 0x0008000000001812 */ /* 0x000fe400078efcff */
[----:B------:R-:W-:Y:S02]  /*af50*/  ISETP.GT.U32.AND.EX P1, PT, R31, RZ, PT, P0 ;  /* 0x000000ff1f00720c */ /* 0x000fe40003f24100 */
[----:B------:R-:W-:Y:S02]  /*af60*/  LOP3.LUT R0, R0, 0xfffbffff, RZ, 0xc0, !PT ;  /* 0xfffbffff00007812 */ /* 0x000fe400078ec0ff */
        /* <DEDUP_REMOVED lines=14> */
[-C--:B------:R-:W-:Y:S02]  /*b050*/  ISETP.GT.U32.AND P1, PT, R34, R2.reuse, PT ;  /* 0x000000022200720c */ /* 0x080fe40003f24070 */
[----:B------:R-:W-:Y:S02]  /*b060*/  LOP3.LUT R0, R0, 0xffffbfff, RZ, 0xc0, !PT ;  /* 0xffffbfff00007812 */ /* 0x000fe400078ec0ff */
[----:B------:R-:W-:Y:S02]  /*b070*/  ISETP.GT.U32.AND.EX P2, PT, R39, RZ, PT, P1 ;  /* 0x000000ff2700720c */ /* 0x000fe40003f44110 */
[----:B------:R-:W-:Y:S02]  /*b080*/  ISETP.GT.U32.AND P1, PT, R36, R2, PT ;  /* 0x000000022400720c */ /* 0x000fe40003f24070 */
[----:B------:R-:W-:-:S02]  /*b090*/  @P0 LOP3.LUT R0, R0, 0x4000, RZ, 0xfc, !PT ;  /* 0x0000400000000812 */ /* 0x000fc400078efcff */
[----:B------:R-:W-:Y:S02]  /*b0a0*/  ISETP.GT.U32.AND.EX P3, PT, R41, RZ, PT, P1 ;  /* 0x000000ff2900720c */ /* 0x000fe40003f64110 */
[----:B------:R-:W-:Y:S02]  /*b0b0*/  LOP3.LUT R0, R0, 0xffffdfff, RZ, 0xc0, !PT ;  /* 0xffffdfff00007812 */ /* 0x000fe400078ec0ff */
[-C--:B------:R-:W-:Y:S02]  /*b0c0*/  ISETP.GT.U32.AND P1, PT, R38, R2.reuse, PT ;  /* 0x000000022600720c */ /* 0x080fe40003f24070 */
        /* <DEDUP_REMOVED lines=48> */
[----:B------:R-:W-:Y:S02]  /*b3d0*/  ISETP.GT.U32.AND.EX P0, PT, R20, RZ, PT, P0 ;  /* 0x000000ff1400720c */ /* 0x000fe40003f04100 */
[----:B------:R-:W-:Y:S02]  /*b3e0*/  @P2 LOP3.LUT R0, R0, 0x1, RZ, 0xfc, !PT ;  /* 0x0000000100002812 */ /* 0x000fe400078efcff */
[----:B------:R-:W-:-:S02]  /*b3f0*/  ISETP.GT.U32.AND P2, PT, R18, R2, PT ;  /* 0x000000021200720c */ /* 0x000fc40003f44070 */
[----:B------:R-:W-:Y:S02]  /*b400*/  LOP3.LUT R0, R0, 0xfbffffff, RZ, 0xc0, !PT ;  /* 0xfbffffff00007812 */ /* 0x000fe400078ec0ff */
[----:B------:R-:W-:Y:S02]  /*b410*/  ISETP.GT.U32.AND.EX P2, PT, R17, RZ, PT, P2 ;  /* 0x000000ff1100720c */ /* 0x000fe40003f44120 */
[----:B------:R-:W-:Y:S02]  /*b420*/  @P1 LOP3.LUT R0, R0, 0x4000000, RZ, 0xfc, !PT ;  /* 0x0400000000001812 */ /* 0x000fe400078efcff */
[----:B------:R-:W-:Y:S02]  /*b430*/  ISETP.GT.U32.AND P3, PT, R9, R2, PT ;  /* 0x000000020900720c */ /* 0x000fe40003f64070 */
[C---:B------:R-:W-:Y:S02]  /*b440*/  LOP3.LUT P1, RZ, R0.reuse, 0x100000, RZ, 0xc0, !PT ;  /* 0x0010000000ff7812 */ /* 0x040fe4000782c0ff */
[----:B------:R-:W-:-:S02]  /*b450*/  LOP3.LUT R0, R0, 0xf7ffffff, RZ, 0xc0, !PT ;  /* 0xf7ffffff00007812 */ /* 0x000fc400078ec0ff */
[----:B------:R-:W-:Y:S02]  /*b460*/  SEL R10, RZ, 0x1, !P0 ;  /* 0x00000001ff0a7807 */ /* 0x000fe40004000000 */
[----:B------:R-:W-:Y:S02]  /*b470*/  LOP3.LUT R0, R0, 0xffffffef, RZ, 0xc0, !PT ;  /* 0xffffffef00007812 */ /* 0x000fe400078ec0ff */
[----:B------:R-:W-:Y:S01]  /*b480*/  LOP3.LUT R15, R15, 0x3, RZ, 0xc0, !PT ;  /* 0x000000030f0f7812 */ /* 0x000fe200078ec0ff */
[----:B------:R-:W-:Y:S01]  /*b490*/  IMAD.IADD R10, R10, 0x1, R14 ;  /* 0x000000010a0a7824 */ /* 0x000fe200078e020e */
[----:B------:R-:W-:Y:S02]  /*b4a0*/  @P2 LOP3.LUT R0, R0, 0x10, RZ, 0xfc, !PT ;  /* 0x0000001000002812 */ /* 0x000fe400078efcff */
[----:B------:R-:W-:Y:S02]  /*b4b0*/  ISETP.GE.U32.AND P2, PT, R18, R2, PT ;  /* 0x000000021200720c */ /* 0x000fe40003f46070 */
[----:B------:R-:W-:-:S02]  /*b4c0*/  @P0 LOP3.LUT R0, R0, 0x8000000, RZ, 0xfc, !PT ;  /* 0x0800000000000812 */ /* 0x000fc400078efcff */
[----:B------:R-:W-:Y:S02]  /*b4d0*/  LOP3.LUT R10, R10, 0x3, RZ, 0xc0, !PT ;  /* 0x000000030a0a7812 */ /* 0x000fe400078ec0ff */
[C---:B------:R-:W-:Y:S02]  /*b4e0*/  LOP3.LUT P0, RZ, R0.reuse, 0x200000, RZ, 0xc0, !PT ;  /* 0x0020000000ff7812 */ /* 0x040fe4000780c0ff */
[----:B------:R-:W-:Y:S02]  /*b4f0*/  LOP3.LUT R0, R0, 0xefffffff, RZ, 0xc0, !PT ;  /* 0xefffffff00007812 */ /* 0x000fe400078ec0ff */
[----:B------:R-:W-:Y:S02]  /*b500*/  ISETP.GE.U32.AND.EX P2, PT, R17, RZ, PT, P2 ;  /* 0x000000ff1100720c */ /* 0x000fe40003f46120 */
[----:B------:R-:W-:Y:S02]  /*b510*/  @P3 LOP3.LUT R0, R0, 0x10000000, RZ, 0xfc, !PT ;  /* 0x1000000000003812 */ /* 0x000fe400078efcff */
[----:B------:R-:W-:-:S02]  /*b520*/  IADD3 R73, PT, PT, R10, R7, R73 ;  /* 0x000000070a497210 */ /* 0x000fc40007ffe049 */
[C---:B------:R-:W-:Y:S02]  /*b530*/  LOP3.LUT P3, RZ, R0.reuse, 0x400000, RZ, 0xc0, !PT ;  /* 0x0040000000ff7812 */ /* 0x040fe4000786c0ff */
[----:B------:R-:W-:Y:S02]  /*b540*/  IADD3 R74, PT, PT, R15, R6, R74 ;  /* 0x000000060f4a7210 */ /* 0x000fe40007ffe04a */
[----:B------:R-:W-:Y:S02]  /*b550*/  LOP3.LUT R0, R0, 0xdfffffff, RZ, 0xc0, !PT ;  /* 0xdfffffff00007812 */ /* 0x000fe400078ec0ff */
[-C--:B------:R-:W-:Y:S02]  /*b560*/  ISETP.GT.U32.AND P5, PT, R4, R2.reuse, PT ;  /* 0x000000020400720c */ /* 0x080fe40003fa4070 */
[----:B------:R-:W-:Y:S02]  /*b570*/  ISETP.GT.U32.AND P6, PT, R5, R2, PT ;  /* 0x000000020500720c */ /* 0x000fe40003fc4070 */
[----:B------:R-:W-:Y:S01]  /*b580*/  LDTM.16dp32bit_t0_t15.x64 R4, tmem[UR61] ;  /* 0x0000003d000479ee */ /* 0x000fe20008b00000 */
[----:B------:R-:W1:Y:S01]  /*b590*/  LDTM.16dp32bit_t16_t31.x64 R4, tmem[UR61+0x40] ;  /* 0x0000403d000479ee */ /* 0x000e620008b20000 */
[----:B------:R-:W-:-:S02]  /*b5a0*/  @P4 LOP3.LUT R0, R0, 0x20000000, RZ, 0xfc, !PT ;  /* 0x2000000000004812 */ /* 0x000fc400078efcff */
[----:B------:R-:W-:Y:S02]  /*b5b0*/  LOP3.LUT R73, R73, 0xf, RZ, 0xc0, !PT ;  /* 0x0000000f49497812 */ /* 0x000fe400078ec0ff */
[C---:B------:R-:W-:Y:S02]  /*b5c0*/  LOP3.LUT P4, RZ, R0.reuse, 0x800000, RZ, 0xc0, !PT ;  /* 0x0080000000ff7812 */ /* 0x040fe4000788c0ff */
[----:B------:R-:W-:Y:S01]  /*b5d0*/  LOP3.LUT R0, R0, 0xbfffffff, RZ, 0xc0, !PT ;  /* 0xbfffffff00007812 */ /* 0x000fe200078ec0ff */
[----:B------:R-:W-:-:S03]  /*b5e0*/  IMAD R73, R74, 0x10, R73 ;  /* 0x000000104a497824 */ /* 0x000fc600078e0249 */
[----:B------:R-:W-:Y:S02]  /*b5f0*/  @P5 LOP3.LUT R0, R0, 0x40000000, RZ, 0xfc, !PT ;  /* 0x4000000000005812 */ /* 0x000fe400078efcff */
[----:B------:R-:W-:Y:S02]  /*b600*/  LOP3.LUT R73, R73, 0xff, RZ, 0xc0, !PT ;  /* 0x000000ff49497812 */ /* 0x000fe400078ec0ff */
[C---:B------:R-:W-:Y:S02]  /*b610*/  LOP3.LUT P5, RZ, R0.reuse, 0x1000000, RZ, 0xc0, !PT ;  /* 0x0100000000ff7812 */ /* 0x040fe400078ac0ff */
[----:B------:R-:W-:-:S04]  /*b620*/  LOP3.LUT R0, R0, 0x7fffffff, RZ, 0xc0, !PT ;  /* 0x7fffffff00007812 */ /* 0x000fc800078ec0ff */
[----:B------:R-:W-:Y:S01]  /*b630*/  @P6 LOP3.LUT R0, R0, 0x80000000, RZ, 0xfc, !PT ;  /* 0x8000000000006812 */ /* 0x000fe200078efcff */
[----:B-1----:R-:W-:-:S03]  /*b640*/  FMUL R4, R4, UR65 ;  /* 0x0000004104047c20 */ /* 0x002fc60008400000 */
[----:B------:R-:W-:Y:S01]  /*b650*/  LOP3.LUT P6, RZ, R0, 0x10, RZ, 0xc0, !PT ;  /* 0x0000001000ff7812 */ /* 0x000fe200078cc0ff */
[----:B------:R-:W-:Y:S01]  /*b660*/  FMUL R14, R14, UR65 ;  /* 0x000000410e0e7c20 */ /* 0x000fe20008400000 */
[----:B------:R-:W-:Y:S01]  /*b670*/  FMUL R15, R15, UR65 ;  /* 0x000000410f0f7c20 */ /* 0x000fe20008400000 */
[----:B------:R-:W-:Y:S01]  /*b680*/  FMUL R16, R16, UR65 ;  /* 0x0000004110107c20 */ /* 0x000fe20008400000 */
[----:B------:R-:W-:Y:S01]  /*b690*/  FSEL R69, R4, -INF , !P6 ;  /* 0xff80000004457808 */ /* 0x000fe20007000000 */
[----:B------:R-:W-:Y:S01]  /*b6a0*/  FMUL R17, R17, UR65 ;  /* 0x0000004111117c20 */ /* 0x000fe20008400000 */
[----:B------:R-:W-:Y:S01]  /*b6b0*/  LOP3.LUT P6, RZ, R0, 0x80, RZ, 0xc0, !PT ;  /* 0x0000008000ff7812 */ /* 0x000fe200078cc0ff */
[----:B------:R-:W-:Y:S01]  /*b6c0*/  FMUL R18, R18, UR65 ;  /* 0x0000004112127c20 */ /* 0x000fe20008400000 */
[----:B------:R-:W-:Y:S01]  /*b6d0*/  FMUL R10, R10, UR65 ;  /* 0x000000410a0a7c20 */ /* 0x000fe20008400000 */
[----:B------:R-:W-:Y:S01]  /*b6e0*/  FMUL R19, R19, UR65 ;  /* 0x0000004113137c20 */ /* 0x000fe20008400000 */
[----:B------:R-:W-:Y:S01]  /*b6f0*/  FMUL R6, R6, UR65 ;  /* 0x0000004106067c20 */ /* 0x000fe20008400000 */
[----:B------:R-:W-:Y:S01]  /*b700*/  FMUL R13, R13, UR65 ;  /* 0x000000410d0d7c20 */ /* 0x000fe20008400000 */
[----:B------:R-:W-:Y:S01]  /*b710*/  FMUL R20, R20, UR65 ;  /* 0x0000004114147c20 */ /* 0x000fe20008400000 */
[----:B------:R-:W-:Y:S01]  /*b720*/  FSEL R10, R10, -INF , !P1 ;  /* 0xff8000000a0a7808 */ /* 0x000fe20004800000 */
[----:B------:R-:W-:Y:S01]  /*b730*/  FMUL R24, R24, UR65 ;  /* 0x0000004118187c20 */ /* 0x000fe20008400000 */
[----:B------:R-:W-:Y:S01]  /*b740*/  LOP3.LUT P1, RZ, R0, 0x20000, RZ, 0xc0, !PT ;  /* 0x0002000000ff7812 */ /* 0x000fe2000782c0ff */
[----:B------:R-:W-:Y:S01]  /*b750*/  FMUL R28, R28, UR65 ;  /* 0x000000411c1c7c20 */ /* 0x000fe20008400000 */
[----:B------:R-:W-:Y:S01]  /*b760*/  FSEL R6, R6, -INF , !P5 ;  /* 0xff80000006067808 */ /* 0x000fe20006800000 */
[----:B------:R-:W-:Y:S01]  /*b770*/  FMUL R21, R21, UR65 ;  /* 0x0000004115157c20 */ /* 0x000fe20008400000 */
[----:B------:R-:W-:Y:S01]  /*b780*/  @P6 LOP3.LUT R78, R78, 0x1, RZ, 0xfc, !PT ;  /* 0x000000014e4e6812 */ /* 0x000fe200078efcff */
[----:B------:R-:W-:Y:S01]  /*b790*/  FMUL R5, R5, UR65 ;  /* 0x0000004105057c20 */ /* 0x000fe20008400000 */
[----:B------:R-:W-:Y:S01]  /*b7a0*/  LOP3.LUT P6, RZ, R0, 0x100, RZ, 0xc0, !PT ;  /* 0x0000010000ff7812 */ /* 0x000fe200078cc0ff */
[----:B------:R-:W-:Y:S01]  /*b7b0*/  IMAD.U32 R4, RZ, RZ, UR69 ;  /* 0x00000045ff047e24 */ /* 0x000fe2000f8e00ff */
[----:B------:R-:W-:Y:S01]  /*b7c0*/  LOP3.LUT R78, R78, 0xfffffffd, RZ, 0xc0, !PT ;  /* 0xfffffffd4e4e7812 */ /* 0x000fe200078ec0ff */
[----:B------:R-:W-:Y:S01]  /*b7d0*/  FMUL R30, R30, UR65 ;  /* 0x000000411e1e7c20 */ /* 0x000fe20008400000 */
[----:B------:R-:W-:Y:S01]  /*b7e0*/  LOP3.LUT P5, RZ, R0, 0x40, RZ, 0xc0, !PT ;  /* 0x0000004000ff7812 */ /* 0x000fe200078ac0ff */
[----:B------:R-:W-:Y:S01]  /*b7f0*/  FMUL R22, R22, UR65 ;  /* 0x0000004116167c20 */ /* 0x000fe20008400000 */
[----:B------:R-:W-:Y:S01]  /*b800*/  FSEL R13, R13, -INF , !P1 ;  /* 0xff8000000d0d7808 */ /* 0x000fe20004800000 */
[----:B------:R-:W-:Y:S01]  /*b810*/  FMUL R31, R31, UR65 ;  /* 0x000000411f1f7c20 */ /* 0x000fe20008400000 */
[----:B------:R-:W-:Y:S01]  /*b820*/  LOP3.LUT P1, RZ, R0, 0x2, RZ, 0xc0, !PT ;  /* 0x0000000200ff7812 */ /* 0x000fe2000782c0ff */
[----:B------:R-:W-:Y:S01]  /*b830*/  FMUL R29, R29, UR65 ;  /* 0x000000411d1d7c20 */ /* 0x000fe20008400000 */
[----:B------:R-:W-:Y:S01]  /*b840*/  FSEL R24, R24, -INF , !P5 ;  /* 0xff80000018187808 */ /* 0x000fe20006800000 */
[----:B------:R-:W-:Y:S01]  /*b850*/  FMUL R23, R23, UR65 ;  /* 0x0000004117177c20 */ /* 0x000fe20008400000 */
[----:B------:R-:W-:Y:S01]  /*b860*/  LOP3.LUT P5, RZ, R0, 0x40000000, RZ, 0xc0, !PT ;  /* 0x4000000000ff7812 */ /* 0x000fe200078ac0ff */
[----:B------:R-:W-:Y:S01]  /*b870*/  FMUL R34, R34, UR65 ;  /* 0x0000004122227c20 */ /* 0x000fe20008400000 */
[----:B------:R-:W-:Y:S01]  /*b880*/  @P6 LOP3.LUT R78, R78, 0x2, RZ, 0xfc, !PT ;  /* 0x000000024e4e6812 */ /* 0x000fe200078efcff */
[----:B------:R-:W-:Y:S01]  /*b890*/  FMUL R33, R33, UR65 ;  /* 0x0000004121217c20 */ /* 0x000fe20008400000 */
[----:B------:R-:W-:Y:S01]  /*b8a0*/  LOP3.LUT P6, RZ, R0, 0x200, RZ, 0xc0, !PT ;  /* 0x0000020000ff7812 */ /* 0x000fe200078cc0ff */
[----:B------:R-:W-:Y:S01]  /*b8b0*/  FMUL R35, R35, UR65 ;  /* 0x0000004123237c20 */ /* 0x000fe20008400000 */
[----:B------:R-:W-:Y:S01]  /*b8c0*/  LOP3.LUT R78, R78, 0xfffffffb, RZ, 0xc0, !PT ;  /* 0xfffffffb4e4e7812 */ /* 0x000fe200078ec0ff */
[----:B------:R-:W-:Y:S01]  /*b8d0*/  FMUL R36, R36, UR65 ;  /* 0x0000004124247c20 */ /* 0x000fe20008400000 */
[----:B------:R-:W-:Y:S01]  /*b8e0*/  FSEL R80, R28, -INF , !P1 ;  /* 0xff8000001c507808 */ /* 0x000fe20004800000 */
[----:B------:R-:W-:Y:S01]  /*b8f0*/  FMUL R37, R37, UR65 ;  /* 0x0000004125257c20 */ /* 0x000fe20008400000 */
[----:B------:R-:W-:Y:S01]  /*b900*/  LOP3.LUT P1, RZ, R0, 0x4000000, RZ, 0xc0, !PT ;  /* 0x0400000000ff7812 */ /* 0x000fe2000782c0ff */
[----:B------:R-:W-:Y:S01]  /*b910*/  FMUL R38, R38, UR65 ;  /* 0x0000004126267c20 */ /* 0x000fe20008400000 */
[----:B------:R-:W-:Y:S01]  /*b920*/  FSEL R5, R5, -INF , !P2 ;  /* 0xff80000005057808 */ /* 0x000fe20005000000 */
[----:B------:R-:W-:Y:S01]  /*b930*/  FMUL R39, R39, UR65 ;  /* 0x0000004127277c20 */ /* 0x000fe20008400000 */
[----:B------:R-:W-:Y:S01]  /*b940*/  ISETP.GT.U32.AND.EX P5, PT, R86, RZ, PT, P5 ;  /* 0x000000ff5600720c */ /* 0x000fe20003fa4150 */
        /* <DEDUP_REMOVED lines=9> */
[--C-:B------:R-:W-:Y:S01]  /*b9e0*/  LOP3.LUT R4, R4, 0x2d, R70.reuse, 0xfe, !PT ;  /* 0x0000002d04047812 */ /* 0x100fe200078efe46 */
[----:B------:R-:W-:Y:S01]  /*b9f0*/  FMUL R45, R45, UR65 ;  /* 0x000000412d2d7c20 */ /* 0x000fe20008400000 */
[----:B------:R-:W-:Y:S01]  /*ba00*/  FSEL R86, R30, -INF , !P1 ;  /* 0xff8000001e567808 */ /* 0x000fe20004800000 */
[----:B------:R-:W-:Y:S01]  /*ba10*/  FMUL R8, R8, UR65 ;  /* 0x0000004108087c20 */ /* 0x000fe20008400000 */
[-C--:B------:R-:W-:Y:S01]  /*ba20*/  ISETP.GT.U32.AND P1, PT, R82, R2.reuse, PT ;  /* 0x000000025200720c */ /* 0x080fe20003f24070 */
[----:B------:R-:W-:Y:S01]  /*ba30*/  FMUL R11, R11, UR65 ;  /* 0x000000410b0b7c20 */ /* 0x000fe20008400000 */
[----:B------:R-:W-:Y:S01]  /*ba40*/  FSEL R82, R31, -INF , !P5 ;  /* 0xff8000001f527808 */ /* 0x000fe20006800000 */
[----:B------:R-:W-:Y:S01]  /*ba50*/  FMUL R7, R7, UR65 ;  /* 0x0000004107077c20 */ /* 0x000fe20008400000 */
[----:B------:R-:W-:Y:S01]  /*ba60*/  FSEL R81, R29, -INF , !P2 ;  /* 0xff8000001d517808 */ /* 0x000fe20005000000 */
[----:B------:R-:W-:Y:S01]  /*ba70*/  FMUL R46, R46, UR65 ;  /* 0x000000412e2e7c20 */ /* 0x000fe20008400000 */
[----:B------:R-:W-:Y:S01]  /*ba80*/  @P6 LOP3.LUT R78, R78, 0x8, RZ, 0xfc, !PT ;  /* 0x000000084e4e6812 */ /* 0x000fe200078efcff */
[----:B------:R-:W-:Y:S01]  /*ba90*/  FMUL R26, R26, UR65 ;  /* 0x000000411a1a7c20 */ /* 0x000fe20008400000 */
[----:B------:R-:W-:Y:S01]  /*baa0*/  LOP3.LUT P6, RZ, R0, 0x800, RZ, 0xc0, !PT ;  /* 0x0000080000ff7812 */ /* 0x000fe200078cc0ff */
[----:B------:R-:W-:Y:S01]  /*bab0*/  FMUL R25, R25, UR65 ;  /* 0x0000004119197c20 */ /* 0x000fe20008400000 */
[----:B------:R-:W-:Y:S01]  /*bac0*/  LOP3.LUT R78, R78, 0xffffffef, RZ, 0xc0, !PT ;  /* 0xffffffef4e4e7812 */ /* 0x000fe200078ec0ff */
[----:B------:R-:W-:Y:S01]  /*bad0*/  FMUL R47, R47, UR65 ;  /* 0x000000412f2f7c20 */ /* 0x000fe20008400000 */
[-C--:B------:R-:W-:Y:S01]  /*bae0*/  ISETP.GT.U32.AND P5, PT, R4, R2.reuse, PT ;  /* 0x000000020400720c */ /* 0x080fe20003fa4070 */
[----:B------:R-:W-:Y:S01]  /*baf0*/  IMAD.U32 R4, RZ, RZ, UR69 ;  /* 0x00000045ff047e24 */ /* 0x000fe2000f8e00ff */
[-C--:B------:R-:W-:Y:S01]  /*bb00*/  ISETP.GT.U32.AND P2, PT, R85, R2.reuse, PT ;  /* 0x000000025500720c */ /* 0x080fe20003f44070 */
[----:B------:R-:W-:Y:S01]  /*bb10*/  FMUL R48, R48, UR65 ;  /* 0x0000004130307c20 */ /* 0x000fe20008400000 */
[----:B------:R-:W-:Y:S01]  /*bb20*/  ISETP.GT.U32.AND.EX P1, PT, R84, RZ, PT, P1 ;  /* 0x000000ff5400720c */ /* 0x000fe20003f24110 */
[----:B------:R-:W-:Y:S01]  /*bb30*/  FMUL R9, R9, UR65 ;  /* 0x0000004109097c20 */ /* 0x000fe20008400000 */
[----:B------:R-:W-:Y:S01]  /*bb40*/  ISETP.GT.U32.AND.EX P2, PT, R76, RZ, PT, P2 ;  /* 0x000000ff4c00720c */ /* 0x000fe20003f44120 */
[----:B------:R-:W-:Y:S01]  /*bb50*/  FMUL R12, R12, UR65 ;  /* 0x000000410c0c7c20 */ /* 0x000fe20008400000 */
[--C-:B------:R-:W-:Y:S01]  /*bb60*/  LOP3.LUT R4, R4, 0x2a, R70.reuse, 0xfe, !PT ;  /* 0x0000002a04047812 */ /* 0x100fe200078efe46 */
        /* <DEDUP_REMOVED lines=9> */
[----:B------:R-:W-:Y:S01]  /*bc00*/  ISETP.GT.U32.AND P2, PT, R4, R2, PT ;  /* 0x000000020400720c */ /* 0x000fe20003f44070 */
[----:B------:R-:W-:Y:S01]  /*bc10*/  IMAD.U32 R4, RZ, RZ, UR69 ;  /* 0x00000045ff047e24 */ /* 0x000fe2000f8e00ff */
[----:B------:R-:W-:Y:S01]  /*bc20*/  FSEL R8, R8, -INF , !P3 ;  /* 0xff80000008087808 */ /* 0x000fe20005800000 */
[----:B------:R-:W-:Y:S01]  /*bc30*/  FMUL R52, R52, UR65 ;  /* 0x0000004134347c20 */ /* 0x000fe20008400000 */
[----:B------:R-:W-:Y:S01]  /*bc40*/  LOP3.LUT P3, RZ, R0, 0x80000, RZ, 0xc0, !PT ;  /* 0x0008000000ff7812 */ /* 0x000fe2000786c0ff */
[----:B------:R-:W-:Y:S01]  /*bc50*/  FMUL R53, R53, UR65 ;  /* 0x0000004135357c20 */ /* 0x000fe20008400000 */
[----:B------:R-:W-:Y:S01]  /*bc60*/  LOP3.LUT R4, R4, 0x20, R70, 0xfe, !PT ;  /* 0x0000002004047812 */ /* 0x000fe200078efe46 */
        /* <DEDUP_REMOVED lines=9> */
[----:B------:R-:W-:Y:S01]  /*bd00*/  FSEL R7, R7, -INF , !P4 ;  /* 0xff80000007077808 */ /* 0x000fe20006000000 */
[----:B------:R-:W-:Y:S01]  /*bd10*/  FMUL R59, R59, UR65 ;  /* 0x000000413b3b7c20 */ /* 0x000fe20008400000 */
[C---:B------:R-:W-:Y:S01]  /*bd20*/  LOP3.LUT P3, RZ, R0.reuse, 0x8, RZ, 0xc0, !PT ;  /* 0x0000000800ff7812 */ /* 0x040fe2000786c0ff */
[----:B------:R-:W-:Y:S01]  /*bd30*/  FMUL R61, R61, UR65 ;  /* 0x000000413d3d7c20 */ /* 0x000fe20008400000 */
[----:B------:R-:W-:Y:S01]  /*bd40*/  LOP3.LUT P4, RZ, R0, 0x20, RZ, 0xc0, !PT ;  /* 0x0000002000ff7812 */ /* 0x000fe2000788c0ff */
[----:B------:R-:W-:Y:S01]  /*bd50*/  FMUL R60, R60, UR65 ;  /* 0x000000413c3c7c20 */ /* 0x000fe20008400000 */
[----:B------:R-:W-:Y:S01]  /*bd60*/  FSEL R9, R9, -INF , !P0 ;  /* 0xff80000009097808 */ /* 0x000fe20004000000 */
[----:B------:R-:W-:Y:S01]  /*bd70*/  FMUL R62, R62, UR65 ;  /* 0x000000413e3e7c20 */ /* 0x000fe20008400000 */
[----:B------:R-:W-:-:S02]  /*bd80*/  @P6 LOP3.LUT R78, R78, 0x40, RZ, 0xfc, !PT ;  /* 0x000000404e4e6812 */ /* 0x000fc400078efcff */
[----:B------:R-:W-:Y:S02]  /*bd90*/  LOP3.LUT P6, RZ, R0, 0x4000, RZ, 0xc0, !PT ;  /* 0x0000400000ff7812 */ /* 0x000fe400078cc0ff */
[----:B------:R-:W-:Y:S02]  /*bda0*/  LOP3.LUT R78, R78, 0xffffff7f, RZ, 0xc0, !PT ;  /* 0xffffff7f4e4e7812 */ /* 0x000fe400078ec0ff */
[----:B------:R-:W-:Y:S02]  /*bdb0*/  FSEL R25, R25, -INF , !P4 ;  /* 0xff80000019197808 */ /* 0x000fe40006000000 */
[C---:B------:R-:W-:Y:S02]  /*bdc0*/  LOP3.LUT P4, RZ, R0.reuse, 0x20000000, RZ, 0xc0, !PT ;  /* 0x2000000000ff7812 */ /* 0x040fe4000788c0ff */
[----:B------:R-:W-:-:S04]  /*bdd0*/  LOP3.LUT P0, RZ, R0, 0x40000, RZ, 0xc0, !PT ;  /* 0x0004000000ff7812 */ /* 0x000fc8000780c0ff */
[----:B------:R-:W-:Y:S02]  /*bde0*/  FSEL R12, R12, -INF , !P0 ;  /* 0xff8000000c0c7808 */ /* 0x000fe40004000000 */
[----:B------:R-:W-:Y:S02]  /*bdf0*/  @P6 LOP3.LUT R78, R78, 0x80, RZ, 0xfc, !PT ;  /* 0x000000804e4e6812 */ /* 0x000fe400078efcff */
[----:B------:R-:W-:Y:S02]  /*be00*/  LOP3.LUT P6, RZ, R0, 0x8000, RZ, 0xc0, !PT ;  /* 0x0000800000ff7812 */ /* 0x000fe400078cc0ff */
[----:B------:R-:W-:Y:S02]  /*be10*/  LOP3.LUT R78, R78, 0xfffffeff, RZ, 0xc0, !PT ;  /* 0xfffffeff4e4e7812 */ /* 0x000fe400078ec0ff */
[----:B------:R-:W-:-:S04]  /*be20*/  LOP3.LUT P0, RZ, R0, 0x4, RZ, 0xc0, !PT ;  /* 0x0000000400ff7812 */ /* 0x000fc8000780c0ff */
[----:B------:R-:W-:Y:S02]  /*be30*/  FSEL R79, R27, -INF , !P0 ;  /* 0xff8000001b4f7808 */ /* 0x000fe40004000000 */
[----:B------:R-:W-:-:S03]  /*be40*/  LOP3.LUT P0, RZ, R0, 0x8000000, RZ, 0xc0, !PT ;  /* 0x0800000000ff7812 */ /* 0x000fc6000780c0ff */
[----:B------:R-:W-:Y:S02]  /*be50*/  @P6 LOP3.LUT R78, R78, 0x100, RZ, 0xfc, !PT ;  /* 0x000001004e4e6812 */ /* 0x000fe400078efcff */
[----:B------:R-:W-:-:S04]  /*be60*/  LOP3.LUT P6, RZ, R0, 0x10000, RZ, 0xc0, !PT ;  /* 0x0001000000ff7812 */ /* 0x000fc800078cc0ff */
[----:B------:R-:W-:Y:S02]  /*be70*/  FSEL R14, R14, -INF , !P6 ;  /* 0xff8000000e0e7808 */ /* 0x000fe40007000000 */
        /* <DEDUP_REMOVED lines=16> */
[----:B------:R-:W-:Y:S02]  /*bf80*/  LOP3.LUT P6, RZ, R78, 0x1, RZ, 0xc0, !PT ;  /* 0x000000014eff7812 */ /* 0x000fe400078cc0ff */
[----:B------:R-:W-:Y:S01]  /*bf90*/  FSEL R78, R26, -INF , !P3 ;  /* 0xff8000001a4e7808 */ /* 0x000fe20005800000 */
[----:B------:R-:W-:Y:S01]  /*bfa0*/  IMAD.U32 R26, RZ, RZ, UR74 ;  /* 0x0000004aff1a7e24 */ /* 0x000fe2000f8e00ff */
[----:B------:R-:W-:Y:S02]  /*bfb0*/  FSEL R23, R23, -INF , !P6 ;  /* 0xff80000017177808 */ /* 0x000fe40007000000 */
[C---:B------:R-:W-:Y:S02]  /*bfc0*/  LOP3.LUT P6, RZ, R0.reuse, 0x80000000, RZ, 0xc0, !PT ;  /* 0x8000000000ff7812 */ /* 0x040fe400078cc0ff */
[----:B------:R-:W-:-:S02]  /*bfd0*/  LOP3.LUT P3, RZ, R0, 0x10000000, RZ, 0xc0, !PT ;  /* 0x1000000000ff7812 */ /* 0x000fc4000786c0ff */
[----:B------:R-:W-:Y:S02]  /*bfe0*/  ISETP.GT.U32.AND.EX P6, PT, R83, RZ, PT, P6 ;  /* 0x000000ff5300720c */ /* 0x000fe40003fc4160 */
[----:B------:R-:W-:Y:S02]  /*bff0*/  FSEL R83, R33, -INF , !P1 ;  /* 0xff80000021537808 */ /* 0x000fe40004800000 */
[----:B------:R-:W-:Y:S02]  /*c000*/  ISETP.GT.U32.AND P1, PT, R77, R2, PT ;  /* 0x000000024d00720c */ /* 0x000fe40003f24070 */
[C---:B------:R-:W-:Y:S02]  /*c010*/  ISETP.GT.U32.AND.EX P3, PT, R26.reuse, RZ, PT, P3 ;  /* 0x000000ff1a00720c */ /* 0x040fe40003f64130 */
[----:B------:R-:W-:Y:S02]  /*c020*/  ISETP.GT.U32.AND.EX P1, PT, R75, RZ, PT, P1 ;  /* 0x000000ff4b00720c */ /* 0x000fe40003f24110 */
[----:B------:R-:W-:-:S02]  /*c030*/  ISETP.GT.U32.AND.EX P4, PT, R26, RZ, PT, P4 ;  /* 0x000000ff1a00720c */ /* 0x000fc40003f84140 */
[----:B------:R-:W-:Y:S02]  /*c040*/  FSEL R85, R35, -INF , !P1 ;  /* 0xff80000023557808 */ /* 0x000fe40004800000 */
[----:B------:R-:W-:Y:S01]  /*c050*/  ISETP.GT.U32.AND P1, PT, R4, R2, PT ;  /* 0x000000020400720c */ /* 0x000fe20003f24070 */
[----:B------:R-:W-:Y:S01]  /*c060*/  IMAD.U32 R4, RZ, RZ, UR74 ;  /* 0x0000004aff047e24 */ /* 0x000fe2000f8e00ff */
[----:B------:R-:W-:Y:S02]  /*c070*/  ISETP.GT.U32.AND.EX P5, PT, R26, RZ, PT, P5 ;  /* 0x000000ff1a00720c */ /* 0x000fe40003fa4150 */
[----:B------:R-:W-:Y:S02]  /*c080*/  FSEL R87, R32, -INF , !P6 ;  /* 0xff80000020577808 */ /* 0x000fe40007000000 */
[----:B------:R-:W-:Y:S01]  /*c090*/  ISETP.GT.U32.AND.EX P1, PT, R4, RZ, PT, P1 ;  /* 0x000000ff0400720c */ /* 0x000fe20003f24110 */
[----:B------:R-:W-:Y:S01]  /*c0a0*/  IMAD.U32 R4, RZ, RZ, UR69 ;  /* 0x00000045ff047e24 */ /* 0x000fe2000f8e00ff */
[----:B------:R-:W-:-:S02]  /*c0b0*/  FSEL R49, R49, -INF , !P5 ;  /* 0xff80000031317808 */ /* 0x000fc40006800000 */
[----:B------:R-:W-:Y:S02]  /*c0c0*/  FSEL R36, R36, -INF , !P1 ;  /* 0xff80000024247808 */ /* 0x000fe40004800000 */
[----:B------:R-:W-:Y:S02]  /*c0d0*/  LOP3.LUT R4, R4, 0x21, R70, 0xfe, !PT ;  /* 0x0000002104047812 */ /* 0x000fe400078efe46 */
[----:B------:R-:W-:Y:S02]  /*c0e0*/  FSEL R50, R50, -INF , !P4 ;  /* 0xff80000032327808 */ /* 0x000fe40006000000 */
[----:B------:R-:W-:Y:S01]  /*c0f0*/  ISETP.GT.U32.AND P1, PT, R4, R2, PT ;  /* 0x000000020400720c */ /* 0x000fe20003f24070 */
[----:B------:R-:W-:Y:S01]  /*c100*/  IMAD.U32 R4, RZ, RZ, UR74 ;  /* 0x0000004aff047e24 */ /* 0x000fe2000f8e00ff */
[----:B------:R-:W-:Y:S02]  /*c110*/  FSEL R51, R51, -INF , !P3 ;  /* 0xff80000033337808 */ /* 0x000fe40005800000 */
[----:B0-----:R-:W-:-:S02]  /*c120*/  LOP3.LUT P6, RZ, R88, 0xff, RZ, 0xc0, !PT ;  /* 0x000000ff58ff7812 */ /* 0x001fc400078cc0ff */
[----:B------:R-:W-:Y:S01]  /*c130*/  ISETP.GT.U32.AND.EX P1, PT, R4, RZ, PT, P1 ;  /* 0x000000ff0400720c */ /* 0x000fe20003f24110 */
[----:B------:R-:W-:-:S03]  /*c140*/  IMAD.U32 R4, RZ, RZ, UR69 ;  /* 0x00000045ff047e24 */ /* 0x000fc6000f8e00ff */
[----:B------:R-:W-:Y:S02]  /*c150*/  FSEL R37, R37, -INF , !P1 ;  /* 0xff80000025257808 */ /* 0x000fe40004800000 */
[----:B------:R-:W-:-:S04]  /*c160*/  LOP3.LUT R4, R4, 0x22, R70, 0xfe, !PT ;  /* 0x0000002204047812 */ /* 0x000fc800078efe46 */
[----:B------:R-:W-:Y:S01]  /*c170*/  ISETP.GT.U32.AND P1, PT, R4, R2, PT ;  /* 0x000000020400720c */ /* 0x000fe20003f24070 */
[----:B------:R-:W-:Y:S01]  /*c180*/  IMAD.U32 R4, RZ, RZ, UR74 ;  /* 0x0000004aff047e24 */ /* 0x000fe2000f8e00ff */
[----:B------:R-:W0:Y:S01]  /*c190*/  @!P6 SYNCS.CCTL.IV [UR56+0x20010] ;  /* 0x02001000ff00e9b1 */ /* 0x000e220008000038 */
[----:B------:R-:W-:-:S03]  /*c1a0*/  NOP ;  /* 0x0000000000007918 */ /* 0x000fc60000000000 */
[----:B------:R-:W-:Y:S01]  /*c1b0*/  ISETP.GT.U32.AND.EX P1, PT, R4, RZ, PT, P1 ;  /* 0x000000ff0400720c */ /* 0x000fe20003f24110 */
[----:B------:R-:W-:-:S03]  /*c1c0*/  IMAD.U32 R4, RZ, RZ, UR69 ;  /* 0x00000045ff047e24 */ /* 0x000fc6000f8e00ff */
[----:B------:R-:W-:Y:S02]  /*c1d0*/  FSEL R38, R38, -INF , !P1 ;  /* 0xff80000026267808 */ /* 0x000fe40004800000 */
[----:B------:R-:W-:-:S04]  /*c1e0*/  LOP3.LUT R4, R4, 0x23, R70, 0xfe, !PT ;  /* 0x0000002304047812 */ /* 0x000fc800078efe46 */
[----:B------:R-:W-:Y:S01]  /*c1f0*/  ISETP.GT.U32.AND P1, PT, R4, R2, PT ;  /* 0x000000020400720c */ /* 0x000fe20003f24070 */
[----:B------:R-:W-:-:S05]  /*c200*/  IMAD.U32 R4, RZ, RZ, UR74 ;  /* 0x0000004aff047e24 */ /* 0x000fca000f8e00ff */
        /* <DEDUP_REMOVED lines=41> */
[----:B------:R-:W-:-:S03]  /*c4a0*/  IMAD.U32 R4, RZ, RZ, UR74 ;  /* 0x0000004aff047e24 */ /* 0x000fc6000f8e00ff */
[----:B------:R-:W-:Y:S02]  /*c4b0*/  ISETP.GT.U32.AND.EX P1, PT, R26, RZ, PT, P1 ;  /* 0x000000ff1a00720c */ /* 0x000fe40003f24110 */
[----:B------:R-:W-:Y:S01]  /*c4c0*/  ISETP.GT.U32.AND.EX P2, PT, R4, RZ, PT, P2 ;  /* 0x000000ff0400720c */ /* 0x000fe20003f44120 */
[----:B------:R-:W-:Y:S01]  /*c4d0*/  IMAD.U32 R4, RZ, RZ, UR69 ;  /* 0x00000045ff047e24 */ /* 0x000fe2000f8e00ff */
[----:B------:R-:W-:Y:S02]  /*c4e0*/  FSEL R47, R47, -INF , !P1 ;  /* 0xff8000002f2f7808 */ /* 0x000fe40004800000 */
[----:B------:R-:W-:Y:S02]  /*c4f0*/  FSEL R46, R46, -INF , !P2 ;  /* 0xff8000002e2e7808 */ /* 0x000fe40005000000 */
[----:B------:R-:W-:-:S04]  /*c500*/  LOP3.LUT R4, R4, 0x2c, R70, 0xfe, !PT ;  /* 0x0000002c04047812 */ /* 0x000fc800078efe46 */
[----:B------:R-:W-:Y:S01]  /*c510*/  ISETP.GT.U32.AND P2, PT, R4, R2, PT ;  /* 0x000000020400720c */ /* 0x000fe20003f44070 */
[----:B------:R-:W-:-:S03]  /*c520*/  IMAD.IADD R4, R71, 0x1, R73 ;  /* 0x0000000147047824 */ /* 0x000fc600078e0249 */
[----:B------:R-:W-:Y:S02]  /*c530*/  ISETP.GT.U32.AND.EX P2, PT, R26, RZ, PT, P2 ;  /* 0x000000ff1a00720c */ /* 0x000fe40003f44120 */
[----:B------:R-:W-:Y:S02]  /*c540*/  LOP3.LUT R4, R4, 0xffff, RZ, 0xc0, !PT ;  /* 0x0000ffff04047812 */ /* 0x000fe400078ec0ff */
[----:B------:R-:W-:Y:S02]  /*c550*/  FSEL R48, R48, -INF , !P2 ;  /* 0xff80000030307808 */ /* 0x000fe40005000000 */
[--C-:B------:R-:W-:Y:S02]  /*c560*/  SHF.R.U32.HI R26, RZ, 0xf, R4.reuse ;  /* 0x0000000fff1a7819 */ /* 0x100fe40000011604 */
[----:B------:R-:W-:Y:S02]  /*c570*/  SHF.R.U32.HI R27, RZ, 0xd, R4 ;  /* 0x0000000dff1b7819 */ /* 0x000fe40000011604 */
[----:B------:R-:W-:-:S02]  /*c580*/  LOP3.LUT P1, RZ, R26, 0x1, RZ, 0xc0, !PT ;  /* 0x000000011aff7812 */ /* 0x000fc4000782c0ff */
[----:B------:R-:W-:Y:S02]  /*c590*/  SHF.R.U32.HI R26, RZ, 0xe, R4 ;  /* 0x0000000eff1a7819 */ /* 0x000fe40000011604 */
[----:B------:R-:W-:Y:S02]  /*c5a0*/  LOP3.LUT P5, RZ, R27, 0x1, RZ, 0xc0, !PT ;  /* 0x000000011bff7812 */ /* 0x000fe400078ac0ff */
[----:B------:R-:W-:Y:S02]  /*c5b0*/  LOP3.LUT P2, RZ, R26, 0x1, RZ, 0xc0, !PT ;  /* 0x000000011aff7812 */ /* 0x000fe4000784c0ff */
[----:B------:R-:W-:Y:S02]  /*c5c0*/  FMNMX3 R26, R69, R5, R6, !PT ;  /* 0x00000005451a7276 */ /* 0x000fe40007800006 */
[----:B------:R-:W-:Y:S02]  /*c5d0*/  SHF.R.U32.HI R27, RZ, 0xc, R4 ;  /* 0x0000000cff1b7819 */ /* 0x000fe40000011604 */
[----:B------:R-:W-:-:S02]  /*c5e0*/  FMNMX3 R26, R26, R7, R8, !PT ;  /* 0x000000071a1a7276 */ /* 0x000fc40007800008 */
[----:B------:R-:W-:Y:S02]  /*c5f0*/  LOP3.LUT P4, RZ, R27, 0x1, RZ, 0xc0, !PT ;  /* 0x000000011bff7812 */ /* 0x000fe4000788c0ff */
[----:B------:R-:W-:Y:S02]  /*c600*/  FMNMX3 R26, R26, R9, R10, !PT ;  /* 0x000000091a1a7276 */ /* 0x000fe4000780000a */
[----:B------:R-:W-:Y:S02]  /*c610*/  SHF.R.U32.HI R27, RZ, 0xb, R4 ;  /* 0x0000000bff1b7819 */ /* 0x000fe40000011604 */
[----:B------:R-:W-:Y:S02]  /*c620*/  FMNMX3 R26, R26, R11, R12, !PT ;  /* 0x0000000b1a1a7276 */ /* 0x000fe4000780000c */
[----:B------:R-:W-:Y:S02]  /*c630*/  LOP3.LUT P3, RZ, R27, 0x1, RZ, 0xc0, !PT ;  /* 0x000000011bff7812 */ /* 0x000fe4000786c0ff */
[----:B------:R-:W-:-:S02]  /*c640*/  FMNMX3 R26, R26, R13, R14, !PT ;  /* 0x0000000d1a1a7276 */ /* 0x000fc4000780000e */
[----:B------:R-:W-:Y:S02]  /*c650*/  SHF.R.U32.HI R27, RZ, 0xa, R4 ;  /* 0x0000000aff1b7819 */ /* 0x000fe40000011604 */
[----:B------:R-:W-:Y:S02]  /*c660*/  FMNMX3 R26, R26, R15, R16, !PT ;  /* 0x0000000f1a1a7276 */ /* 0x000fe40007800010 */
[----:B------:R-:W-:Y:S02]  /*c670*/  FSEL R52, R52, -INF , !P1 ;  /* 0xff80000034347808 */ /* 0x000fe40004800000 */
        /* <DEDUP_REMOVED lines=34> */
[----:B------:R-:W-:Y:S02]  /*c8a0*/  FSEL R58, R58, -INF , !P2 ;  /* 0xff8000003a3a7808 */ /* 0x000fe40005000000 */
[----:B------:R-:W-:Y:S02]  /*c8b0*/  FMNMX3 R26, R26, R51, R52, !PT ;  /* 0x000000331a1a7276 */ /* 0x000fe40007800034 */
[----:B------:R-:W-:Y:S02]  /*c8c0*/  LOP3.LUT P2, RZ, R27, 0x1, RZ, 0xc0, !PT ;  /* 0x000000011bff7812 */ /* 0x000fe4000784c0ff */
[----:B------:R-:W-:Y:S02]  /*c8d0*/  SHF.R.U32.HI R27, RZ, 0x3, R4 ;  /* 0x00000003ff1b7819 */ /* 0x000fe40000011604 */
[----:B------:R-:W-:-:S02]  /*c8e0*/  FMNMX3 R26, R26, R53, R54, !PT ;  /* 0x000000351a1a7276 */ /* 0x000fc40007800036 */
[----:B------:R-:W-:Y:S02]  /*c8f0*/  FSEL R59, R59, -INF , !P5 ;  /* 0xff8000003b3b7808 */ /* 0x000fe40006800000 */
[----:B------:R-:W-:Y:S02]  /*c900*/  LOP3.LUT P5, RZ, R27, 0x1, RZ, 0xc0, !PT ;  /* 0x000000011bff7812 */ /* 0x000fe400078ac0ff */
[--C-:B------:R-:W-:Y:S02]  /*c910*/  SHF.R.U32.HI R27, RZ, 0x2, R4.reuse ;  /* 0x00000002ff1b7819 */ /* 0x100fe40000011604 */
[----:B------:R-:W-:Y:S02]  /*c920*/  SHF.R.U32.HI R4, RZ, 0x1, R4 ;  /* 0x00000001ff047819 */ /* 0x000fe40000011604 */
[----:B------:R-:W-:Y:S02]  /*c930*/  FMNMX3 R26, R26, R55, R56, !PT ;  /* 0x000000371a1a7276 */ /* 0x000fe40007800038 */
[----:B------:R-:W-:-:S02]  /*c940*/  FSEL R61, R61, -INF , !P3 ;  /* 0xff8000003d3d7808 */ /* 0x000fc40005800000 */
[----:B------:R-:W-:Y:S02]  /*c950*/  FSEL R60, R60, -INF , !P4 ;  /* 0xff8000003c3c7808 */ /* 0x000fe40006000000 */
[----:B------:R-:W-:Y:S01]  /*c960*/  LOP3.LUT P3, RZ, R4, 0x1, RZ, 0xc0, !PT ;  /* 0x0000000104ff7812 */ /* 0x000fe2000786c0ff */
[----:B------:R-:W-:Y:S01]  /*c970*/  FMUL R4, R63, UR65 ;  /* 0x000000413f047c20 */ /* 0x000fe20008400000 */
[----:B------:R-:W-:Y:S01]  /*c980*/  FMNMX3 R26, R26, R57, R58, !PT ;  /* 0x000000391a1a7276 */ /* 0x000fe2000780003a */
[----:B------:R-:W-:Y:S01]  /*c990*/  FMUL R63, R64, UR65 ;  /* 0x00000041403f7c20 */ /* 0x000fe20008400000 */
[----:B------:R-:W-:Y:S01]  /*c9a0*/  FMUL R64, R65, UR65 ;  /* 0x0000004141407c20 */ /* 0x000fe20008400000 */
[----:B------:R-:W-:Y:S01]  /*c9b0*/  FSEL R65, R62, -INF , !P1 ;  /* 0xff8000003e417808 */ /* 0x000fe20004800000 */
[----:B------:R-:W-:Y:S01]  /*c9c0*/  FMUL R62, R66, UR65 ;  /* 0x00000041423e7c20 */ /* 0x000fe20008400000 */
[----:B------:R-:W-:Y:S02]  /*c9d0*/  FMNMX3 R26, R26, R59, R60, !PT ;  /* 0x0000003b1a1a7276 */ /* 0x000fe4000780003c */
[----:B------:R-:W-:-:S02]  /*c9e0*/  LOP3.LUT P4, RZ, R27, 0x1, RZ, 0xc0, !PT ;  /* 0x000000011bff7812 */ /* 0x000fc4000788c0ff */
[----:B------:R-:W-:Y:S01]  /*c9f0*/  FSEL R66, R4, -INF , !P2 ;  /* 0xff80000004427808 */ /* 0x000fe20005000000 */
[----:B------:R-:W-:Y:S01]  /*ca00*/  FMUL R4, R67, UR65 ;  /* 0x0000004143047c20 */ /* 0x000fe20008400000 */
[----:B------:R-:W-:Y:S02]  /*ca10*/  FSEL R63, R63, -INF , !P5 ;  /* 0xff8000003f3f7808 */ /* 0x000fe40006800000 */
[----:B------:R-:W-:Y:S02]  /*ca20*/  FMNMX3 R26, R26, R61, R65, !PT ;  /* 0x0000003d1a1a7276 */ /* 0x000fe40007800041 */
[----:B------:R-:W-:Y:S02]  /*ca30*/  FSEL R64, R64, -INF , !P4 ;  /* 0xff80000040407808 */ /* 0x000fe40006000000 */
[----:B------:R-:W-:Y:S02]  /*ca40*/  FSEL R62, R62, -INF , !P3 ;  /* 0xff8000003e3e7808 */ /* 0x000fe40005800000 */
[----:B------:R-:W-:-:S02]  /*ca50*/  FMNMX3 R26, R26, R66, R63, !PT ;  /* 0x000000421a1a7276 */ /* 0x000fc4000780003f */
[----:B------:R-:W-:Y:S02]  /*ca60*/  FSEL R4, R4, -INF , !P0 ;  /* 0xff80000004047808 */ /* 0x000fe40004000000 */
[----:B------:R-:W-:-:S04]  /*ca70*/  FMNMX3 R26, R26, R64, R62, !PT ;  /* 0x000000401a1a7276 */ /* 0x000fc8000780003e */
[----:B------:R-:W-:-:S05]  /*ca80*/  FMNMX R120, R4, R26, !PT ;  /* 0x0000001a04787209 */ /* 0x000fca0007800000 */
[----:B------:R-:W1:Y:S02]  /*ca90*/  SHFL.BFLY PT, R26, R120, 0x10, 0x1f ;  /* 0x0e001f00781a7f89 */ /* 0x000e6400000e0000 */
[----:B-1----:R-:W-:-:S05]  /*caa0*/  FMNMX3 R120, R120, R26, R68, !PT ;  /* 0x0000001a78787276 */ /* 0x002fca0007800044 */
[--C-:B------:R-:W-:Y:S01]  /*cab0*/  FADD R23, R23, -R120.reuse ;  /* 0x8000007817177221 */ /* 0x100fe20000000000 */
[--C-:B------:R-:W-:Y:S01]  /*cac0*/  FADD R18, R18, -R120.reuse ;  /* 0x8000007812127221 */ /* 0x100fe20000000000 */
[--C-:B------:R-:W-:Y:S01]  /*cad0*/  FADD R80, R80, -R120.reuse ;  /* 0x8000007850507221 */ /* 0x100fe20000000000 */
[--C-:B------:R-:W-:Y:S01]  /*cae0*/  FADD R39, R39, -R120.reuse ;  /* 0x8000007827277221 */ /* 0x100fe20000000000 */
[----:B------:R-:W-:Y:S01]  /*caf0*/  FMUL R23, R23, 1.4426950216293334961 ;  /* 0x3fb8aa3b17177820 */ /* 0x000fe20000400000 */
[--C-:B------:R-:W-:Y:S01]  /*cb00*/  FADD R81, R81, -R120.reuse ;  /* 0x8000007851517221 */ /* 0x100fe20000000000 */
[--C-:B------:R-:W-:Y:S01]  /*cb10*/  FADD R82, R82, -R120.reuse ;  /* 0x8000007852527221 */ /* 0x100fe20000000000 */
[--C-:B------:R-:W-:Y:S01]  /*cb20*/  FADD R5, R5, -R120.reuse ;  /* 0x8000007805057221 */ /* 0x100fe20000000000 */
[----:B------:R1:W-:Y:S01]  /*cb30*/  MUFU.EX2 R77, R23 ;  /* 0x00000017004d7308 */ /* 0x0003e20000000800 */
[--C-:B------:R-:W-:Y:S01]  /*cb40*/  FADD R83, R83, -R120.reuse ;  /* 0x8000007853537221 */ /* 0x100fe20000000000 */
[--C-:B------:R-:W-:Y:S01]  /*cb50*/  FADD R85, R85, -R120.reuse ;  /* 0x8000007855557221 */ /* 0x100fe20000000000 */
[----:B------:R-:W-:Y:S01]  /*cb60*/  FMUL R18, R18, 1.4426950216293334961 ;  /* 0x3fb8aa3b12127820 */ /* 0x000fe20000400000 */
[----:B------:R-:W-:Y:S01]  /*cb70*/  FADD R38, R38, -R120 ;  /* 0x8000007826267221 */ /* 0x000fe20000000000 */
[----:B------:R-:W-:Y:S01]  /*cb80*/  FMUL R39, R39, 1.4426950216293334961 ;  /* 0x3fb8aa3b27277820 */ /* 0x000fe20000400000 */
[----:B------:R-:W-:Y:S01]  /*cb90*/  FMUL R5, R5, 1.4426950216293334961 ;  /* 0x3fb8aa3b05057820 */ /* 0x000fe20000400000 */
[----:B------:R-:W-:Y:S01]  /*cba0*/  FADD R186, -R120, R68 ;  /* 0x0000004478ba7221 */ /* 0x000fe20000000100 */
[----:B------:R3:W-:Y:S01]  /*cbb0*/  MUFU.EX2 R28, R18 ;  /* 0x00000012001c7308 */ /* 0x0007e20000000800 */
[----:B-1----:R-:W-:Y:S01]  /*cbc0*/  FMUL R23, R80, 1.4426950216293334961 ;  /* 0x3fb8aa3b50177820 */ /* 0x002fe20000400000 */
[----:B------:R-:W-:Y:S01]  /*cbd0*/  FMUL R80, R81, 1.4426950216293334961 ;  /* 0x3fb8aa3b51507820 */ /* 0x000fe20000400000 */
[----:B------:R-:W-:Y:S01]  /*cbe0*/  FMUL R81, R82, 1.4426950216293334961 ;  /* 0x3fb8aa3b52517820 */ /* 0x000fe20000400000 */
[----:B------:R-:W-:Y:S01]  /*cbf0*/  FMUL R82, R83, 1.4426950216293334961 ;  /* 0x3fb8aa3b53527820 */ /* 0x000fe20000400000 */
[----:B------:R-:W-:Y:S01]  /*cc00*/  FMUL R83, R85, 1.4426950216293334961 ;  /* 0x3fb8aa3b55537820 */ /* 0x000fe20000400000 */
[--C-:B------:R-:W-:Y:S01]  /*cc10*/  FADD R6, R6, -R120.reuse ;  /* 0x8000007806067221 */ /* 0x100fe20000000000 */
[--C-:B------:R-:W-:Y:S01]  /*cc20*/  FADD R69, R69, -R120.reuse ;  /* 0x8000007845457221 */ /* 0x100fe20000000000 */
[----:B------:R1:W-:Y:S01]  /*cc30*/  MUFU.EX2 R85, R39 ;  /* 0x0000002700557308 */ /* 0x0003e20000000800 */
[----:B---3--:R-:W-:Y:S01]  /*cc40*/  FMUL R18, R38, 1.4426950216293334961 ;  /* 0x3fb8aa3b26127820 */ /* 0x008fe20000400000 */
[----:B------:R-:W-:Y:S01]  /*cc50*/  FMUL R6, R6, 1.4426950216293334961 ;  /* 0x3fb8aa3b06067820 */ /* 0x000fe20000400000 */
[--C-:B------:R-:W-:Y:S01]  /*cc60*/  FADD R19, R19, -R120.reuse ;  /* 0x8000007813137221 */ /* 0x100fe20000000000 */
[----:B------:R-:W-:Y:S01]  /*cc70*/  FMUL R35, R69, 1.4426950216293334961 ;  /* 0x3fb8aa3b45237820 */ /* 0x000fe20000400000 */
[--C-:B------:R-:W-:Y:S01]  /*cc80*/  FADD R24, R24, -R120.reuse ;  /* 0x8000007818187221 */ /* 0x100fe20000000000 */
[----:B------:R-:W-:Y:S01]  /*cc90*/  FMUL R186, R186, 1.4426950216293334961 ;  /* 0x3fb8aa3bbaba7820 */ /* 0x000fe20000400000 */
[----:B------:R-:W-:Y:S01]  /*cca0*/  FMUL R19, R19, 1.4426950216293334961 ;  /* 0x3fb8aa3b13137820 */ /* 0x000fe20000400000 */
[----:B------:R3:W-:Y:S01]  /*ccb0*/  MUFU.EX2 R68, R5 ;  /* 0x0000000500447308 */ /* 0x0007e20000000800 */
[----:B-1----:R-:W4:Y:S01]  /*ccc0*/  LDL.64 R38, [R1+0x1d0] ;  /* 0x0001d00001267983 */ /* 0x002f220000100a00 */
[----:B------:R-:W-:Y:S01]  /*ccd0*/  FMUL R24, R24, 1.4426950216293334961 ;  /* 0x3fb8aa3b18187820 */ /* 0x000fe20000400000 */
[--C-:B------:R-:W-:Y:S01]  /*cce0*/  FADD R7, R7, -R120.reuse ;  /* 0x8000007807077221 */ /* 0x100fe20000000000 */
[--C-:B------:R-:W-:Y:S01]  /*ccf0*/  FADD R8, R8, -R120.reuse ;  /* 0x8000007808087221 */ /* 0x100fe20000000000 */
[--C-:B------:R-:W-:Y:S01]  /*cd00*/  FADD R9, R9, -R120.reuse ;  /* 0x8000007809097221 */ /* 0x100fe20000000000 */
[--C-:B------:R-:W-:Y:S01]  /*cd10*/  FADD R10, R10, -R120.reuse ;  /* 0x800000780a0a7221 */ /* 0x100fe20000000000 */
[----:B------:R-:W-:Y:S01]  /*cd20*/  FMUL R7, R7, 1.4426950216293334961 ;  /* 0x3fb8aa3b07077820 */ /* 0x000fe20000400000 */
[----:B------:R1:W-:Y:S01]  /*cd30*/  MUFU.EX2 R69, R6 ;  /* 0x0000000600457308 */ /* 0x0003e20000000800 */
[--C-:B---3--:R-:W-:Y:S01]  /*cd40*/  FADD R5, R25, -R120.reuse ;  /* 0x8000007819057221 */ /* 0x108fe20000000000 */
[----:B------:R-:W-:Y:S01]  /*cd50*/  FMUL R8, R8, 1.4426950216293334961 ;  /* 0x3fb8aa3b08087820 */ /* 0x000fe20000400000 */
[----:B------:R-:W-:Y:S01]  /*cd60*/  FMUL R9, R9, 1.4426950216293334961 ;  /* 0x3fb8aa3b09097820 */ /* 0x000fe20000400000 */
[----:B------:R-:W-:Y:S01]  /*cd70*/  FMUL R10, R10, 1.4426950216293334961 ;  /* 0x3fb8aa3b0a0a7820 */ /* 0x000fe20000400000 */
[----:B------:R-:W-:Y:S01]  /*cd80*/  FMUL R5, R5, 1.4426950216293334961 ;  /* 0x3fb8aa3b05057820 */ /* 0x000fe20000400000 */
[--C-:B------:R-:W-:Y:S01]  /*cd90*/  FADD R11, R11, -R120.reuse ;  /* 0x800000780b0b7221 */ /* 0x100fe20000000000 */
[--C-:B------:R-:W-:Y:S01]  /*cda0*/  FADD R12, R12, -R120.reuse ;  /* 0x800000780c0c7221 */ /* 0x100fe20000000000 */
[----:B------:R3:W-:Y:S01]  /*cdb0*/  MUFU.EX2 R75, R19 ;  /* 0x00000013004b7308 */ /* 0x0007e20000000800 */
[--C-:B-1----:R-:W-:Y:S01]  /*cdc0*/  FADD R6, R78, -R120.reuse ;  /* 0x800000784e067221 */ /* 0x102fe20000000000 */
[----:B------:R-:W-:Y:S01]  /*cdd0*/  FMUL R11, R11, 1.4426950216293334961 ;  /* 0x3fb8aa3b0b0b7820 */ /* 0x000fe20000400000 */
[----:B------:R-:W-:Y:S01]  /*cde0*/  FMUL R12, R12, 1.4426950216293334961 ;  /* 0x3fb8aa3b0c0c7820 */ /* 0x000fe20000400000 */
[--C-:B------:R-:W-:Y:S01]  /*cdf0*/  FADD R13, R13, -R120.reuse ;  /* 0x800000780d0d7221 */ /* 0x100fe20000000000 */
[----:B------:R-:W-:Y:S01]  /*ce00*/  FMUL R6, R6, 1.4426950216293334961 ;  /* 0x3fb8aa3b06067820 */ /* 0x000fe20000400000 */
[--C-:B------:R-:W-:Y:S01]  /*ce10*/  FADD R14, R14, -R120.reuse ;  /* 0x800000780e0e7221 */ /* 0x100fe20000000000 */
[--C-:B------:R-:W-:Y:S01]  /*ce20*/  FADD R15, R15, -R120.reuse ;  /* 0x800000780f0f7221 */ /* 0x100fe20000000000 */
[----:B------:R1:W-:Y:S01]  /*ce30*/  MUFU.EX2 R78, R5 ;  /* 0x00000005004e7308 */ /* 0x0003e20000000800 */
[--C-:B---3--:R-:W-:Y:S01]  /*ce40*/  FADD R19, R36, -R120.reuse ;  /* 0x8000007824137221 */ /* 0x108fe20000000000 */
[----:B------:R-:W-:Y:S01]  /*ce50*/  FMUL R13, R13, 1.4426950216293334961 ;  /* 0x3fb8aa3b0d0d7820 */ /* 0x000fe20000400000 */
[----:B------:R-:W-:Y:S01]  /*ce60*/  FMUL R14, R14, 1.4426950216293334961 ;  /* 0x3fb8aa3b0e0e7820 */ /* 0x000fe20000400000 */
[----:B------:R-:W-:Y:S01]  /*ce70*/  FMUL R15, R15, 1.4426950216293334961 ;  /* 0x3fb8aa3b0f0f7820 */ /* 0x000fe20000400000 */
[--C-:B------:R-:W-:Y:S01]  /*ce80*/  FADD R16, R16, -R120.reuse ;  /* 0x8000007810107221 */ /* 0x100fe20000000000 */
[--C-:B------:R-:W-:Y:S01]  /*ce90*/  FADD R17, R17, -R120.reuse ;  /* 0x8000007811117221 */ /* 0x100fe20000000000 */
[----:B------:R-:W-:Y:S01]  /*cea0*/  FADD R20, R20, -R120 ;  /* 0x8000007814147221 */ /* 0x000fe20000000000 */
[----:B------:R-:W0:Y:S01]  /*ceb0*/  MUFU.EX2 R186, R186 ;  /* 0x000000ba00ba7308 */ /* 0x000e220000000800 */
[----:B-1----:R-:W-:Y:S01]  /*cec0*/  SHF.R.U32.HI R5, RZ, 0x2, R88 ;  /* 0x00000002ff057819 */ /* 0x002fe20000011658 */
[----:B------:R-:W-:Y:S01]  /*ced0*/  FMUL R16, R16, 1.4426950216293334961 ;  /* 0x3fb8aa3b10107820 */ /* 0x000fe20000400000 */
[----:B------:R-:W-:Y:S01]  /*cee0*/  FMUL R17, R17, 1.4426950216293334961 ;  /* 0x3fb8aa3b11117820 */ /* 0x000fe20000400000 */
[----:B------:R-:W-:Y:S01]  /*cef0*/  FMUL R20, R20, 1.4426950216293334961 ;  /* 0x3fb8aa3b14147820 */ /* 0x000fe20000400000 */
[----:B------:R-:W-:Y:S01]  /*cf00*/  LOP3.LUT R36, R5, 0x38, RZ, 0xc0, !PT ;  /* 0x0000003805247812 */ /* 0x000fe200078ec0ff */
[--C-:B------:R-:W-:Y:S01]  /*cf10*/  FADD R21, R21, -R120.reuse ;  /* 0x8000007815157221 */ /* 0x100fe20000000000 */
[----:B------:R-:W-:Y:S01]  /*cf20*/  FADD R22, R22, -R120 ;  /* 0x8000007816167221 */ /* 0x000fe20000000000 */
[----:B------:R-:W1:Y:S01]  /*cf30*/  MUFU.EX2 R35, R35 ;  /* 0x0000002300237308 */ /* 0x000e620000000800 */
[----:B------:R-:W-:Y:S01]  /*cf40*/  LOP3.LUT R36, R36, 0x1f, R88, 0xf8, !PT ;  /* 0x0000001f24247812 */ /* 0x000fe200078ef858 */
[----:B------:R-:W-:Y:S01]  /*cf50*/  FMUL R21, R21, 1.4426950216293334961 ;  /* 0x3fb8aa3b15157820 */ /* 0x000fe20000400000 */
[----:B------:R-:W-:Y:S01]  /*cf60*/  FMUL R22, R22, 1.4426950216293334961 ;  /* 0x3fb8aa3b16167820 */ /* 0x000fe20000400000 */
[--C-:B------:R-:W-:Y:S01]  /*cf70*/  FADD R79, R79, -R120.reuse ;  /* 0x800000784f4f7221 */ /* 0x100fe20000000000 */
[----:B------:R-:W-:Y:S01]  /*cf80*/  FADD R86, R86, -R120 ;  /* 0x8000007856567221 */ /* 0x000fe20000000000 */
[----:B------:R-:W-:-:S02]  /*cf90*/  IMAD.SHL.U32 R36, R36, 0x10, RZ ;  /* 0x0000001024247824 */ /* 0x000fc400078e00ff */
[--C-:B------:R-:W-:Y:S01]  /*cfa0*/  FADD R87, R87, -R120.reuse ;  /* 0x8000007857577221 */ /* 0x100fe20000000000 */
[----:B------:R-:W-:Y:S01]  /*cfb0*/  MUFU.EX2 R25, R24 ;  /* 0x0000001800197308 */ /* 0x000fe20000000800 */
[----:B------:R-:W-:Y:S01]  /*cfc0*/  FMUL R79, R79, 1.4426950216293334961 ;  /* 0x3fb8aa3b4f4f7820 */ /* 0x000fe20000400000 */
[--C-:B------:R-:W-:Y:S01]  /*cfd0*/  FADD R84, R84, -R120.reuse ;  /* 0x8000007854547221 */ /* 0x100fe20000000000 */
[----:B------:R-:W-:Y:S01]  /*cfe0*/  LOP3.LUT R5, R36, 0x1b0, RZ, 0xc0, !PT ;  /* 0x000001b024057812 */ /* 0x000fe200078ec0ff */
[----:B------:R-:W-:Y:S01]  /*cff0*/  FMUL R19, R19, 1.4426950216293334961 ;  /* 0x3fb8aa3b13137820 */ /* 0x000fe20000400000 */
[----:B------:R-:W-:-:S03]  /*d000*/  FADD R40, R40, -R120 ;  /* 0x8000007828287221 */ /* 0x000fc60000000000 */
[----:B------:R3:W-:Y:S08]  /*d010*/  MUFU.EX2 R24, R6 ;  /* 0x0000000600187308 */ /* 0x0007f00000000800 */
[----:B------:R-:W5:Y:S01]  /*d020*/  MUFU.EX2 R34, R7 ;  /* 0x0000000700227308 */ /* 0x000f620000000800 */
[----:B---3--:R-:W-:-:S04]  /*d030*/  SHF.R.U32.HI R6, RZ, 0x1, R88 ;  /* 0x00000001ff067819 */ /* 0x008fc80000011658 */
[----:B------:R-:W-:-:S03]  /*d040*/  LOP3.LUT R5, R5, 0x40, R6, 0xf8, !PT ;  /* 0x0000004005057812 */ /* 0x000fc600078ef806 */
[----:B------:R-:W3:Y:S02]  /*d050*/  MUFU.EX2 R70, R8 ;  /* 0x0000000800467308 */ /* 0x000ee40000000800 */
[----:B------:R-:W-:-:S05]  /*d060*/  VIADD R5, R5, UR56 ;  /* 0x0000003805057c36 */ /* 0x000fca0008000000 */
[----:B0-----:R1:W-:Y:S01]  /*d070*/  STSM.16.M88 [R5+0x10000], R186 ;  /* 0x010000ba05007844 */ /* 0x0013e20000000000 */
[----:B------:R-:W0:Y:S08]  /*d080*/  MUFU.EX2 R33, R9 ;  /* 0x0000000900217308 */ /* 0x000e300000000800 */
[----:B------:R-:W2:Y:S01]  /*d090*/  MUFU.EX2 R71, R10 ;  /* 0x0000000a00477308 */ /* 0x000ea20000000800 */
[----:B-1----:R-:W-:-:S04]  /*d0a0*/  FADD R5, R35, R68 ;  /* 0x0000004423057221 */ /* 0x002fc80000000000 */
[----:B------:R-:W-:-:S03]  /*d0b0*/  FADD R5, R69, R5 ;  /* 0x0000000545057221 */ /* 0x000fc60000000000 */
[----:B------:R-:W1:Y:S01]  /*d0c0*/  MUFU.EX2 R32, R11 ;  /* 0x0000000b00207308 */ /* 0x000e620000000800 */
[----:B-----5:R-:W-:-:S04]  /*d0d0*/  FADD R5, R34, R5 ;  /* 0x0000000522057221 */ /* 0x020fc80000000000 */
[----:B---3--:R-:W-:-:S03]  /*d0e0*/  FADD R5, R70, R5 ;  /* 0x0000000546057221 */ /* 0x008fc60000000000 */
[----:B------:R-:W3:Y:S01]  /*d0f0*/  MUFU.EX2 R72, R12 ;  /* 0x0000000c00487308 */ /* 0x000ee20000000800 */
[----:B0-----:R-:W-:-:S07]  /*d100*/  FADD R5, R33, R5 ;  /* 0x0000000521057221 */ /* 0x001fce0000000000 */
[----:B------:R-:W0:Y:S01]  /*d110*/  MUFU.EX2 R31, R13 ;  /* 0x0000000d001f7308 */ /* 0x000e220000000800 */
[----:B--2---:R-:W-:-:S07]  /*d120*/  FADD R5, R71, R5 ;  /* 0x0000000547057221 */ /* 0x004fce0000000000 */
[----:B------:R-:W2:Y:S01]  /*d130*/  MUFU.EX2 R73, R14 ;  /* 0x0000000e00497308 */ /* 0x000ea20000000800 */
[----:B-1----:R-:W-:-:S07]  /*d140*/  FADD R5, R32, R5 ;  /* 0x0000000520057221 */ /* 0x002fce0000000000 */
[----:B------:R-:W1:Y:S01]  /*d150*/  MUFU.EX2 R30, R15 ;  /* 0x0000000f001e7308 */ /* 0x000e620000000800 */
[----:B---3--:R-:W-:-:S07]  /*d160*/  FADD R5, R72, R5 ;  /* 0x0000000548057221 */ /* 0x008fce0000000000 */
[----:B------:R-:W3:Y:S01]  /*d170*/  MUFU.EX2 R74, R16 ;  /* 0x00000010004a7308 */ /* 0x000ee20000000800 */
[----:B0-----:R-:W-:-:S07]  /*d180*/  FADD R5, R31, R5 ;  /* 0x000000051f057221 */ /* 0x001fce0000000000 */
[----:B------:R-:W0:Y:S01]  /*d190*/  MUFU.EX2 R29, R17 ;  /* 0x00000011001d7308 */ /* 0x000e220000000800 */
[----:B--2---:R-:W-:-:S04]  /*d1a0*/  FADD R5, R73, R5 ;  /* 0x0000000549057221 */ /* 0x004fc80000000000 */
[----:B-1----:R-:W-:-:S03]  /*d1b0*/  FADD R5, R30, R5 ;  /* 0x000000051e057221 */ /* 0x002fc60000000000 */
[----:B------:R1:W2:Y:S01]  /*d1c0*/  MUFU.EX2 R27, R20 ;  /* 0x00000014001b7308 */ /* 0x0002a20000000800 */
[----:B---3--:R-:W-:-:S07]  /*d1d0*/  FADD R5, R74, R5 ;  /* 0x000000054a057221 */ /* 0x008fce0000000000 */
[----:B------:R3:W5:Y:S01]  /*d1e0*/  MUFU.EX2 R76, R21 ;  /* 0x00000015004c7308 */ /* 0x0007620000000800 */
[----:B0-----:R-:W-:Y:S01]  /*d1f0*/  FADD R5, R29, R5 ;  /* 0x000000051d057221 */ /* 0x001fe20000000000 */
[----:B-1----:R-:W-:Y:S01]  /*d200*/  FMUL R20, R84, 1.4426950216293334961 ;  /* 0x3fb8aa3b54147820 */ /* 0x002fe20000400000 */
[----:B------:R-:W-:Y:S02]  /*d210*/  FADD R84, R37, -R120 ;  /* 0x8000007825547221 */ /* 0x000fe40000000000 */
[----:B------:R-:W-:Y:S02]  /*d220*/  FADD R5, R28, R5 ;  /* 0x000000051c057221 */ /* 0x000fe40000000000 */
[----:B------:R-:W-:Y:S01]  /*d230*/  FMUL R84, R84, 1.4426950216293334961 ;  /* 0x3fb8aa3b54547820 */ /* 0x000fe20000400000 */
[----:B------:R0:W1:Y:S01]  /*d240*/  MUFU.EX2 R26, R22 ;  /* 0x00000016001a7308 */ /* 0x0000620000000800 */
[----:B------:R-:W-:Y:S01]  /*d250*/  FADD R5, R75, R5 ;  /* 0x000000054b057221 */ /* 0x000fe20000000000 */
[----:B---3--:R-:W-:-:S03]  /*d260*/  FMUL R21, R87, 1.4426950216293334961 ;  /* 0x3fb8aa3b57157820 */ /* 0x008fc60000400000 */
[----:B--2---:R-:W-:-:S03]  /*d270*/  FADD R5, R27, R5 ;  /* 0x000000051b057221 */ /* 0x004fc60000000000 */
[----:B------:R-:W2:Y:S01]  /*d280*/  MUFU.EX2 R79, R79 ;  /* 0x0000004f004f7308 */ /* 0x000ea20000000800 */
[----:B-----5:R-:W-:Y:S01]  /*d290*/  FADD R5, R76, R5 ;  /* 0x000000054c057221 */ /* 0x020fe20000000000 */
[----:B0-----:R-:W-:-:S06]  /*d2a0*/  FMUL R22, R86, 1.4426950216293334961 ;  /* 0x3fb8aa3b56167820 */ /* 0x001fcc0000400000 */
[----:B------:R-:W0:Y:S01]  /*d2b0*/  MUFU.EX2 R23, R23 ;  /* 0x0000001700177308 */ /* 0x000e220000000800 */
[----:B-1----:R-:W-:-:S04]  /*d2c0*/  FADD R5, R26, R5 ;  /* 0x000000051a057221 */ /* 0x002fc80000000000 */
[----:B------:R-:W-:-:S03]  /*d2d0*/  FADD R5, R77, R5 ;  /* 0x000000054d057221 */ /* 0x000fc60000000000 */
[----:B------:R-:W1:Y:S01]  /*d2e0*/  MUFU.EX2 R80, R80 ;  /* 0x0000005000507308 */ /* 0x000e620000000800 */
[----:B------:R-:W-:-:S04]  /*d2f0*/  FADD R5, R25, R5 ;  /* 0x0000000519057221 */ /* 0x000fc80000000000 */
[----:B------:R-:W-:-:S03]  /*d300*/  FADD R5, R78, R5 ;  /* 0x000000054e057221 */ /* 0x000fc60000000000 */
[----:B------:R-:W3:Y:S01]  /*d310*/  MUFU.EX2 R22, R22 ;  /* 0x0000001600167308 */ /* 0x000ee20000000800 */
[----:B------:R-:W-:-:S04]  /*d320*/  FADD R5, R24, R5 ;  /* 0x0000000518057221 */ /* 0x000fc80000000000 */
[----:B--2---:R-:W-:-:S03]  /*d330*/  FADD R5, R79, R5 ;  /* 0x000000054f057221 */ /* 0x004fc60000000000 */
[----:B------:R-:W2:Y:S01]  /*d340*/  MUFU.EX2 R81, R81 ;  /* 0x0000005100517308 */ /* 0x000ea20000000800 */
[----:B0-----:R-:W-:-:S07]  /*d350*/  FADD R5, R23, R5 ;  /* 0x0000000517057221 */ /* 0x001fce0000000000 */
[----:B------:R-:W0:Y:S01]  /*d360*/  MUFU.EX2 R21, R21 ;  /* 0x0000001500157308 */ /* 0x000e220000000800 */
[----:B-1----:R-:W-:-:S07]  /*d370*/  FADD R5, R80, R5 ;  /* 0x0000000550057221 */ /* 0x002fce0000000000 */
[----:B------:R-:W1:Y:S01]  /*d380*/  MUFU.EX2 R82, R82 ;  /* 0x0000005200527308 */ /* 0x000e620000000800 */
[----:B---3--:R-:W-:-:S07]  /*d390*/  FADD R5, R22, R5 ;  /* 0x0000000516057221 */ /* 0x008fce0000000000 */
[----:B------:R-:W3:Y:S01]  /*d3a0*/  MUFU.EX2 R20, R20 ;  /* 0x0000001400147308 */ /* 0x000ee20000000800 */
[----:B--2---:R-:W-:-:S07]  /*d3b0*/  FADD R5, R81, R5 ;  /* 0x0000000551057221 */ /* 0x004fce0000000000 */
[----:B------:R-:W2:Y:S01]  /*d3c0*/  MUFU.EX2 R83, R83 ;  /* 0x0000005300537308 */ /* 0x000ea20000000800 */
[----:B0-----:R-:W-:-:S07]  /*d3d0*/  FADD R5, R21, R5 ;  /* 0x0000000515057221 */ /* 0x001fce0000000000 */
[----:B------:R-:W0:Y:S01]  /*d3e0*/  MUFU.EX2 R19, R19 ;  /* 0x0000001300137308 */ /* 0x000e220000000800 */
[----:B-1----:R-:W-:Y:S01]  /*d3f0*/  FADD R5, R82, R5 ;  /* 0x0000000552057221 */ /* 0x002fe20000000000 */
[----:B------:R-:W-:-:S06]  /*d400*/  FMUL R17, R40, 1.4426950216293334961 ;  /* 0x3fb8aa3b28117820 */ /* 0x000fcc0000400000 */
[----:B------:R-:W1:Y:S01]  /*d410*/  MUFU.EX2 R84, R84 ;  /* 0x0000005400547308 */ /* 0x000e620000000800 */
[----:B---3--:R-:W-:Y:S01]  /*d420*/  FADD R5, R20, R5 ;  /* 0x0000000514057221 */ /* 0x008fe20000000000 */
[----:B------:R-:W-:-:S06]  /*d430*/  FADD R41, R41, -R120 ;  /* 0x8000007829297221 */ /* 0x000fcc0000000000 */
[----:B------:R-:W3:Y:S01]  /*d440*/  MUFU.EX2 R18, R18 ;  /* 0x0000001200127308 */ /* 0x000ee20000000800 */
[----:B--2---:R-:W-:Y:S01]  /*d450*/  FADD R5, R83, R5 ;  /* 0x0000000553057221 */ /* 0x004fe20000000000 */
[--C-:B------:R-:W-:Y:S01]  /*d460*/  FADD R42, R42, -R120.reuse ;  /* 0x800000782a2a7221 */ /* 0x100fe20000000000 */
[----:B------:R-:W-:Y:S02]  /*d470*/  FMUL R41, R41, 1.4426950216293334961 ;  /* 0x3fb8aa3b29297820 */ /* 0x000fe40000400000 */
[----:B0-----:R-:W-:Y:S01]  /*d480*/  FADD R5, R19, R5 ;  /* 0x0000000513057221 */ /* 0x001fe20000000000 */
[----:B------:R-:W-:Y:S02]  /*d490*/  FMUL R16, R42, 1.4426950216293334961 ;  /* 0x3fb8aa3b2a107820 */ /* 0x000fe40000400000 */
[----:B------:R-:W0:Y:S01]  /*d4a0*/  MUFU.EX2 R17, R17 ;  /* 0x0000001100117308 */ /* 0x000e220000000800 */
[--C-:B------:R-:W-:Y:S01]  /*d4b0*/  FADD R43, R43, -R120.reuse ;  /* 0x800000782b2b7221 */ /* 0x100fe20000000000 */
[----:B-1----:R-:W-:Y:S01]  /*d4c0*/  FADD R5, R84, R5 ;  /* 0x0000000554057221 */ /* 0x002fe20000000000 */
[----:B------:R-:W-:-:S05]  /*d4d0*/  FADD R44, R44, -R120 ;  /* 0x800000782c2c7221 */ /* 0x000fca0000000000 */
[----:B------:R-:W1:Y:S01]  /*d4e0*/  MUFU.EX2 R86, R41 ;  /* 0x0000002900567308 */ /* 0x000e620000000800 */
[----:B------:R-:W-:Y:S01]  /*d4f0*/  FMUL R43, R43, 1.4426950216293334961 ;  /* 0x3fb8aa3b2b2b7820 */ /* 0x000fe20000400000 */
[----:B---3--:R-:W-:Y:S01]  /*d500*/  FADD R5, R18, R5 ;  /* 0x0000000512057221 */ /* 0x008fe20000000000 */
[----:B------:R-:W-:Y:S01]  /*d510*/  FMUL R15, R44, 1.4426950216293334961 ;  /* 0x3fb8aa3b2c0f7820 */ /* 0x000fe20000400000 */
[----:B------:R-:W-:-:S04]  /*d520*/  FADD R45, R45, -R120 ;  /* 0x800000782d2d7221 */ /* 0x000fc80000000000 */
[----:B------:R-:W2:Y:S01]  /*d530*/  MUFU.EX2 R16, R16 ;  /* 0x0000001000107308 */ /* 0x000ea20000000800 */
[----:B------:R-:W-:Y:S01]  /*d540*/  FADD R5, R85, R5 ;  /* 0x0000000555057221 */ /* 0x000fe20000000000 */
[----:B------:R-:W-:Y:S01]  /*d550*/  FADD R46, R46, -R120 ;  /* 0x800000782e2e7221 */ /* 0x000fe20000000000 */
[----:B------:R-:W-:-:S05]  /*d560*/  FMUL R45, R45, 1.4426950216293334961 ;  /* 0x3fb8aa3b2d2d7820 */ /* 0x000fca0000400000 */
[----:B------:R-:W3:Y:S01]  /*d570*/  MUFU.EX2 R87, R43 ;  /* 0x0000002b00577308 */ /* 0x000ee20000000800 */
[----:B0-----:R-:W-:Y:S01]  /*d580*/  FADD R5, R17, R5 ;  /* 0x0000000511057221 */ /* 0x001fe20000000000 */
[----:B------:R-:W-:Y:S01]  /*d590*/  FMUL R14, R46, 1.4426950216293334961 ;  /* 0x3fb8aa3b2e0e7820 */ /* 0x000fe20000400000 */
[----:B------:R-:W-:-:S05]  /*d5a0*/  FADD R47, R47, -R120 ;  /* 0x800000782f2f7221 */ /* 0x000fca0000000000 */
[----:B------:R-:W0:Y:S01]  /*d5b0*/  MUFU.EX2 R15, R15 ;  /* 0x0000000f000f7308 */ /* 0x000e220000000800 */
[----:B-1----:R-:W-:Y:S01]  /*d5c0*/  FADD R5, R86, R5 ;  /* 0x0000000556057221 */ /* 0x002fe20000000000 */
[----:B------:R-:W-:Y:S01]  /*d5d0*/  FADD R48, R48, -R120 ;  /* 0x8000007830307221 */ /* 0x000fe20000000000 */
[----:B------:R-:W-:-:S05]  /*d5e0*/  FMUL R47, R47, 1.4426950216293334961 ;  /* 0x3fb8aa3b2f2f7820 */ /* 0x000fca0000400000 */
[----:B------:R-:W1:Y:S01]  /*d5f0*/  MUFU.EX2 R88, R45 ;  /* 0x0000002d00587308 */ /* 0x000e620000000800 */
[----:B--2---:R-:W-:Y:S01]  /*d600*/  FADD R5, R16, R5 ;  /* 0x0000000510057221 */ /* 0x004fe20000000000 */
[----:B------:R-:W-:Y:S01]  /*d610*/  FMUL R13, R48, 1.4426950216293334961 ;  /* 0x3fb8aa3b300d7820 */ /* 0x000fe20000400000 */
[----:B------:R-:W-:-:S05]  /*d620*/  FADD R49, R49, -R120 ;  /* 0x8000007831317221 */ /* 0x000fca0000000000 */
[----:B------:R-:W2:Y:S01]  /*d630*/  MUFU.EX2 R14, R14 ;  /* 0x0000000e000e7308 */ /* 0x000ea20000000800 */
[----:B---3--:R-:W-:Y:S01]  /*d640*/  FADD R5, R87, R5 ;  /* 0x0000000557057221 */ /* 0x008fe20000000000 */
        /* <DEDUP_REMOVED lines=52> */
[----:B------:R-:W-:Y:S01]  /*d990*/  USHF.L.U32 UR6, UR6, 0x1f, URZ ;  /* 0x0000001f06067899 */ /* 0x000fe200080006ff */
[----:B------:R-:W-:Y:S01]  /*d9a0*/  FMUL R6, R65, 1.4426950216293334961 ;  /* 0x3fb8aa3b41067820 */ /* 0x000fe20000400000 */
[----:B------:R-:W-:-:S04]  /*d9b0*/  FADD R66, R66, -R120 ;  /* 0x8000007842427221 */ /* 0x000fc80000000000 */
[----:B------:R-:W0:Y:S01]  /*d9c0*/  MUFU.EX2 R7, R7 ;  /* 0x0000000700077308 */ /* 0x000e220000000800 */
[----:B------:R-:W-:Y:S01]  /*d9d0*/  LOP3.LUT R189, R36, 0x1f0, RZ, 0xc0, !PT ;  /* 0x000001f024bd7812 */ /* 0x000fe200078ec0ff */
[----:B------:R-:W-:Y:S01]  /*d9e0*/  BAR.SYNC.DEFER_BLOCKING 0x0 ;  /* 0x0000000000007b1d */ /* 0x000fe20000010000 */
[----:B-1----:R-:W-:Y:S01]  /*d9f0*/  FADD R37, R94, R37 ;  /* 0x000000255e257221 */ /* 0x002fe20000000000 */
[----:B------:R-:W-:-:S04]  /*da00*/  IMAD.U32 R36, RZ, RZ, UR6 ;  /* 0x00000006ff247e24 */ /* 0x000fc8000f8e00ff */
[----:B------:R-:W1:Y:S01]  /*da10*/  MUFU.EX2 R96, R61 ;  /* 0x0000003d00607308 */ /* 0x000e620000000800 */
[----:B------:R-:W-:Y:S01]  /*da20*/  FMUL R66, R66, 1.4426950216293334961 ;  /* 0x3fb8aa3b42427820 */ /* 0x000fe20000400000 */
[--C-:B------:R-:W-:Y:S01]  /*da30*/  FADD R63, R63, -R120.reuse ;  /* 0x800000783f3f7221 */ /* 0x100fe20000000000 */
[----:B--2---:R-:W-:Y:S01]  /*da40*/  FADD R37, R8, R37 ;  /* 0x0000002508257221 */ /* 0x004fe20000000000 */
[----:B------:R-:W-:-:S04]  /*da50*/  FADD R98, R64, -R120 ;  /* 0x8000007840627221 */ /* 0x000fc80000000000 */
[----:B------:R-:W2:Y:S01]  /*da60*/  MUFU.EX2 R6, R6 ;  /* 0x0000000600067308 */ /* 0x000ea20000000800 */
[----:B------:R-:W-:Y:S01]  /*da70*/  FMUL R63, R63, 1.4426950216293334961 ;  /* 0x3fb8aa3b3f3f7820 */ /* 0x000fe20000400000 */
[----:B---3--:R-:W-:Y:S01]  /*da80*/  FADD R37, R95, R37 ;  /* 0x000000255f257221 */ /* 0x008fe20000000000 */
[----:B------:R-:W-:Y:S01]  /*da90*/  FMUL R98, R98, 1.4426950216293334961 ;  /* 0x3fb8aa3b62627820 */ /* 0x000fe20000400000 */
[----:B------:R-:W-:-:S04]  /*daa0*/  FADD R62, R62, -R120 ;  /* 0x800000783e3e7221 */ /* 0x000fc80000000000 */
[----:B------:R-:W3:Y:S01]  /*dab0*/  MUFU.EX2 R97, R66 ;  /* 0x0000004200617308 */ /* 0x000ee20000000800 */
[----:B------:R-:W4:Y:S01]  /*dac0*/  LDSM.16.M88 R189, [R189+UR56+0x10000] ;  /* 0x01000038bdbd783b */ /* 0x000f220008000000 */
[----:B------:R5:W4:Y:S01]  /*dad0*/  SYNCS.PHASECHK.TRANS64.TRYWAIT P0, [UR59], R36 ;  /* 0x00000024ff0075a7 */ /* 0x000b22000800113b */
[----:B0-----:R-:W-:-:S05]  /*dae0*/  FADD R37, R7, R37 ;  /* 0x0000002507257221 */ /* 0x001fca0000000000 */
[----:B------:R-:W0:Y:S01]  /*daf0*/  MUFU.EX2 R5, R63 ;  /* 0x0000003f00057308 */ /* 0x000e220000000800 */
[----:B------:R-:W-:Y:S01]  /*db00*/  FMUL R62, R62, 1.4426950216293334961 ;  /* 0x3fb8aa3b3e3e7820 */ /* 0x000fe20000400000 */
[----:B-1----:R-:W-:Y:S01]  /*db10*/  FADD R37, R96, R37 ;  /* 0x0000002560257221 */ /* 0x002fe20000000000 */
[----:B-----5:R-:W-:-:S05]  /*db20*/  FADD R36, R4, -R120 ;  /* 0x8000007804247221 */ /* 0x020fca0000000000 */
[----:B------:R-:W1:Y:S01]  /*db30*/  MUFU.EX2 R98, R98 ;  /* 0x0000006200627308 */ /* 0x000e620000000800 */
[----:B------:R-:W-:Y:S01]  /*db40*/  FMUL R36, R36, 1.4426950216293334961 ;  /* 0x3fb8aa3b24247820 */ /* 0x000fe20000400000 */
[----:B--2---:R-:W-:-:S06]  /*db50*/  FADD R37, R6, R37 ;  /* 0x0000002506257221 */ /* 0x004fcc0000000000 */
[----:B------:R-:W2:Y:S01]  /*db60*/  MUFU.EX2 R4, R62 ;  /* 0x0000003e00047308 */ /* 0x000ea20000000800 */
[----:B---3--:R-:W-:-:S07]  /*db70*/  FADD R37, R97, R37 ;  /* 0x0000002561257221 */ /* 0x008fce0000000000 */
[----:B------:R-:W3:Y:S01]  /*db80*/  MUFU.EX2 R99, R36 ;  /* 0x0000002400637308 */ /* 0x000ee20000000800 */
[----:B0-----:R-:W-:-:S04]  /*db90*/  FADD R37, R5, R37 ;  /* 0x0000002505257221 */ /* 0x001fc80000000000 */
[----:B-1----:R-:W-:-:S04]  /*dba0*/  FADD R37, R98, R37 ;  /* 0x0000002562257221 */ /* 0x002fc80000000000 */
[----:B--2---:R-:W-:-:S04]  /*dbb0*/  FADD R37, R4, R37 ;  /* 0x0000002504257221 */ /* 0x004fc80000000000 */
[----:B---3--:R-:W-:Y:S01]  /*dbc0*/  FADD R187, R99, R37 ;  /* 0x0000002563bb7221 */ /* 0x008fe20000000000 */
[----:B----4-:R-:W-:-:S04]  /*dbd0*/  IMAD.WIDE R36, R123, 0x2, R38 ;  /* 0x000000027b247825 */ /* 0x010fc800078e0226 */
[----:B------:R0:W1:Y:S01]  /*dbe0*/  SHFL.BFLY PT, R188, R187, 0x10, 0x1f ;  /* 0x0e001f00bbbc7f89 */ /* 0x00006200000e0000 */
[----:B------:R-:W-:Y:S05]  /*dbf0*/  @!P0 BRA `(.L_x_15) ;  /* 0x0000004000808947 */ /* 0x000fea0003800000 */
.L_x_24:
[----:B------:R2:W3:Y:S02]  /*dc00*/  LDG.E.U16 R38, desc[UR8][R36.64] ;  /* 0x0000000824267981 */ /* 0x0004e4000c1e1500 */
[----:B--2---:R-:W-:-:S05]  /*dc10*/  IMAD.WIDE R36, R123, 0x2, R232 ;  /* 0x000000027b247825 */ /* 0x004fca00078e02e8 */
[----:B------:R2:W4:Y:S02]  /*dc20*/  LDG.E.U16 R40, desc[UR8][R36.64] ;  /* 0x0000000824287981 */ /* 0x000524000c1e1500 */
[----:B--2---:R-:W-:-:S05]  /*dc30*/  IMAD.WIDE R36, R123, 0x2, R224 ;  /* 0x000000027b247825 */ /* 0x004fca00078e02e0 */
[----:B------:R2:W5:Y:S02]  /*dc40*/  LDG.E.U16 R39, desc[UR8][R36.64] ;  /* 0x0000000824277981 */ /* 0x000564000c1e1500 */
[C---:B--2---:R-:W-:Y:S02]  /*dc50*/  IMAD.WIDE R36, R123.reuse, 0x2, R216 ;  /* 0x000000027b247825 */ /* 0x044fe400078e02d8 */
[----:B---3--:R2:W-:Y:S04]  /*dc60*/  STS.U16 [R3+UR56+0x18000], R38 ;  /* 0x0180002603007988 */ /* 0x0085e80008000438 */
[----:B--2---:R2:W3:Y:S04]  /*dc70*/  LDG.E.U16 R38, desc[UR8][R36.64] ;  /* 0x0000000824267981 */ /* 0x0044e8000c1e1500 */
[----:B----4-:R4:W-:Y:S01]  /*dc80*/  STS.U16 [R3+UR56+0x18400], R40 ;  /* 0x0184002803007988 */ /* 0x0109e20008000438 */
[----:B--2---:R-:W-:-:S05]  /*dc90*/  IMAD.WIDE R36, R123, 0x2, R208 ;  /* 0x000000027b247825 */ /* 0x004fca00078e02d0 */
[----:B----4-:R2:W4:Y:S02]  /*dca0*/  LDG.E.U16 R40, desc[UR8][R36.64] ;  /* 0x0000000824287981 */ /* 0x010524000c1e1500 */
[----:B--2---:R-:W-:-:S05]  /*dcb0*/  IMAD.WIDE R36, R123, 0x2, R200 ;  /* 0x000000027b247825 */ /* 0x004fca00078e02c8 */
[----:B------:R2:W4:Y:S02]  /*dcc0*/  LDG.E.U16 R41, desc[UR8][R36.64] ;  /* 0x0000000824297981 */ /* 0x000524000c1e1500 */
[----:B--2---:R-:W-:-:S05]  /*dcd0*/  IMAD.WIDE R36, R123, 0x2, R192 ;  /* 0x000000027b247825 */ /* 0x004fca00078e02c0 */
[----:B------:R2:W4:Y:S02]  /*dce0*/  LDG.E.U16 R42, desc[UR8][R36.64] ;  /* 0x00000008242a7981 */ /* 0x000524000c1e1500 */
[----:B--2---:R-:W-:-:S05]  /*dcf0*/  IMAD.WIDE R36, R123, 0x2, R180 ;  /* 0x000000027b247825 */ /* 0x004fca00078e02b4 */
[----:B------:R2:W4:Y:S02]  /*dd00*/  LDG.E.U16 R43, desc[UR8][R36.64] ;  /* 0x00000008242b7981 */ /* 0x000524000c1e1500 */
[----:B--2---:R-:W-:-:S05]  /*dd10*/  IMAD.WIDE R36, R123, 0x2, R172 ;  /* 0x000000027b247825 */ /* 0x004fca00078e02ac */
[----:B------:R2:W4:Y:S02]  /*dd20*/  LDG.E.U16 R44, desc[UR8][R36.64] ;  /* 0x00000008242c7981 */ /* 0x000524000c1e1500 */
[----:B--2---:R-:W-:-:S05]  /*dd30*/  IMAD.WIDE R36, R123, 0x2, R164 ;  /* 0x000000027b247825 */ /* 0x004fca00078e02a4 */
[----:B------:R2:W4:Y:S04]  /*dd40*/  LDG.E.U16 R45, desc[UR8][R36.64] ;  /* 0x00000008242d7981 */ /* 0x000528000c1e1500 */
[----:B-----5:R5:W-:Y:S01]  /*dd50*/  STS.U16 [R3+UR56+0x18800], R39 ;  /* 0x0188002703007988 */ /* 0x020be20008000438 */
[----:B--2---:R-:W-:-:S05]  /*dd60*/  IMAD.WIDE R36, R123, 0x2, R156 ;  /* 0x000000027b247825 */ /* 0x004fca00078e029c */
[----:B-----5:R2:W5:Y:S02]  /*dd70*/  LDG.E.U16 R39, desc[UR8][R36.64] ;  /* 0x0000000824277981 */ /* 0x020564000c1e1500 */
[C---:B--2---:R-:W-:Y:S02]  /*dd80*/  IMAD.WIDE R36, R123.reuse, 0x2, R148 ;  /* 0x000000027b247825 */ /* 0x044fe400078e0294 */
[----:B---3--:R2:W-:Y:S04]  /*dd90*/  STS.U16 [R3+UR56+0x18c00], R38 ;  /* 0x018c002603007988 */ /* 0x0085e80008000438 */
[----:B--2---:R2:W3:Y:S04]  /*dda0*/  LDG.E.U16 R38, desc[UR8][R36.64] ;  /* 0x0000000824267981 */ /* 0x0044e8000c1e1500 */
[----:B----4-:R4:W-:Y:S01]  /*ddb0*/  STS.U16 [R3+UR56+0x19000], R40 ;  /* 0x0190002803007988 */ /* 0x0109e20008000438 */
[----:B--2---:R-:W-:-:S05]  /*ddc0*/  IMAD.WIDE R36, R123, 0x2, R140 ;  /* 0x000000027b247825 */ /* 0x004fca00078e028c */
[----:B----4-:R2:W4:Y:S04]  /*ddd0*/  LDG.E.U16 R40, desc[UR8][R36.64] ;  /* 0x0000000824287981 */ /* 0x010528000c1e1500 */
[----:B------:R0:W-:Y:S01]  /*dde0*/  STS.U16 [R3+UR56+0x19400], R41 ;  /* 0x0194002903007988 */ /* 0x0001e20008000438 */
[----:B--2---:R-:W-:-:S05]  /*ddf0*/  IMAD.WIDE R36, R123, 0x2, R132 ;  /* 0x000000027b247825 */ /* 0x004fca00078e0284 */
[----:B0-----:R0:W2:Y:S04]  /*de00*/  LDG.E.U16 R41, desc[UR8][R36.64] ;  /* 0x0000000824297981 */ /* 0x0010a8000c1e1500 */
[----:B------:R1:W-:Y:S01]  /*de10*/  STS.U16 [R3+UR56+0x19800], R42 ;  /* 0x0198002a03007988 */ /* 0x0003e20008000438 */
[----:B0-----:R-:W-:-:S05]  /*de20*/  IMAD.WIDE R36, R123, 0x2, R124 ;  /* 0x000000027b247825 */ /* 0x001fca00078e027c */
[----:B-1----:R0:W2:Y:S04]  /*de30*/  LDG.E.U16 R42, desc[UR8][R36.64] ;  /* 0x00000008242a7981 */ /* 0x0020a8000c1e1500 */
        /* <DEDUP_REMOVED lines=9> */
[----:B-----5:R1:W-:Y:S01]  /*ded0*/  STS.U16 [R3+UR56+0x1a800], R39 ;  /* 0x01a8002703007988 */ /* 0x0203e20008000438 */
[----:B0-----:R-:W-:-:S05]  /*dee0*/  IMAD.WIDE R36, R123, 0x2, R222 ;  /* 0x000000027b247825 */ /* 0x001fca00078e02de */
[----:B-1----:R0:W5:Y:S02]  /*def0*/  LDG.E.U16 R39, desc[UR8][R36.64] ;  /* 0x0000000824277981 */ /* 0x002164000c1e1500 */
[----:B0-----:R-:W-:Y:S01]  /*df00*/  IMAD.WIDE R36, R123, 0x2, R214 ;  /* 0x000000027b247825 */ /* 0x001fe200078e02d6 */
[----:B------:R-:W-:Y:S01]  /*df10*/  LOP3.LUT R46, R3, 0x20, RZ, 0x3c, !PT ;  /* 0x00000020032e7812 */ /* 0x000fe200078e3cff */
[----:B---3--:R0:W-:Y:S04]  /*df20*/  STS.U16 [R3+UR56+0x1ac00], R38 ;  /* 0x01ac002603007988 */ /* 0x0081e80008000438 */
[----:B0-----:R0:W3:Y:S04]  /*df30*/  LDG.E.U16 R38, desc[UR8][R36.64] ;  /* 0x0000000824267981 */ /* 0x0010e8000c1e1500 */
[----:B----4-:R1:W-:Y:S01]  /*df40*/  STS.U16 [R3+UR56+0x1b000], R40 ;  /* 0x01b0002803007988 */ /* 0x0103e20008000438 */
[----:B0-----:R-:W-:-:S05]  /*df50*/  IMAD.WIDE R36, R123, 0x2, R206 ;  /* 0x000000027b247825 */ /* 0x001fca00078e02ce */
[----:B-1----:R0:W4:Y:S04]  /*df60*/  LDG.E.U16 R40, desc[UR8][R36.64] ;  /* 0x0000000824287981 */ /* 0x002128000c1e1500 */
[----:B--2---:R1:W-:Y:S01]  /*df70*/  STS.U16 [R3+UR56+0x1b400], R41 ;  /* 0x01b4002903007988 */ /* 0x0043e20008000438 */
        /* <DEDUP_REMOVED lines=17> */
[C---:B0-----:R-:W-:Y:S02]  /*e090*/  IMAD.WIDE R36, R123.reuse, 0x2, R146 ;  /* 0x000000027b247825 */ /* 0x041fe400078e0292 */
        /* <DEDUP_REMOVED lines=43> */
[----:B-1----:R0:W2:Y:S02]  /*e350*/  LDG.E.U16 R45, desc[UR8][R36.64] ;  /* 0x00000008242d7981 */ /* 0x0020a4000c1e1500 */
[----:B0-----:R-:W-:-:S06]  /*e360*/  IMAD.WIDE R36, R123, 0x2, R152 ;  /* 0x000000027b247825 */ /* 0x001fcc00078e0298 */
[----:B------:R0:W2:Y:S01]  /*e370*/  LDG.E.U16 R36, desc[UR8][R36.64] ;  /* 0x0000000824247981 */ /* 0x0000a2000c1e1500 */
[----:B------:R-:W0:Y:S03]  /*e380*/  S2R R46, SR_TID.X ;  /* 0x00000000002e7919 */ /* 0x000e260000002100 */
[----:B-----5:R-:W-:Y:S01]  /*e390*/  STS.U16 [R252+UR56+0x18a00], R39 ;  /* 0x018a0027fc007988 */ /* 0x020fe20008000438 */
[----:B0-----:R-:W-:-:S04]  /*e3a0*/  SHF.R.S32.HI R37, RZ, 0x7, R46 ;  /* 0x00000007ff257819 */ /* 0x001fc8000001142e */
[----:B------:R-:W-:Y:S01]  /*e3b0*/  SGXT R37, R37, 0x1 ;  /* 0x000000012525781a */ /* 0x000fe20000000200 */
[----:B---3--:R0:W-:Y:S02]  /*e3c0*/  STS.U16 [R252+UR56+0x18e00], R38 ;  /* 0x018e0026fc007988 */ /* 0x0081e40008000438 */
[C---:B0-----:R-:W-:Y:S02]  /*e3d0*/  IMAD.SHL.U32 R38, R46.reuse, 0x100, RZ ;  /* 0x000001002e267824 */ /* 0x041fe400078e00ff */
[----:B----4-:R-:W-:Y:S04]  /*e3e0*/  STS.U16 [R252+UR56+0x19200], R40 ;  /* 0x01920028fc007988 */ /* 0x010fe80008000438 */
[----:B--2---:R-:W-:Y:S04]  /*e3f0*/  STS.U16 [R252+UR56+0x19600], R41 ;  /* 0x01960029fc007988 */ /* 0x004fe80008000438 */
[----:B------:R-:W-:Y:S04]  /*e400*/  STS.U16 [R252+UR56+0x19a00], R42 ;  /* 0x019a002afc007988 */ /* 0x000fe80008000438 */
[----:B------:R-:W-:Y:S04]  /*e410*/  STS.U16 [R252+UR56+0x19e00], R43 ;  /* 0x019e002bfc007988 */ /* 0x000fe80008000438 */
[----:B------:R0:W-:Y:S02]  /*e420*/  STS.U16 [R252+UR56+0x1aa00], R36 ;  /* 0x01aa0024fc007988 */ /* 0x0001e40008000438 */
[----:B0-----:R-:W-:Y:S01]  /*e430*/  LOP3.LUT R36, R37, 0x90, RZ, 0xc0, !PT ;  /* 0x0000009025247812 */ /* 0x001fe200078ec0ff */
[----:B------:R-:W-:-:S05]  /*e440*/  IMAD.SHL.U32 R37, R46, 0x2, RZ ;  /* 0x000000022e257824 */ /* 0x000fca00078e00ff */
[----:B------:R-:W-:-:S04]  /*e450*/  LOP3.LUT R36, R36, 0x7e, R37, 0x78, !PT ;  /* 0x0000007e24247812 */ /* 0x000fc800078e7825 */
[----:B------:R-:W-:Y:S01]  /*e460*/  LOP3.LUT R38, R36, 0x4000, R38, 0xf8, !PT ;  /* 0x0000400024267812 */ /* 0x000fe200078ef826 */
[----:B------:R-:W-:-:S05]  /*e470*/  IMAD.WIDE R36, R123, 0x2, R144 ;  /* 0x000000027b247825 */ /* 0x000fca00078e0290 */
[----:B------:R0:W2:Y:S02]  /*e480*/  LDG.E.U16 R39, desc[UR8][R36.64] ;  /* 0x0000000824277981 */ /* 0x0000a4000c1e1500 */
[----:B0-----:R-:W-:-:S05]  /*e490*/  IMAD.WIDE R36, R123, 0x2, R136 ;  /* 0x000000027b247825 */ /* 0x001fca00078e0288 */
[----:B------:R0:W3:Y:S02]  /*e4a0*/  LDG.E.U16 R40, desc[UR8][R36.64] ;  /* 0x0000000824287981 */ /* 0x0000e4000c1e1500 */
[----:B0-----:R-:W-:-:S05]  /*e4b0*/  IMAD.WIDE R36, R123, 0x2, R128 ;  /* 0x000000027b247825 */ /* 0x001fca00078e0280 */
[----:B------:R0:W4:Y:S02]  /*e4c0*/  LDG.E.U16 R41, desc[UR8][R36.64] ;  /* 0x0000000824297981 */ /* 0x000124000c1e1500 */
[----:B0-----:R-:W-:-:S05]  /*e4d0*/  IMAD.WIDE R36, R123, 0x2, R110 ;  /* 0x000000027b247825 */ /* 0x001fca00078e026e */
[----:B------:R0:W5:Y:S02]  /*e4e0*/  LDG.E.U16 R42, desc[UR8][R36.64] ;  /* 0x00000008242a7981 */ /* 0x000164000c1e1500 */
[----:B0-----:R-:W-:-:S05]  /*e4f0*/  IMAD.WIDE R36, R123, 0x2, R102 ;  /* 0x000000027b247825 */ /* 0x001fca00078e0266 */
[----:B------:R0:W5:Y:S04]  /*e500*/  LDG.E.U16 R43, desc[UR8][R36.64] ;  /* 0x00000008242b7981 */ /* 0x000168000c1e1500 */
[----:B------:R1:W-:Y:S01]  /*e510*/  STS.U16 [R252+UR56+0x1a200], R44 ;  /* 0x01a2002cfc007988 */ /* 0x0003e20008000438 */
[----:B0-----:R-:W-:-:S05]  /*e520*/  IMAD.WIDE R36, R123, 0x2, R234 ;  /* 0x000000027b247825 */ /* 0x001fca00078e02ea */
[----:B-1----:R0:W5:Y:S04]  /*e530*/  LDG.E.U16 R44, desc[UR8][R36.64] ;  /* 0x00000008242c7981 */ /* 0x002168000c1e1500 */
[----:B------:R1:W-:Y:S01]  /*e540*/  STS.U16 [R252+UR56+0x1a600], R45 ;  /* 0x01a6002dfc007988 */ /* 0x0003e20008000438 */
[----:B0-----:R-:W-:-:S05]  /*e550*/  IMAD.WIDE R36, R123, 0x2, R226 ;  /* 0x000000027b247825 */ /* 0x001fca00078e02e2 */
[----:B-1----:R0:W5:Y:S02]  /*e560*/  LDG.E.U16 R45, desc[UR8][R36.64] ;  /* 0x00000008242d7981 */ /* 0x002164000c1e1500 */
[C---:B0-----:R-:W-:Y:S01]  /*e570*/  IMAD.WIDE R36, R123.reuse, 0x2, R218 ;  /* 0x000000027b247825 */ /* 0x041fe200078e02da */
[----:B------:R-:W-:Y:S01]  /*e580*/  LOP3.LUT R38, R38, 0x60, RZ, 0x3c, !PT ;  /* 0x0000006026267812 */ /* 0x000fe200078e3cff */
[----:B--2---:R0:W-:Y:S04]  /*e590*/  STS.U16 [R252+UR56+0x1ae00], R39 ;  /* 0x01ae0027fc007988 */ /* 0x0041e80008000438 */
[----:B0-----:R0:W2:Y:S04]  /*e5a0*/  LDG.E.U16 R39, desc[UR8][R36.64] ;  /* 0x0000000824277981 */ /* 0x0010a8000c1e1500 */
[----:B---3--:R1:W-:Y:S01]  /*e5b0*/  STS.U16 [R252+UR56+0x1b200], R40 ;  /* 0x01b20028fc007988 */ /* 0x0083e20008000438 */
[----:B0-----:R-:W-:-:S05]  /*e5c0*/  IMAD.WIDE R36, R123, 0x2, R210 ;  /* 0x000000027b247825 */ /* 0x001fca00078e02d2 */
[----:B-1----:R0:W3:Y:S04]  /*e5d0*/  LDG.E.U16 R40, desc[UR8][R36.64] ;  /* 0x0000000824287981 */ /* 0x0020e8000c1e1500 */
[----:B----4-:R1:W-:Y:S01]  /*e5e0*/  STS.U16 [R252+UR56+0x1b600], R41 ;  /* 0x01b60029fc007988 */ /* 0x0103e20008000438 */
[----:B0-----:R-:W-:-:S05]  /*e5f0*/  IMAD.WIDE R36, R123, 0x2, R202 ;  /* 0x000000027b247825 */ /* 0x001fca00078e02ca */
[----:B-1----:R0:W4:Y:S04]  /*e600*/  LDG.E.U16 R41, desc[UR8][R36.64] ;  /* 0x0000000824297981 */ /* 0x002128000c1e1500 */
[----:B-----5:R1:W-:Y:S01]  /*e610*/  STS.U16 [R252+UR56+0x1ba00], R42 ;  /* 0x01ba002afc007988 */ /* 0x0203e20008000438 */
[----:B0-----:R-:W-:-:S05]  /*e620*/  IMAD.WIDE R36, R123, 0x2, R194 ;  /* 0x000000027b247825 */ /* 0x001fca00078e02c2 */
[----:B-1----:R0:W5:Y:S04]  /*e630*/  LDG.E.U16 R42, desc[UR8][R36.64] ;  /* 0x00000008242a7981 */ /* 0x002168000c1e1500 */
[----:B------:R1:W-:Y:S01]  /*e640*/  STS.U16 [R252+UR56+0x1be00], R43 ;  /* 0x01be002bfc007988 */ /* 0x0003e20008000438 */
[----:B0-----:R-:W-:-:S05]  /*e650*/  IMAD.WIDE R36, R123, 0x2, R182 ;  /* 0x000000027b247825 */ /* 0x001fca00078e02b6 */
[----:B-1----:R0:W5:Y:S04]  /*e660*/  LDG.E.U16 R43, desc[UR8][R36.64] ;  /* 0x00000008242b7981 */ /* 0x002168000c1e1500 */
[----:B------:R1:W-:Y:S01]  /*e670*/  STS.U16 [R38+UR56+0x18300], R44 ;  /* 0x0183002c26007988 */ /* 0x0003e20008000438 */
[----:B0-----:R-:W-:-:S05]  /*e680*/  IMAD.WIDE R36, R123, 0x2, R174 ;  /* 0x000000027b247825 */ /* 0x001fca00078e02ae */
[----:B-1----:R0:W5:Y:S04]  /*e690*/  LDG.E.U16 R44, desc[UR8][R36.64] ;  /* 0x00000008242c7981 */ /* 0x002168000c1e1500 */
[----:B------:R1:W-:Y:S01]  /*e6a0*/  STS.U16 [R38+UR56+0x18700], R45 ;  /* 0x0187002d26007988 */ /* 0x0003e20008000438 */
[----:B0-----:R-:W-:-:S05]  /*e6b0*/  IMAD.WIDE R36, R123, 0x2, R166 ;  /* 0x000000027b247825 */ /* 0x001fca00078e02a6 */
[----:B-1----:R0:W5:Y:S02]  /*e6c0*/  LDG.E.U16 R45, desc[UR8][R36.64] ;  /* 0x00000008242d7981 */ /* 0x002164000c1e1500 */
[C---:B0-----:R-:W-:Y:S02]  /*e6d0*/  IMAD.WIDE R36, R123.reuse, 0x2, R158 ;  /* 0x000000027b247825 */ /* 0x041fe400078e029e */
        /* <DEDUP_REMOVED lines=17> */
[----:B0-----:R-:W-:-:S06]  /*e7f0*/  IMAD.WIDE R36, R123, 0x2, R100 ;  /* 0x000000027b247825 */ /* 0x001fcc00078e0264 */
[----:B------:R-:W5:Y:S01]  /*e800*/  LDG.E.U16 R36, desc[UR8][R36.64] ;  /* 0x0000000824247981 */ /* 0x000f62000c1e1500 */
        /* <DEDUP_REMOVED lines=32> */
[----:B------:R-:W-:Y:S03]  /*ea10*/  STS.U16 [R38+UR56+0x1a300], R45 ;  /* 0x01a3002d26007988 */ /* 0x000fe60008000438 */
[----:B------:R-:W-:Y:S01]  /*ea20*/  STTM.16dp32bit_t0_t15.x32 tmem[UR63], R68 ;  /* 0x00000044000079ed */ /* 0x000fe20008a8003f */
[----:B------:R-:W-:Y:S01]  /*ea30*/  STTM.16dp32bit_t16_t31.x32 tmem[UR63+0x20], R68 ;  /* 0x00002044000079ed */ /* 0x000fe20008aa003f */
[----:B------:R-:W-:Y:S01]  /*ea40*/  ULEA UR59, UR64, UR56, 0x3 ;  /* 0x00000038403b7291 */ /* 0x000fe2000f8e18ff */
[----:B------:R-:W-:Y:S01]  /*ea50*/  FADD R188, R187, R188 ;  /* 0x000000bcbbbc7221 */ /* 0x000fe20000000000 */
[----:B------:R-:W-:-:S02]  /*ea60*/  UMOV UR6, UR75 ;  /* 0x0000004b00067c82 */ /* 0x000fc40008000000 */
[----:B------:R-:W-:Y:S01]  /*ea70*/  UIADD3 UR59, UPT, UPT, UR59, 0x20000, URZ ;  /* 0x000200003b3b7890 */ /* 0x000fe2000fffe0ff */
[----:B--2---:R-:W-:Y:S04]  /*ea80*/  STS.U16 [R38+UR56+0x1a700], R39 ;  /* 0x01a7002726007988 */ /* 0x004fe80008000438 */
[----:B---3--:R-:W-:Y:S04]  /*ea90*/  STS.U16 [R38+UR56+0x1ab00], R40 ;  /* 0x01ab002826007988 */ /* 0x008fe80008000438 */
[----:B----4-:R-:W-:Y:S04]  /*eaa0*/  STS.U16 [R38+UR56+0x1af00], R41 ;  /* 0x01af002926007988 */ /* 0x010fe80008000438 */
[----:B-----5:R-:W-:Y:S04]  /*eab0*/  STS.U16 [R38+UR56+0x1b300], R42 ;  /* 0x01b3002a26007988 */ /* 0x020fe80008000438 */
[----:B------:R-:W-:Y:S04]  /*eac0*/  STS.U16 [R38+UR56+0x1b700], R43 ;  /* 0x01b7002b26007988 */ /* 0x000fe80008000438 */
[----:B------:R-:W-:Y:S04]  /*ead0*/  STS.U16 [R38+UR56+0x1bb00], R44 ;  /* 0x01bb002c26007988 */ /* 0x000fe80008000438 */
[----:B------:R0:W-:Y:S01]  /*eae0*/  STS.U16 [R38+UR56+0x1bf00], R36 ;  /* 0x01bf002426007988 */ /* 0x0001e20008000438 */
[----:B------:R-:W1:Y:S02]  /*eaf0*/  FENCE.VIEW.ASYNC.T ;  /* 0x00000000000073c6 */ /* 0x000e640000000200 */
[----:B-1----:R-:W-:Y:S06]  /*eb00*/  BAR.SYNC.DEFER_BLOCKING 0x0 ;  /* 0x0000000000007b1d */ /* 0x002fec0000010000 */
[----:B0-----:R-:W0:Y:S01]  /*eb10*/  LDTM.x64 R4, tmem[UR58] ;  /* 0x0000003a000479ee */ /* 0x001e220008340000 */
[----:B------:R-:W-:Y:S01]  /*eb20*/  NOP ;  /* 0x0000000000007918 */ /* 0x000fe20000000000 */
        /* <DEDUP_REMOVED lines=64> */
[----:B------:R0:W-:Y:S01]  /*ef30*/  STTM.x64 tmem[UR58], R4 ;  /* 0x00000004000079ed */ /* 0x0001e2000834003a */
[----:B------:R-:W1:Y:S02]  /*ef40*/  FENCE.VIEW.ASYNC.T ;  /* 0x00000000000073c6 */ /* 0x000e640000000200 */
[----:B-1----:R-:W-:Y:S06]  /*ef50*/  BAR.SYNC.DEFER_BLOCKING 0x0 ;  /* 0x0000000000007b1d */ /* 0x002fec0000010000 */
[----:B------:R1:W-:Y:S06]  /*ef60*/  MEMBAR.ALL.CTA ;  /* 0x0000000000007992 */ /* 0x0003ec0000008000 */
[----:B-1----:R-:W1:Y:S02]  /*ef70*/  FENCE.VIEW.ASYNC.S ;  /* 0x00000000000073c6 */ /* 0x002e640000000000 */
[----:B-1----:R-:W-:Y:S06]  /*ef80*/  BAR.SYNC.DEFER_BLOCKING 0x0 ;  /* 0x0000000000007b1d */ /* 0x002fec0000010000 */
[----:B------:R-:W-:Y:S05]  /*ef90*/  BRA.U UP3, `(.L_x_16) ;  /* 0x0000000103907547 */ /* 0x000fea000b800000 */
[----:B------:R-:W-:Y:S02]  /*efa0*/  UIADD3 UR45, UPT, UPT, UR57, 0x108, URZ ;  /* 0x00000108392d7890 */ /* 0x000fe4000fffe0ff */
[----:B------:R-:W-:Y:S02]  /*efb0*/  UIADD3 UR44, UPT, UPT, UR57, 0x110, URZ ;  /* 0x00000110392c7890 */ /* 0x000fe4000fffe0ff */
[----:B------:R-:W-:Y:S02]  /*efc0*/  UIADD3 UR71, UPT, UPT, UR57, 0x118, URZ ;  /* 0x0000011839477890 */ /* 0x000fe4000fffe0ff */
[----:B------:R-:W-:Y:S02]  /*efd0*/  UIADD3 UR72, UPT, UPT, UR57, 0x120, URZ ;  /* 0x0000012039487890 */ /* 0x000fe4000fffe0ff */
[----:B------:R-:W-:Y:S02]  /*efe0*/  UIADD3 UR70, UPT, UPT, UR57, 0x128, URZ ;  /* 0x0000012839467890 */ /* 0x000fe4000fffe0ff */
[----:B------:R-:W-:Y:S01]  /*eff0*/  UIADD3 UR73, UPT, UPT, UR57, 0x130, URZ ;  /* 0x0000013039497890 */ /* 0x000fe2000fffe0ff */
[----:B------:R-:W-:Y:S01]  /*f000*/  UMOV UR52, 0x0 ;  /* 0x0000000000347882 */ /* 0x000fe20000000000 */
[----:B------:R-:W-:Y:S01]  /*f010*/  UMOV UR53, 0x8200010 ;  /* 0x0820001000357882 */ /* 0x000fe20000000000 */
[----:B------:R-:W-:Y:S01]  /*f020*/  UMOV UR54, UR67 ;  /* 0x0000004300367c82 */ /* 0x000fe20008000000 */
[----:B------:R-:W-:Y:S01]  /*f030*/  UMOV UR55, 0x40004040 ;  /* 0x4000404000377882 */ /* 0x000fe20000000000 */
[----:B------:R-:W-:-:S02]  /*f040*/  UIADD3 UR75, UPT, UPT, UR57, 0x138, URZ ;  /* 0x00000138394b7890 */ /* 0x000fc4000fffe0ff */
        /* <DEDUP_REMOVED lines=13> */
[----:B-1----:R-:W-:Y:S01]  /*f120*/  UMOV UR54, 0x0 ;  /* 0x0000000000367882 */ /* 0x002fe20000000000 */
[----:B------:R-:W-:Y:S01]  /*f130*/  UMOV UR55, 0x8200010 ;  /* 0x0820001000377882 */ /* 0x000fe20000000000 */
[----:B--2---:R-:W-:Y:S01]  /*f140*/  UMOV UR45, 0x8200010 ;  /* 0x08200010002d7882 */ /* 0x004fe20000000000 */
[----:B---3--:R-:W-:Y:S01]  /*f150*/  UMOV UR44, 0x0 ;  /* 0x00000000002c7882 */ /* 0x008fe20000000000 */
[----:B------:R-:W-:Y:S01]  /*f160*/  UMOV UR4, UR59 ;  /* 0x0000003b00047c82 */ /* 0x000fe20008000000 */
[----:B------:R-:W-:Y:S01]  /*f170*/  UMOV UR5, URZ ;  /* 0x000000ff00057c82 */ /* 0x000fe20008000000 */
[----:B------:R4:W-:Y:S01]  /*f180*/  UTCHMMA tmem[UR70], gdesc[UR38], tmem[UR57], tmem[UR44], idesc[UR45], UPT ;  /* 0x00ff2c26460079ea */ /* 0x0009e2000b800039 */
[----:B------:R-:W-:Y:S01]  /*f190*/  UMOV UR46, UR4 ;  /* 0x00000004002e7c82 */ /* 0x000fe20008000000 */
[----:B------:R4:W-:Y:S01]  /*f1a0*/  UTCHMMA tmem[UR73], gdesc[UR40], tmem[UR57], tmem[UR52], idesc[UR53], UPT ;  /* 0x00ff3428490079ea */ /* 0x0009e2000b800039 */
[----:B------:R4:W-:Y:S01]  /*f1b0*/  UTCHMMA tmem[UR75], gdesc[UR42], tmem[UR57], tmem[UR54], idesc[UR55], UPT ;  /* 0x00ff362a4b0079ea */ /* 0x0009e2000b800039 */
[----:B------:R4:W-:Y:S01]  /*f1c0*/  UTCBAR [UR46], URZ ;  /* 0x000000ff2e0073e9 */ /* 0x0009e200080000ff */
[----:B------:R-:W-:Y:S01]  /*f1d0*/  NOP ;  /* 0x0000000000007918 */ /* 0x000fe20000000000 */
.L_x_16:
[----:B0-----:R-:W0:Y:S01]  /*f1e0*/  LDC R4, c[0x0][0x3d4] ;  /* 0x0000f500ff047b82 */ /* 0x001e220000000800 */
[----:B------:R-:W-:Y:S01]  /*f1f0*/  UISETP.GE.U32.AND UP0, UPT, UR69, UR7, UPT ;  /* 0x000000074500728c */ /* 0x000fe2000bf06070 */
[----:B------:R-:W-:Y:S01]  /*f200*/  FFMA R121, R186, R121, R188 ;  /* 0x00000079ba797223 */ /* 0x000fe200000000bc */
[----:B------:R-:W-:Y:S01]  /*f210*/  UIADD3 UR64, UPT, UPT, UR64, 0x1, URZ ;  /* 0x0000000140407890 */ /* 0x000fe2000fffe0ff */
[----:B------:R-:W-:Y:S01]  /*f220*/  IMAD.MOV.U32 R68, RZ, RZ, R120 ;  /* 0x000000ffff447224 */ /* 0x000fe200078e0078 */
[----:B------:R-:W-:Y:S02]  /*f230*/  UISETP.GE.U32.AND.EX UP0, UPT, UR74, URZ, UPT, UP0 ;  /* 0x000000ff4a00728c */ /* 0x000fe4000bf06100 */
[----:B------:R-:W-:Y:S01]  /*f240*/  UISETP.GT.AND UP4, UPT, UR64, 0x1, UPT ;  /* 0x000000014000788c */ /* 0x000fe2000bf84270 */
[----:B------:R-:W-:-:S03]  /*f250*/  UMOV UR4, UR69 ;  /* 0x0000004500047c82 */ /* 0x000fc60008000000 */
[----:B----4-:R-:W-:Y:S02]  /*f260*/  USEL UR75, URZ, 0x1, !UP4 ;  /* 0x00000001ff4b7887 */ /* 0x010fe4000e000000 */
[----:B------:R-:W-:Y:S02]  /*f270*/  USEL UR64, UR64, URZ, !UP4 ;  /* 0x000000ff40407287 */ /* 0x000fe4000e000000 */
[----:B------:R-:W-:Y:S01]  /*f280*/  ULOP3.LUT UR75, UR6, UR75, URZ, 0x3c, !UPT ;  /* 0x0000004b064b7292 */ /* 0x000fe2000f8e3cff */
[----:B0-----:R-:W-:-:S04]  /*f290*/  IMAD.SHL.U32 R4, R4, 0x80, RZ ;  /* 0x0000008004047824 */ /* 0x001fc800078e00ff */
[----:B------:R-:W-:Y:S02]  /*f2a0*/  IMAD.IADD R123, R4, 0x1, R123 ;  /* 0x00000001047b7824 */ /* 0x000fe400078e027b */
[----:B------:R-:W0:Y:S02]  /*f2b0*/  LDC R4, c[0x0][0x3c4] ;  /* 0x0000f100ff047b82 */ /* 0x000e240000000800 */
[----:B0-----:R-:W-:-:S04]  /*f2c0*/  IMAD.SHL.U32 R4, R4, 0x80, RZ ;  /* 0x0000008004047824 */ /* 0x001fc800078e00ff */
[----:B------:R-:W-:Y:S01]  /*f2d0*/  IMAD.IADD R122, R4, 0x1, R122 ;  /* 0x00000001047a7824 */ /* 0x000fe200078e027a */
[----:B------:R-:W-:Y:S06]  /*f2e0*/  BRA.U !UP0, `(.L_x_17) ;  /* 0xffffff9d08107547 */ /* 0x000fec000b83ffff */
.L_x_12:
[----:B------:R-:W2:Y:S01]  /*f2f0*/  LDL.LU R4, [R1+0x1f8] ;  /* 0x0001f80001047983 */ /* 0x000ea20000300800 */
[----:B------:R-:W-:Y:S01]  /*f300*/  FSETP.GEU.AND P1, PT, R121, 1.175494350822287508e-38, PT ;  /* 0x008000007900780b */ /* 0x000fe20003f2e000 */
[----:B------:R-:W1:Y:S02]  /*f310*/  S2R R5, SR_TID.X ;  /* 0x0000000000057919 */ /* 0x000e640000002100 */
[--C-:B-1---5:R-:W-:Y:S02]  /*f320*/  SHF.R.U32.HI R0, RZ, 0x2, R5.reuse ;  /* 0x00000002ff007819 */ /* 0x122fe40000011605 */
[----:B------:R-:W-:Y:S02]  /*f330*/  SHF.R.U32.HI R3, RZ, 0x1, R5 ;  /* 0x00000001ff037819 */ /* 0x000fe40000011605 */
[----:B------:R-:W-:-:S04]  /*f340*/  LOP3.LUT R0, R0, 0x38, RZ, 0xc0, !PT ;  /* 0x0000003800007812 */ /* 0x000fc800078ec0ff */
[----:B------:R-:W-:Y:S02]  /*f350*/  LOP3.LUT R0, R0, 0x1f, R5, 0xf8, !PT ;  /* 0x0000001f00007812 */ /* 0x000fe400078ef805 */
[----:B0-2---:R-:W-:-:S03]  /*f360*/  R2UR UR4, R4 ;  /* 0x00000000040472ca */ /* 0x005fc600000e0000 */
[----:B------:R-:W-:-:S05]  /*f370*/  IMAD.SHL.U32 R4, R0, 0x10, RZ ;  /* 0x0000001000047824 */ /* 0x000fca00078e00ff */
[----:B------:R-:W-:-:S04]  /*f380*/  LOP3.LUT R0, R4, 0x1b0, RZ, 0xc0, !PT ;  /* 0x000001b004007812 */ /* 0x000fc800078ec0ff */
[----:B------:R-:W-:Y:S01]  /*f390*/  LOP3.LUT R0, R0, 0x40, R3, 0xf8, !PT ;  /* 0x0000004000007812 */ /* 0x000fe200078ef803 */
[----:B------:R-:W-:-:S09]  /*f3a0*/  UISETP.GE.AND UP0, UPT, UR4, 0x1, UPT ;  /* 0x000000010400788c */ /* 0x000fd2000bf06270 */
[----:B------:R-:W-:Y:S05]  /*f3b0*/  BRA.U !UP0, `(.L_x_18) ;  /* 0x0000000108107547 */ /* 0x000fea000b800000 */
[----:B------:R-:W-:-:S06]  /*f3c0*/  USHF.L.U32 UR6, UR6, 0x1f, URZ ;  /* 0x0000001f06067899 */ /* 0x000fcc00080006ff */
[----:B------:R-:W-:-:S04]  /*f3d0*/  IMAD.U32 R2, RZ, RZ, UR6 ;  /* 0x00000006ff027e24 */ /* 0x000fc8000f8e00ff */
[----:B------:R-:W0:Y:S02]  /*f3e0*/  SYNCS.PHASECHK.TRANS64.TRYWAIT P0, [UR59], R2 ;  /* 0x00000002ff0075a7 */ /* 0x000e24000800113b */
[----:B0-----:R-:W-:Y:S05]  /*f3f0*/  @!P0 BRA `(.L_x_19) ;  /* 0x0000002800908947 */ /* 0x001fea0003800000 */
.L_x_18:
[----:B------:R-:W0:Y:S01]  /*f400*/  S2R R170, SR_TID.X ;  /* 0x0000000000aa7919 */ /* 0x000e220000002100 */
[----:B------:R-:W-:Y:S01]  /*f410*/  VIADD R2, R0, UR56 ;  /* 0x0000003800027c36 */ /* 0x000fe20008000000 */
[----:B------:R-:W1:Y:S01]  /*f420*/  LDC R68, c[0x0][0x3e8] ;  /* 0x0000fa00ff447b82 */ /* 0x000e620000000800 */
[----:B------:R-:W2:Y:S07]  /*f430*/  LDCU.64 UR4, c[0x0][0x3e0] ;  /* 0x00007c00ff0477ac */ /* 0x000eae0008000a00 */
[----:B------:R-:W3:Y:S08]  /*f440*/  S2UR UR11, SR_CTAID.X ;  /* 0x00000000000b79c3 */ /* 0x000ef00000002500 */
[----:B------:R-:W2:Y:S08]  /*f450*/  S2UR UR7, SR_CTAID.Y ;  /* 0x00000000000779c3 */ /* 0x000eb00000002600 */
[----:B------:R-:W4:Y:S08]  /*f460*/  LDC.64 R166, c[0x0][0x398] ;  /* 0x0000e600ffa67b82 */ /* 0x000f300000000a00 */
[----:B------:R-:W-:Y:S01]  /*f470*/  BAR.SYNC.DEFER_BLOCKING 0x0 ;  /* 0x0000000000007b1d */ /* 0x000fe20000010000 */
[----:B0-----:R-:W-:-:S02]  /*f480*/  LOP3.LUT P0, RZ, R170, 0xff, RZ, 0xc0, !PT ;  /* 0x000000ffaaff7812 */ /* 0x001fc4000780c0ff */
[----:B------:R-:W-:Y:S01]  /*f490*/  SHF.R.U32.HI R73, RZ, 0x7, R170 ;  /* 0x00000007ff497819 */ /* 0x000fe200000116aa */
[----:B---3--:R-:W-:Y:S01]  /*f4a0*/  USHF.L.U32 UR10, UR11, 0x7, URZ ;  /* 0x000000070b0a7899 */ /* 0x008fe200080006ff */
[----:B------:R-:W-:Y:S02]  /*f4b0*/  LOP3.LUT R74, R170, 0x7f, RZ, 0xc0, !PT ;  /* 0x0000007faa4a7812 */ /* 0x000fe400078ec0ff */
[----:B------:R-:W-:-:S03]  /*f4c0*/  SGXT.U32 R73, R73, 0x1 ;  /* 0x000000014949781a */ /* 0x000fc60000000000 */
[----:B------:R-:W-:Y:S01]  /*f4d0*/  IMAD.U32 R169, RZ, RZ, UR10 ;  /* 0x0000000affa97e24 */ /* 0x000fe2000f8e00ff */
[----:B--2---:R-:W-:Y:S01]  /*f4e0*/  UIMAD UR4, UR7, UR4, URZ ;  /* 0x00000004070472a4 */ /* 0x004fe2000f8e02ff */
[----:B-1----:R-:W-:-:S03]  /*f4f0*/  IMAD R73, R73, R68, RZ ;  /* 0x0000004449497224 */ /* 0x002fc600078e02ff */
[----:B------:R-:W-:Y:S01]  /*f500*/  LOP3.LUT R169, R169, 0x7f, R170, 0xf8, !PT ;  /* 0x0000007fa9a97812 */ /* 0x000fe200078ef8aa */
[C---:B------:R-:W-:Y:S01]  /*f510*/  IMAD R75, R68.reuse, 0x2, R73 ;  /* 0x00000002444b7824 */ /* 0x040fe200078e0249 */
[----:B------:R-:W-:Y:S01]  /*f520*/  USHF.L.U32 UR6, UR4, 0x1, URZ ;  /* 0x0000000104067899 */ /* 0x000fe200080006ff */
[----:B------:R-:W0:Y:S02]  /*f530*/  @!P0 SYNCS.CCTL.IV [UR56+0x20000] ;  /* 0x02000000ff0089b1 */ /* 0x000e240008000038 */
[----:B0-----:R-:W-:Y:S01]  /*f540*/  BAR.SYNC.DEFER_BLOCKING 0x0 ;  /* 0x0000000000007b1d */ /* 0x001fe20000010000 */
[----:B------:R-:W-:-:S04]  /*f550*/  IMAD R77, R68, 0x2, R75 ;  /* 0x00000002444d7824 */ /* 0x000fc800078e024b */
[----:B------:R-:W-:-:S04]  /*f560*/  IMAD R79, R68, 0x2, R77 ;  /* 0x00000002444f7824 */ /* 0x000fc800078e024d */
[----:B------:R-:W-:-:S04]  /*f570*/  IMAD R81, R68, 0x2, R79 ;  /* 0x0000000244517824 */ /* 0x000fc800078e024f */
[----:B------:R-:W-:Y:S01]  /*f580*/  IMAD R83, R68, 0x2, R81 ;  /* 0x0000000244537824 */ /* 0x000fe200078e0251 */
[----:B------:R-:W0:Y:S02]  /*f590*/  @!P0 SYNCS.CCTL.IV [UR56+0x20008] ;  /* 0x02000800ff0089b1 */ /* 0x000e240008000038 */
[----:B0-----:R0:W-:Y:S02]  /*f5a0*/  STSM.16.M88 [R2], R121 ;  /* 0x0000007902007844 */ /* 0x0011e40000000000 */
[----:B0-----:R-:W-:-:S04]  /*f5b0*/  @!P1 FMUL R121, R121, 8388608 ;  /* 0x4b00000079799820 */ /* 0x001fc80000400000 */
[----:B------:R-:W-:-:S05]  /*f5c0*/  VIADD R0, R121, 0xc0cafb0d ;  /* 0xc0cafb0d79007836 */ /* 0x000fca0000000000 */
[----:B------:R-:W-:Y:S02]  /*f5d0*/  LOP3.LUT R70, R0, 0xff800000, RZ, 0xc0, !PT ;  /* 0xff80000000467812 */ /* 0x000fe400078ec0ff */
[----:B------:R-:W-:Y:S01]  /*f5e0*/  LOP3.LUT R0, R4, 0x1f0, RZ, 0xc0, !PT ;  /* 0x000001f004007812 */ /* 0x000fe200078ec0ff */
[----:B------:R-:W-:Y:S01]  /*f5f0*/  BAR.SYNC.DEFER_BLOCKING 0x0 ;  /* 0x0000000000007b1d */ /* 0x000fe20000010000 */
[----:B------:R-:W-:Y:S02]  /*f600*/  IMAD.MOV.U32 R4, RZ, RZ, 0x3dc6b27f ;  /* 0x3dc6b27fff047424 */ /* 0x000fe400078e00ff */
[----:B------:R-:W-:Y:S01]  /*f610*/  IMAD.IADD R3, R121, 0x1, -R70 ;  /* 0x0000000179037824 */ /* 0x000fe200078e0a46 */
[----:B------:R-:W-:-:S03]  /*f620*/  I2FP.F32.S32 R70, R70 ;  /* 0x0000004600467245 */ /* 0x000fc60000201400 */
[----:B------:R-:W-:Y:S01]  /*f630*/  FADD R71, R3, -1 ;  /* 0xbf80000003477421 */ /* 0x000fe20000000000 */
[----:B------:R-:W-:Y:S02]  /*f640*/  FSEL R3, RZ, -23, P1 ;  /* 0xc1b80000ff037808 */ /* 0x000fe40000800000 */
[----:B------:R-:W-:Y:S01]  /*f650*/  ISETP.GE.U32.AND P1, PT, R121, 0x7f800000, PT ;  /* 0x7f8000007900780c */ /* 0x000fe20003f26070 */
[C---:B------:R-:W-:Y:S02]  /*f660*/  FFMA.FTZ R4, R71.reuse, R4, -0.16845393180847167969 ;  /* 0xbe2c7f3047047423 */ /* 0x040fe40000010004 */
[----:B------:R-:W-:Y:S01]  /*f670*/  FFMA.FTZ R70, R70, 1.1920928955078125e-07, R3 ;  /* 0x3400000046467823 */ /* 0x000fe20000010003 */
[----:B------:R-:W-:Y:S01]  /*f680*/  LOP3.LUT R3, R170, 0x80, RZ, 0xc0, !PT ;  /* 0x00000080aa037812 */ /* 0x000fe200078ec0ff */
[----:B------:R-:W-:-:S03]  /*f690*/  FFMA.FTZ R4, R71, R4, 0.1716887056827545166 ;  /* 0x3e2fcf2a47047423 */ /* 0x000fc60000010004 */
[----:B------:R-:W-:Y:S01]  /*f6a0*/  LEA R3, R3, UR56, 0x5 ;  /* 0x0000003803037c11 */ /* 0x000fe2000f8e28ff */
[----:B------:R-:W-:-:S04]  /*f6b0*/  FFMA.FTZ R4, R71, R4, -0.17900948226451873779 ;  /* 0xbe374e4347047423 */ /* 0x000fc80000010004 */
[C---:B------:R-:W-:Y:S01]  /*f6c0*/  FFMA.FTZ R4, R71.reuse, R4, 0.20512372255325317383 ;  /* 0x3e520bf447047423 */ /* 0x040fe20000010004 */
[----:B------:R-:W0:Y:S01]  /*f6d0*/  LDSM.16.M88 R69, [R0+UR56] ;  /* 0x000000380045783b */ /* 0x000e220008000000 */
[----:B------:R-:W-:Y:S02]  /*f6e0*/  IMAD R3, R74, 0x10, R3 ;  /* 0x000000104a037824 */ /* 0x000fe400078e0203 */
[----:B------:R-:W-:Y:S01]  /*f6f0*/  FFMA.FTZ R4, R71, R4, -0.24046532809734344482 ;  /* 0xbe763c8b47047423 */ /* 0x000fe20000010004 */
[----:B------:R-:W-:-:S03]  /*f700*/  @P1 IMAD.MOV.U32 R92, RZ, RZ, 0x7f800000 ;  /* 0x7f800000ff5c1424 */ /* 0x000fc600078e00ff */
[----:B------:R-:W-:-:S04]  /*f710*/  FFMA.FTZ R4, R71, R4, 0.28857114911079406738 ;  /* 0x3e93bf9947047423 */ /* 0x000fc80000010004 */
[C---:B------:R-:W-:Y:S02]  /*f720*/  FFMA.FTZ R72, R71.reuse, R4, -0.36067417263984680176 ;  /* 0xbeb8aa4947487423 */ /* 0x040fe40000010004 */
[----:B------:R-:W1:Y:S01]  /*f730*/  LDTM.x64 R4, tmem[UR58] ;  /* 0x0000003a000479ee */ /* 0x000e620008340000 */
[----:B------:R-:W-:Y:S01]  /*f740*/  NOP ;  /* 0x0000000000007918 */ /* 0x000fe20000000000 */
[----:B------:R-:W-:-:S04]  /*f750*/  FFMA.FTZ R72, R71, R72, 0.48089820146560668945 ;  /* 0x3ef6384a47487423 */ /* 0x000fc80000010048 */
[----:B------:R-:W-:-:S04]  /*f760*/  FFMA.FTZ R72, R71, R72, -0.72134751081466674805 ;  /* 0xbf38aa3b47487423 */ /* 0x000fc80000010048 */
[----:B------:R-:W-:-:S04]  /*f770*/  FMUL R72, R71, R72 ;  /* 0x0000004847487220 */ /* 0x000fc80000400000 */
[----:B------:R-:W-:-:S04]  /*f780*/  FMUL R72, R71, R72 ;  /* 0x0000004847487220 */ /* 0x000fc80000400000 */
[----:B------:R-:W-:-:S04]  /*f790*/  FFMA.FTZ R71, R71, 1.4426950216293334961, R72 ;  /* 0x3fb8aa3b47477823 */ /* 0x000fc80000010048 */
[----:B------:R-:W-:Y:S01]  /*f7a0*/  FADD R70, R70, R71 ;  /* 0x0000004746467221 */ /* 0x000fe20000000000 */
[----:B------:R-:W-:Y:S02]  /*f7b0*/  IMAD R71, R68, 0x2, R83 ;  /* 0x0000000244477824 */ /* 0x000fe400078e0253 */
[----:B------:R-:W-:Y:S01]  /*f7c0*/  @P1 FFMA.FTZ R70, R121, R92, +INF ;  /* 0x7f80000079461423 */ /* 0x000fe2000001005c */
[----:B------:R-:W-:Y:S01]  /*f7d0*/  IMAD.SHL.U32 R92, R170, 0x10, RZ ;  /* 0x00000010aa5c7824 */ /* 0x000fe200078e00ff */
[----:B-1----:R-:W-:Y:S01]  /*f7e0*/  BAR.SYNC.DEFER_BLOCKING 0x0 ;  /* 0x0000000000007b1d */ /* 0x002fe20000010000 */
[C---:B0-----:R-:W-:Y:S02]  /*f7f0*/  FSETP.GT.AND P0, PT, |R69|.reuse, 8.50705917302346158658e+37, PT ;  /* 0x7e8000004500780b */ /* 0x041fe40003f04200 */
[----:B------:R-:W-:Y:S02]  /*f800*/  FSETP.GEU.AND P2, PT, |R69|, 1.175494350822287508e-38, PT ;  /* 0x008000004500780b */ /* 0x000fe40003f4e200 */
[----:B------:R-:W-:-:S09]  /*f810*/  LOP3.LUT R92, R92, 0xff0, RZ, 0xc0, !PT ;  /* 0x00000ff05c5c7812 */ /* 0x000fd200078ec0ff */
[----:B------:R-:W-:Y:S01]  /*f820*/  @P0 FMUL R69, R69, 0.25 ;  /* 0x3e80000045450820 */ /* 0x000fe20000400000 */
[----:B------:R-:W-:Y:S01]  /*f830*/  @P0 FMUL R11, R11, 0.25 ;  /* 0x3e8000000b0b0820 */ /* 0x000fe20000400000 */
[----:B------:R-:W-:Y:S01]  /*f840*/  @P0 FMUL R6, R6, 0.25 ;  /* 0x3e80000006060820 */ /* 0x000fe20000400000 */
[----:B------:R-:W-:Y:S01]  /*f850*/  @P0 FMUL R14, R14, 0.25 ;  /* 0x3e8000000e0e0820 */ /* 0x000fe20000400000 */
[----:B------:R-:W-:Y:S01]  /*f860*/  @!P2 FMUL R69, R69, 16777216 ;  /* 0x4b8000004545a820 */ /* 0x000fe20000400000 */
[----:B------:R-:W-:Y:S01]  /*f870*/  @P0 FMUL R5, R5, 0.25 ;  /* 0x3e80000005050820 */ /* 0x000fe20000400000 */
[----:B------:R-:W-:Y:S01]  /*f880*/  @P0 FMUL R7, R7, 0.25 ;  /* 0x3e80000007070820 */ /* 0x000fe20000400000 */
[----:B------:R-:W-:Y:S01]  /*f890*/  @P0 FMUL R15, R15, 0.25 ;  /* 0x3e8000000f0f0820 */ /* 0x000fe20000400000 */
[----:B------:R-:W-:Y:S01]  /*f8a0*/  @P0 FMUL R8, R8, 0.25 ;  /* 0x3e80000008080820 */ /* 0x000fe20000400000 */
[----:B------:R-:W-:Y:S01]  /*f8b0*/  @P0 FMUL R10, R10, 0.25 ;  /* 0x3e8000000a0a0820 */ /* 0x000fe20000400000 */
[----:B------:R-:W0:Y:S01]  /*f8c0*/  MUFU.RCP R69, R69 ;  /* 0x0000004500457308 */ /* 0x000e220000001000 */
[----:B------:R-:W-:Y:S01]  /*f8d0*/  @P0 FMUL R12, R12, 0.25 ;  /* 0x3e8000000c0c0820 */ /* 0x000fe20000400000 */
[----:B------:R-:W-:Y:S01]  /*f8e0*/  @P0 FMUL R18, R18, 0.25 ;  /* 0x3e80000012120820 */ /* 0x000fe20000400000 */
[----:B------:R-:W-:Y:S01]  /*f8f0*/  @P0 FMUL R4, R4, 0.25 ;  /* 0x3e80000004040820 */ /* 0x000fe20000400000 */
[----:B------:R-:W-:Y:S01]  /*f900*/  @P0 FMUL R9, R9, 0.25 ;  /* 0x3e80000009090820 */ /* 0x000fe20000400000 */
[----:B------:R-:W-:Y:S01]  /*f910*/  @P0 FMUL R13, R13, 0.25 ;  /* 0x3e8000000d0d0820 */ /* 0x000fe20000400000 */
[----:B------:R-:W-:Y:S01]  /*f920*/  @P0 FMUL R16, R16, 0.25 ;  /* 0x3e80000010100820 */ /* 0x000fe20000400000 */
[----:B------:R-:W-:Y:S01]  /*f930*/  @P0 FMUL R17, R17, 0.25 ;  /* 0x3e80000011110820 */ /* 0x000fe20000400000 */
[----:B------:R-:W-:Y:S01]  /*f940*/  @P0 FMUL R19, R19, 0.25 ;  /* 0x3e80000013130820 */ /* 0x000fe20000400000 */
[----:B------:R-:W-:Y:S01]  /*f950*/  @!P2 FMUL R11, R11, 16777216 ;  /* 0x4b8000000b0ba820 */ /* 0x000fe20000400000 */
        /* <DEDUP_REMOVED lines=30> */
[----:B------:R-:W-:Y:S01]  /*fb40*/  FMUL R18, R69, R19 ;  /* 0x0000001345127220 */ /* 0x000fe20000400000 */
[----:B------:R-:W-:Y:S01]  /*fb50*/  F2FP.F16.F32.PACK_AB R8, R6, R5 ;  /* 0x000000050608723e */ /* 0x000fe200000000ff */
[----:B------:R-:W-:Y:S01]  /*fb60*/  @P0 FMUL R24, R24, 0.25 ;  /* 0x3e80000018180820 */ /* 0x000fe20000400000 */
[----:B------:R-:W-:Y:S01]  /*fb70*/  F2FP.F16.F32.PACK_AB R5, R10, R7 ;  /* 0x000000070a05723e */ /* 0x000fe200000000ff */
[----:B------:R-:W-:Y:S01]  /*fb80*/  @P0 FMUL R53, R53, 0.25 ;  /* 0x3e80000035350820 */ /* 0x000fe20000400000 */
[----:B------:R-:W-:Y:S01]  /*fb90*/  F2FP.F16.F32.PACK_AB R6, R11, R12 ;  /* 0x0000000c0b06723e */ /* 0x000fe200000000ff */
[----:B------:R-:W-:Y:S01]  /*fba0*/  @P0 FMUL R23, R23, 0.25 ;  /* 0x3e80000017170820 */ /* 0x000fe20000400000 */
[----:B------:R-:W-:Y:S01]  /*fbb0*/  F2FP.F16.F32.PACK_AB R4, R85, R4 ;  /* 0x000000045504723e */ /* 0x000fe200000000ff */
[----:B------:R-:W-:Y:S01]  /*fbc0*/  @!P2 FMUL R24, R24, 16777216 ;  /* 0x4b8000001818a820 */ /* 0x000fe20000400000 */
        /* <DEDUP_REMOVED lines=8> */
[----:B------:R-:W-:Y:S01]  /*fc50*/  FMUL R78, R69, R24 ;  /* 0x00000018454e7220 */ /* 0x000fe20000400000 */
[----:B------:R-:W-:Y:S01]  /*fc60*/  STS.128 [R3], R4 ;  /* 0x0000000403007388 */ /* 0x000fe20000000c00 */
[----:B------:R-:W-:Y:S01]  /*fc70*/  @P0 FMUL R57, R57, 0.25 ;  /* 0x3e80000039390820 */ /* 0x000fe20000400000 */
[----:B------:R-:W-:Y:S01]  /*fc80*/  @!P2 FMUL R55, R55, 16777216 ;  /* 0x4b8000003737a820 */ /* 0x000fe20000400000 */
[----:B------:R-:W-:Y:S01]  /*fc90*/  FMUL R24, R69, R53 ;  /* 0x0000003545187220 */ /* 0x000fe20000400000 */
[----:B------:R-:W-:Y:S01]  /*fca0*/  STS.128 [R3+0x800], R8 ;  /* 0x0008000803007388 */ /* 0x000fe20000000c00 */
[----:B------:R-:W-:Y:S01]  /*fcb0*/  @P0 FMUL R20, R20, 0.25 ;  /* 0x3e80000014140820 */ /* 0x000fe20000400000 */
[----:B------:R-:W-:-:S02]  /*fcc0*/  IMAD R53, R68, 0x2, R71 ;  /* 0x0000000244357824 */ /* 0x000fc400078e0247 */
[----:B------:R-:W-:Y:S01]  /*fcd0*/  @P0 FMUL R27, R27, 0.25 ;  /* 0x3e8000001b1b0820 */ /* 0x000fe20000400000 */
[----:B------:R-:W-:Y:S01]  /*fce0*/  BAR.SYNC.DEFER_BLOCKING 0x0 ;  /* 0x0000000000007b1d */ /* 0x000fe20000010000 */
[----:B------:R-:W-:Y:S01]  /*fcf0*/  @!P2 FMUL R22, R22, 16777216 ;  /* 0x4b8000001616a820 */ /* 0x000fe20000400000 */
[----:B------:R-:W-:Y:S01]  /*fd00*/  FMUL R87, R69, R23 ;  /* 0x0000001745577220 */ /* 0x000fe20000400000 */
[----:B------:R-:W-:Y:S01]  /*fd10*/  @P0 FMUL R59, R59, 0.25 ;  /* 0x3e8000003b3b0820 */ /* 0x000fe20000400000 */
[----:B------:R-:W-:Y:S01]  /*fd20*/  @!P2 FMUL R57, R57, 16777216 ;  /* 0x4b8000003939a820 */ /* 0x000fe20000400000 */
[----:B------:R-:W-:Y:S01]  /*fd30*/  FMUL R23, R69, R55 ;  /* 0x0000003745177220 */ /* 0x000fe20000400000 */
[----:B------:R-:W-:Y:S01]  /*fd40*/  @!P2 FMUL R20, R20, 16777216 ;  /* 0x4b8000001414a820 */ /* 0x000fe20000400000 */
[----:B------:R-:W-:Y:S02]  /*fd50*/  IMAD R55, R68, 0x2, R53 ;  /* 0x0000000244377824 */ /* 0x000fe400078e0235 */
[----:B------:R-:W-:Y:S01]  /*fd60*/  @P0 FMUL R28, R28, 0.25 ;  /* 0x3e8000001c1c0820 */ /* 0x000fe20000400000 */
[----:B------:R-:W-:Y:S01]  /*fd70*/  @!P2 FMUL R27, R27, 16777216 ;  /* 0x4b8000001b1ba820 */ /* 0x000fe20000400000 */
[----:B------:R-:W-:Y:S01]  /*fd80*/  FMUL R76, R69, R22 ;  /* 0x00000016454c7220 */ /* 0x000fe20000400000 */
[----:B------:R-:W-:Y:S01]  /*fd90*/  @P0 FMUL R61, R61, 0.25 ;  /* 0x3e8000003d3d0820 */ /* 0x000fe20000400000 */
[----:B------:R-:W-:Y:S01]  /*fda0*/  @!P2 FMUL R59, R59, 16777216 ;  /* 0x4b8000003b3ba820 */ /* 0x000fe20000400000 */
[C---:B------:R-:W-:Y:S01]  /*fdb0*/  FMUL R22, R69.reuse, R57 ;  /* 0x0000003945167220 */ /* 0x040fe20000400000 */
[----:B------:R-:W-:Y:S01]  /*fdc0*/  FMUL R19, R69, R20 ;  /* 0x0000001445137220 */ /* 0x000fe20000400000 */
[----:B------:R-:W-:-:S02]  /*fdd0*/  IMAD R57, R68, 0x2, R55 ;  /* 0x0000000244397824 */ /* 0x000fc400078e0237 */
[----:B------:R-:W-:Y:S01]  /*fde0*/  @P0 FMUL R33, R33, 0.25 ;  /* 0x3e80000021210820 */ /* 0x000fe20000400000 */
[----:B------:R-:W-:Y:S01]  /*fdf0*/  @!P2 FMUL R28, R28, 16777216 ;  /* 0x4b8000001c1ca820 */ /* 0x000fe20000400000 */
[----:B------:R-:W-:Y:S01]  /*fe00*/  FMUL R91, R69, R27 ;  /* 0x0000001b455b7220 */ /* 0x000fe20000400000 */
[----:B------:R-:W-:Y:S01]  /*fe10*/  @P0 FMUL R63, R63, 0.25 ;  /* 0x3e8000003f3f0820 */ /* 0x000fe20000400000 */
[----:B------:R-:W-:Y:S01]  /*fe20*/  @!P2 FMUL R61, R61, 16777216 ;  /* 0x4b8000003d3da820 */ /* 0x000fe20000400000 */
[----:B------:R-:W-:Y:S01]  /*fe30*/  FMUL R27, R69, R59 ;  /* 0x0000003b451b7220 */ /* 0x000fe20000400000 */
[----:B------:R-:W-:Y:S01]  /*fe40*/  IMAD R59, R68, 0x2, R57 ;  /* 0x00000002443b7824 */ /* 0x000fe200078e0239 */
[----:B------:R-:W-:Y:S01]  /*fe50*/  F2FP.F16.F32.PACK_AB R12, R76, R19 ;  /* 0x000000134c0c723e */ /* 0x000fe200000000ff */
[----:B------:R-:W-:Y:S01]  /*fe60*/  @P0 FMUL R29, R29, 0.25 ;  /* 0x3e8000001d1d0820 */ /* 0x000fe20000400000 */
[----:B------:R-:W-:Y:S01]  /*fe70*/  @!P2 FMUL R33, R33, 16777216 ;  /* 0x4b8000002121a820 */ /* 0x000fe20000400000 */
[----:B------:R-:W-:Y:S01]  /*fe80*/  FMUL R82, R69, R28 ;  /* 0x0000001c45527220 */ /* 0x000fe20000400000 */
[----:B------:R-:W0:Y:S01]  /*fe90*/  LDS.128 R16, [R92+UR56] ;  /* 0x000000385c107984 */ /* 0x000e220008000c00 */
[----:B------:R-:W-:Y:S01]  /*fea0*/  @P0 FMUL R65, R65, 0.25 ;  /* 0x3e80000041410820 */ /* 0x000fe20000400000 */
[----:B------:R-:W-:Y:S01]  /*feb0*/  @!P2 FMUL R63, R63, 16777216 ;  /* 0x4b8000003f3fa820 */ /* 0x000fe20000400000 */
[----:B------:R-:W-:Y:S01]  /*fec0*/  FMUL R28, R69, R61 ;  /* 0x0000003d451c7220 */ /* 0x000fe20000400000 */
[----:B------:R-:W-:Y:S01]  /*fed0*/  LDS.128 R4, [R92+UR56+0x1000] ;  /* 0x001000385c047984 */ /* 0x000fe20008000c00 */
[----:B------:R-:W-:-:S02]  /*fee0*/  IMAD R61, R68, 0x2, R59 ;  /* 0x00000002443d7824 */ /* 0x000fc400078e023b */
[----:B------:R-:W-:Y:S01]  /*fef0*/  @P0 FMUL R32, R32, 0.25 ;  /* 0x3e80000020200820 */ /* 0x000fe20000400000 */
[----:B------:R-:W-:Y:S01]  /*ff00*/  @!P2 FMUL R29, R29, 16777216 ;  /* 0x4b8000001d1da820 */ /* 0x000fe20000400000 */
[----:B------:R-:W-:Y:S01]  /*ff10*/  FMUL R88, R69, R33 ;  /* 0x0000002145587220 */ /* 0x000fe20000400000 */
[----:B------:R-:W-:Y:S01]  /*ff20*/  @P0 FMUL R67, R67, 0.25 ;  /* 0x3e80000043430820 */ /* 0x000fe20000400000 */
[----:B------:R-:W-:Y:S01]  /*ff30*/  @!P2 FMUL R65, R65, 16777216 ;  /* 0x4b8000004141a820 */ /* 0x000fe20000400000 */
[----:B------:R-:W-:Y:S01]  /*ff40*/  FMUL R33, R69, R63 ;  /* 0x0000003f45217220 */ /* 0x000fe20000400000 */
[----:B------:R-:W-:Y:S02]  /*ff50*/  IMAD R63, R68, 0x2, R61 ;  /* 0x00000002443f7824 */ /* 0x000fe400078e023d */
        /* <DEDUP_REMOVED lines=8> */
[----:B------:R-:W-:Y:S01]  /*ffe0*/  FMUL R84, R69, R29 ;  /* 0x0000001d45547220 */ /* 0x000fe20000400000 */
[----:B------:R-:W-:Y:S01]  /*fff0*/  @!P2 FMUL R67, R67, 16777216 ;  /* 0x4b8000004343a820 */ /* 0x000fe20000400000 */
[----:B------:R-:W-:Y:S01]  /*10000*/  FMUL R29, R69, R65 ;  /* 0x00000041451d7220 */ /* 0x000fe20000400000 */
[----:B------:R-:W-:-:S02]  /*10010*/  IMAD R65, R68, 0x2, R63 ;  /* 0x0000000244417824 */ /* 0x000fc400078e023f */
        /* <DEDUP_REMOVED lines=11> */
[C---:B------:R-:W-:Y:S01]  /*100d0*/  FMUL R86, R69.reuse, R32 ;  /* 0x0000002045567220 */ /* 0x040fe20000400000 */
[----:B------:R-:W-:Y:S01]  /*100e0*/  FMUL R32, R69, R67 ;  /* 0x0000004345207220 */ /* 0x000fe20000400000 */
[----:B------:R-:W-:-:S02]  /*100f0*/  IMAD R67, R68, 0x2, R65 ;  /* 0x0000000244437824 */ /* 0x000fc400078e0241 */
[----:B------:R-:W-:Y:S01]  /*10100*/  @!P2 FMUL R36, R36, 16777216 ;  /* 0x4b8000002424a820 */ /* 0x000fe20000400000 */
[----:B------:R-:W-:Y:S01]  /*10110*/  @!P2 FMUL R37, R37, 16777216 ;  /* 0x4b8000002525a820 */ /* 0x000fe20000400000 */
[----:B------:R-:W-:Y:S01]  /*10120*/  @!P2 FMUL R38, R38, 16777216 ;  /* 0x4b8000002626a820 */ /* 0x000fe20000400000 */
[----:B------:R-:W-:Y:S01]  /*10130*/  @!P2 FMUL R39, R39, 16777216 ;  /* 0x4b8000002727a820 */ /* 0x000fe20000400000 */
[C---:B------:R-:W-:Y:S01]  /*10140*/  FMUL R74, R69.reuse, R21 ;  /* 0x00000015454a7220 */ /* 0x040fe20000400000 */
[C---:B------:R-:W-:Y:S01]  /*10150*/  FMUL R80, R69.reuse, R25 ;  /* 0x0000001945507220 */ /* 0x040fe20000400000 */
[C---:B------:R-:W-:Y:S01]  /*10160*/  FMUL R89, R69.reuse, R26 ;  /* 0x0000001a45597220 */ /* 0x040fe20000400000 */
[C---:B------:R-:W-:Y:S01]  /*10170*/  FMUL R93, R69.reuse, R30 ;  /* 0x0000001e455d7220 */ /* 0x040fe20000400000 */
[C---:B------:R-:W-:Y:S01]  /*10180*/  FMUL R95, R69.reuse, R31 ;  /* 0x0000001f455f7220 */ /* 0x040fe20000400000 */
[C---:B------:R-:W-:Y:S01]  /*10190*/  FMUL R97, R69.reuse, R34 ;  /* 0x0000002245617220 */ /* 0x040fe20000400000 */
[----:B------:R-:W-:Y:S01]  /*101a0*/  FMUL R99, R69, R35 ;  /* 0x0000002345637220 */ /* 0x000fe20000400000 */
[----:B------:R-:W-:-:S02]  /*101b0*/  IMAD R85, R68, 0x2, R67 ;  /* 0x0000000244557824 */ /* 0x000fc400078e0243 */
[C---:B------:R-:W-:Y:S01]  /*101c0*/  FMUL R90, R69.reuse, R36 ;  /* 0x00000024455a7220 */ /* 0x040fe20000400000 */
[C---:B------:R-:W-:Y:S01]  /*101d0*/  FMUL R94, R69.reuse, R37 ;  /* 0x00000025455e7220 */ /* 0x040fe20000400000 */
[C---:B------:R-:W-:Y:S01]  /*101e0*/  FMUL R101, R69.reuse, R38 ;  /* 0x0000002645657220 */ /* 0x040fe20000400000 */
[----:B------:R-:W-:Y:S01]  /*101f0*/  FMUL R103, R69, R39 ;  /* 0x0000002745677220 */ /* 0x000fe20000400000 */
[----:B------:R-:W-:Y:S01]  /*10200*/  F2FP.F16.F32.PACK_AB R36, R87, R74 ;  /* 0x0000004a5724723e */ /* 0x000fe200000000ff */
[----:B------:R-:W-:Y:S01]  /*10210*/  IMAD R87, R68, 0x2, R85 ;  /* 0x0000000244577824 */ /* 0x000fe200078e0255 */
[----:B------:R-:W-:Y:S01]  /*10220*/  F2FP.F16.F32.PACK_AB R13, R89, R78 ;  /* 0x0000004e590d723e */ /* 0x000fe200000000ff */
[----:B------:R-:W-:Y:S01]  /*10230*/  @P0 FMUL R42, R42, 0.25 ;  /* 0x3e8000002a2a0820 */ /* 0x000fe20000400000 */
[----:B------:R-:W-:Y:S01]  /*10240*/  F2FP.F16.F32.PACK_AB R37, R91, R80 ;  /* 0x000000505b25723e */ /* 0x000fe200000000ff */
[C---:B------:R-:W-:Y:S01]  /*10250*/  IMAD R89, R68.reuse, 0x2, R87 ;  /* 0x0000000244597824 */ /* 0x040fe200078e0257 */
[----:B------:R-:W-:Y:S01]  /*10260*/  F2FP.F16.F32.PACK_AB R14, R93, R82 ;  /* 0x000000525d0e723e */ /* 0x000fe200000000ff */
[----:B------:R-:W-:Y:S01]  /*10270*/  @P0 FMUL R43, R43, 0.25 ;  /* 0x3e8000002b2b0820 */ /* 0x000fe20000400000 */
[----:B------:R-:W-:Y:S01]  /*10280*/  F2FP.F16.F32.PACK_AB R38, R95, R84 ;  /* 0x000000545f26723e */ /* 0x000fe200000000ff */
[C---:B------:R-:W-:Y:S01]  /*10290*/  IMAD R91, R68.reuse, 0x2, R89 ;  /* 0x00000002445b7824 */ /* 0x040fe200078e0259 */
[----:B------:R-:W-:Y:S01]  /*102a0*/  F2FP.F16.F32.PACK_AB R15, R97, R86 ;  /* 0x00000056610f723e */ /* 0x000fe200000000ff */
[----:B------:R-:W-:Y:S01]  /*102b0*/  BAR.SYNC.DEFER_BLOCKING 0x0 ;  /* 0x0000000000007b1d */ /* 0x000fe20000010000 */
[----:B------:R-:W-:Y:S01]  /*102c0*/  F2FP.F16.F32.PACK_AB R39, R99, R88 ;  /* 0x000000586327723e */ /* 0x000fe200000000ff */
[----:B------:R-:W-:-:S02]  /*102d0*/  IMAD R93, R68, 0x2, R91 ;  /* 0x00000002445d7824 */ /* 0x000fc400078e025b */
[----:B------:R-:W-:Y:S01]  /*102e0*/  @P0 FMUL R44, R44, 0.25 ;  /* 0x3e8000002c2c0820 */ /* 0x000fe20000400000 */
[----:B------:R-:W-:Y:S01]  /*102f0*/  @!P2 FMUL R42, R42, 16777216 ;  /* 0x4b8000002a2aa820 */ /* 0x000fe20000400000 */
[----:B------:R-:W-:Y:S01]  /*10300*/  @!P2 FMUL R43, R43, 16777216 ;  /* 0x4b8000002b2ba820 */ /* 0x000fe20000400000 */
[----:B------:R-:W-:Y:S02]  /*10310*/  IMAD R95, R68, 0x2, R93 ;  /* 0x00000002445f7824 */ /* 0x000fe400078e025d */
[----:B------:R-:W-:Y:S01]  /*10320*/  @P0 FMUL R40, R40, 0.25 ;  /* 0x3e80000028280820 */ /* 0x000fe20000400000 */
[----:B------:R-:W-:Y:S01]  /*10330*/  @P0 FMUL R48, R48, 0.25 ;  /* 0x3e80000030300820 */ /* 0x000fe20000400000 */
[----:B------:R-:W-:Y:S01]  /*10340*/  @!P2 FMUL R44, R44, 16777216 ;  /* 0x4b8000002c2ca820 */ /* 0x000fe20000400000 */
[C---:B------:R-:W-:Y:S02]  /*10350*/  IMAD R97, R68.reuse, 0x2, R95 ;  /* 0x0000000244617824 */ /* 0x040fe400078e025f */
[----:B------:R-:W-:Y:S01]  /*10360*/  FMUL R105, R69, R42 ;  /* 0x0000002a45697220 */ /* 0x000fe20000400000 */
[----:B------:R-:W-:Y:S01]  /*10370*/  @P0 FMUL R45, R45, 0.25 ;  /* 0x3e8000002d2d0820 */ /* 0x000fe20000400000 */
[----:B------:R-:W-:Y:S01]  /*10380*/  @P0 FMUL R47, R47, 0.25 ;  /* 0x3e8000002f2f0820 */ /* 0x000fe20000400000 */
[----:B------:R-:W-:-:S02]  /*10390*/  IMAD R99, R68, 0x2, R97 ;  /* 0x0000000244637824 */ /* 0x000fc400078e0261 */
[C---:B------:R-:W-:Y:S01]  /*103a0*/  FMUL R42, R69.reuse, R43 ;  /* 0x0000002b452a7220 */ /* 0x040fe20000400000 */
[----:B------:R-:W-:Y:S01]  /*103b0*/  @P0 FMUL R50, R50, 0.25 ;  /* 0x3e80000032320820 */ /* 0x000fe20000400000 */
[----:B------:R-:W-:Y:S01]  /*103c0*/  @!P2 FMUL R40, R40, 16777216 ;  /* 0x4b8000002828a820 */ /* 0x000fe20000400000 */
[----:B------:R-:W-:Y:S01]  /*103d0*/  @!P2 FMUL R48, R48, 16777216 ;  /* 0x4b8000003030a820 */ /* 0x000fe20000400000 */
[----:B------:R-:W-:Y:S01]  /*103e0*/  FMUL R43, R69, R44 ;  /* 0x0000002c452b7220 */ /* 0x000fe20000400000 */
[----:B------:R-:W-:Y:S01]  /*103f0*/  F2FP.F16.F32.PACK_AB R44, R101, R90 ;  /* 0x0000005a652c723e */ /* 0x000fe200000000ff */
[----:B------:R-:W-:Y:S02]  /*10400*/  IMAD R101, R68, 0x2, R99 ;  /* 0x0000000244657824 */ /* 0x000fe400078e0263 */
[----:B------:R-:W-:Y:S01]  /*10410*/  @!P2 FMUL R45, R45, 16777216 ;  /* 0x4b8000002d2da820 */ /* 0x000fe20000400000 */
[----:B------:R-:W-:Y:S01]  /*10420*/  @!P2 FMUL R47, R47, 16777216 ;  /* 0x4b8000002f2fa820 */ /* 0x000fe20000400000 */
[----:B------:R-:W-:Y:S01]  /*10430*/  STS.128 [R3], R12 ;  /* 0x0000000c03007388 */ /* 0x000fe20000000c00 */
[----:B------:R-:W-:Y:S01]  /*10440*/  @!P2 FMUL R50, R50, 16777216 ;  /* 0x4b8000003232a820 */ /* 0x000fe20000400000 */
[C---:B------:R-:W-:Y:S01]  /*10450*/  FMUL R96, R69.reuse, R40 ;  /* 0x0000002845607220 */ /* 0x040fe20000400000 */
[----:B------:R-:W-:Y:S01]  /*10460*/  FMUL R100, R69, R48 ;  /* 0x0000003045647220 */ /* 0x000fe20000400000 */
[----:B------:R1:W-:Y:S01]  /*10470*/  STS.128 [R3+0x800], R36 ;  /* 0x0008002403007388 */ /* 0x0003e20000000c00 */
[----:B------:R-:W-:Y:S01]  /*10480*/  F2FP.F16.F32.PACK_AB R48, R103, R94 ;  /* 0x0000005e6730723e */ /* 0x000fe200000000ff */
[----:B------:R-:W-:-:S02]  /*10490*/  IMAD R103, R68, 0x2, R101 ;  /* 0x0000000244677824 */ /* 0x000fc400078e0265 */
[----:B------:R-:W-:Y:S01]  /*104a0*/  @P0 FMUL R41, R41, 0.25 ;  /* 0x3e80000029290820 */ /* 0x000fe20000400000 */
[----:B------:R-:W-:Y:S01]  /*104b0*/  BAR.SYNC.DEFER_BLOCKING 0x0 ;  /* 0x0000000000007b1d */ /* 0x000fe20000010000 */
        /* <DEDUP_REMOVED lines=11> */
[C---:B------:R-:W-:Y:S01]  /*10570*/  FMUL R98, R69.reuse, R45 ;  /* 0x0000002d45627220 */ /* 0x040fe20000400000 */
[C---:B------:R-:W-:Y:S01]  /*10580*/  FMUL R47, R69.reuse, R47 ;  /* 0x0000002f452f7220 */ /* 0x040fe20000400000 */
[----:B------:R-:W-:Y:S01]  /*10590*/  FMUL R107, R69, R50 ;  /* 0x00000032456b7220 */ /* 0x000fe20000400000 */
[----:B------:R-:W-:Y:S01]  /*105a0*/  IMAD R40, R169, UR5, RZ ;  /* 0x00000005a9287c24 */ /* 0x000fe2000f8e02ff */
[----:B------:R-:W-:Y:S01]  /*105b0*/  F2FP.F16.F32.PACK_AB R45, R105, R96 ;  /* 0x00000060692d723e */ /* 0x000fe200000000ff */
[----:B------:R-:W-:-:S02]  /*105c0*/  IMAD R105, R68, 0x2, R103 ;  /* 0x0000000244697824 */ /* 0x000fc400078e0267 */
[----:B------:R-:W-:Y:S01]  /*105d0*/  @!P2 FMUL R41, R41, 16777216 ;  /* 0x4b8000002929a820 */ /* 0x000fe20000400000 */
[----:B------:R-:W-:Y:S01]  /*105e0*/  @!P2 FMUL R46, R46, 16777216 ;  /* 0x4b8000002e2ea820 */ /* 0x000fe20000400000 */
[----:B------:R-:W-:Y:S01]  /*105f0*/  @!P2 FMUL R49, R49, 16777216 ;  /* 0x4b8000003131a820 */ /* 0x000fe20000400000 */
[----:B------:R-:W-:Y:S01]  /*10600*/  @!P2 FMUL R51, R51, 16777216 ;  /* 0x4b8000003333a820 */ /* 0x000fe20000400000 */
[----:B------:R-:W-:Y:S01]  /*10610*/  @!P2 FMUL R52, R52, 16777216 ;  /* 0x4b8000003434a820 */ /* 0x000fe20000400000 */
[----:B------:R-:W-:Y:S01]  /*10620*/  @!P2 FMUL R54, R54, 16777216 ;  /* 0x4b8000003636a820 */ /* 0x000fe20000400000 */
[----:B------:R-:W2:Y:S01]  /*10630*/  LDS.128 R8, [R92+UR56] ;  /* 0x000000385c087984 */ /* 0x000ea20008000c00 */
[----:B------:R-:W-:Y:S01]  /*10640*/  @!P2 FMUL R56, R56, 16777216 ;  /* 0x4b8000003838a820 */ /* 0x000fe20000400000 */
[----:B------:R-:W-:Y:S01]  /*10650*/  @!P2 FMUL R58, R58, 16777216 ;  /* 0x4b8000003a3aa820 */ /* 0x000fe20000400000 */
[----:B------:R-:W-:Y:S01]  /*10660*/  @!P2 FMUL R60, R60, 16777216 ;  /* 0x4b8000003c3ca820 */ /* 0x000fe20000400000 */
[----:B------:R-:W-:Y:S01]  /*10670*/  LDS.128 R12, [R92+UR56+0x1000] ;  /* 0x001000385c0c7984 */ /* 0x000fe20008000c00 */
[----:B------:R-:W-:Y:S01]  /*10680*/  @!P2 FMUL R62, R62, 16777216 ;  /* 0x4b8000003e3ea820 */ /* 0x000fe20000400000 */
[----:B------:R-:W-:Y:S01]  /*10690*/  @!P2 FMUL R64, R64, 16777216 ;  /* 0x4b8000004040a820 */ /* 0x000fe20000400000 */
[----:B------:R-:W-:Y:S01]  /*106a0*/  @!P2 FMUL R66, R66, 16777216 ;  /* 0x4b8000004242a820 */ /* 0x000fe20000400000 */
[----:B------:R-:W-:Y:S01]  /*106b0*/  FSETP.NEU.AND P0, PT, R121, RZ, PT ;  /* 0x000000ff7900720b */ /* 0x000fe20003f0d000 */
[----:B-1----:R-:W-:Y:S01]  /*106c0*/  IMAD.SHL.U32 R37, R40, 0x2, RZ ;  /* 0x0000000228257824 */ /* 0x002fe200078e00ff */
[----:B------:R-:W-:Y:S01]  /*106d0*/  F2FP.F16.F32.PACK_AB R50, R47, R98 ;  /* 0x000000622f32723e */ /* 0x000fe200000000ff */
[----:B------:R-:W-:Y:S01]  /*106e0*/  FMUL R41, R69, R41 ;  /* 0x0000002945297220 */ /* 0x000fe20000400000 */
[----:B------:R-:W-:Y:S01]  /*106f0*/  F2FP.F16.F32.PACK_AB R47, R107, R100 ;  /* 0x000000646b2f723e */ /* 0x000fe200000000ff */
[----:B------:R-:W-:-:S02]  /*10700*/  IMAD R107, R68, 0x2, R105 ;  /* 0x00000002446b7824 */ /* 0x000fc400078e0269 */
        /* <DEDUP_REMOVED lines=11> */
[----:B------:R-:W-:Y:S01]  /*107c0*/  UIMAD.WIDE UR4, UR4, 0x2, URZ ;  /* 0x00000002040478a5 */ /* 0x000fe2000f8e02ff */
[----:B------:R-:W-:Y:S01]  /*107d0*/  FSEL R69, R70, -INF , P0 ;  /* 0xff80000046457808 */ /* 0x000fe20000000000 */
[----:B------:R-:W-:Y:S01]  /*107e0*/  IMAD.HI R40, R40, 0x2, RZ ;  /* 0x0000000228287827 */ /* 0x000fe200078e02ff */
[----:B----4-:R-:W-:-:S02]  /*107f0*/  IADD3 R166, P0, P1, R37, UR6, R166 ;  /* 0x0000000625a67c10 */ /* 0x010fc4000f91e0a6 */
[----:B------:R-:W-:Y:S01]  /*10800*/  F2FP.F16.F32.PACK_AB R46, R46, R43 ;  /* 0x0000002b2e2e723e */ /* 0x000fe200000000ff */
[----:B------:R-:W-:Y:S01]  /*10810*/  BAR.SYNC.DEFER_BLOCKING 0x0 ;  /* 0x0000000000007b1d */ /* 0x000fe20000010000 */
[----:B------:R-:W-:Y:S01]  /*10820*/  IMAD R109, R68, 0x2, R107 ;  /* 0x00000002446d7824 */ /* 0x000fe200078e026b */
[----:B------:R-:W-:Y:S01]  /*10830*/  IADD3.X R168, PT, PT, R40, UR5, R167, P0, P1 ;  /* 0x0000000528a87c10 */ /* 0x000fe200087e24a7 */
[----:B------:R-:W-:Y:S01]  /*10840*/  FFMA R69, R69, 0.69314718246459960938, R120 ;  /* 0x3f31721845457823 */ /* 0x000fe20000000078 */
[-C--:B------:R-:W-:Y:S01]  /*10850*/  LEA R36, P0, R73, R166.reuse, 0x1 ;  /* 0x000000a649247211 */ /* 0x080fe200078008ff */
[----:B------:R-:W-:Y:S01]  /*10860*/  IMAD R111, R68, 0x2, R109 ;  /* 0x00000002446f7824 */ /* 0x000fe200078e026d */
[----:B------:R-:W-:Y:S01]  /*10870*/  LEA R38, P1, R75, R166, 0x1 ;  /* 0x000000a64b267211 */ /* 0x000fe200078208ff */
[----:B------:R-:W1:Y:S01]  /*10880*/  LDCU UR4, c[0x0][0x3ec] ;  /* 0x00007d80ff0477ac */ /* 0x000e620008000800 */
[----:B------:R-:W-:Y:S01]  /*10890*/  F2FP.F16.F32.PACK_AB R49, R42, R41 ;  /* 0x000000292a31723e */ /* 0x000fe200000000ff */
[----:B------:R-:W-:Y:S01]  /*108a0*/  IMAD R113, R68, 0x2, R111 ;  /* 0x0000000244717824 */ /* 0x000fe200078e026f */
[----:B------:R-:W-:-:S02]  /*108b0*/  F2FP.F16.F32.PACK_AB R51, R51, R102 ;  /* 0x000000663333723e */ /* 0x000fc400000000ff */
[----:B------:R-:W-:Y:S01]  /*108c0*/  LEA R40, P2, R77, R166, 0x1 ;  /* 0x000000a64d287211 */ /* 0x000fe200078408ff */
[C---:B------:R-:W-:Y:S01]  /*108d0*/  IMAD R115, R68.reuse, 0x2, R113 ;  /* 0x0000000244737824 */ /* 0x040fe200078e0271 */
[-C--:B------:R-:W-:Y:S02]  /*108e0*/  LEA.HI.X.SX32 R37, R73, R168.reuse, 0x1, P0 ;  /* 0x000000a849257211 */ /* 0x080fe400000f0eff */
[----:B------:R-:W-:Y:S01]  /*108f0*/  LEA.HI.X.SX32 R39, R75, R168, 0x1, P1 ;  /* 0x000000a84b277211 */ /* 0x000fe200008f0eff */
[C---:B------:R-:W-:Y:S01]  /*10900*/  IMAD R117, R68.reuse, 0x2, R115 ;  /* 0x0000000244757824 */ /* 0x040fe200078e0273 */
[----:B------:R-:W-:Y:S02]  /*10910*/  LEA R42, P0, R79, R166, 0x1 ;  /* 0x000000a64f2a7211 */ /* 0x000fe400078008ff */
[-C--:B------:R-:W-:Y:S01]  /*10920*/  LEA.HI.X.SX32 R41, R77, R168.reuse, 0x1, P2 ;  /* 0x000000a84d297211 */ /* 0x080fe200010f0eff */
[C---:B------:R-:W-:Y:S01]  /*10930*/  IMAD R119, R68.reuse, 0x2, R117 ;  /* 0x0000000244777824 */ /* 0x040fe200078e0275 */
[----:B------:R-:W-:Y:S01]  /*10940*/  LEA.HI.X.SX32 R43, R79, R168, 0x1, P0 ;  /* 0x000000a84f2b7211 */ /* 0x000fe200000f0eff */
[----:B------:R3:W-:Y:S02]  /*10950*/  STS.128 [R3], R44 ;  /* 0x0000002c03007388 */ /* 0x0007e40000000c00 */
[C---:B------:R-:W-:Y:S01]  /*10960*/  IMAD R121, R68.reuse, 0x2, R119 ;  /* 0x0000000244797824 */ /* 0x040fe200078e0277 */
[----:B------:R-:W-:Y:S01]  /*10970*/  F2FP.F16.F32.PACK_AB R20, R25, R20 ;  /* 0x000000141914723e */ /* 0x000fe200000000ff */
[----:B-1----:R-:W-:Y:S01]  /*10980*/  UIMAD UR4, UR7, UR4, URZ ;  /* 0x00000004070472a4 */ /* 0x002fe2000f8e02ff */
[----:B------:R1:W-:Y:S01]  /*10990*/  STS.128 [R3+0x800], R48 ;  /* 0x0008003003007388 */ /* 0x0003e20000000c00 */
[C---:B------:R-:W-:Y:S01]  /*109a0*/  IMAD R123, R68.reuse, 0x2, R121 ;  /* 0x00000002447b7824 */ /* 0x040fe200078e0279 */
[----:B------:R-:W-:Y:S01]  /*109b0*/  F2FP.F16.F32.PACK_AB R25, R27, R22 ;  /* 0x000000161b19723e */ /* 0x000fe200000000ff */
[----:B------:R-:W-:Y:S01]  /*109c0*/  USHF.L.U32 UR6, UR4, 0x2, URZ ;  /* 0x0000000204067899 */ /* 0x000fe200080006ff */
[----:B------:R-:W-:Y:S01]  /*109d0*/  F2FP.F16.F32.PACK_AB R24, R23, R24 ;  /* 0x000000181718723e */ /* 0x000fe200000000ff */
[----:B------:R-:W-:Y:S01]  /*109e0*/  IMAD R125, R68, 0x2, R123 ;  /* 0x00000002447d7824 */ /* 0x000fe200078e027b */
[----:B------:R-:W-:Y:S01]  /*109f0*/  F2FP.F16.F32.PACK_AB R22, R35, R26 ;  /* 0x0000001a2316723e */ /* 0x000fe200000000ff */
[----:B------:R-:W-:Y:S01]  /*10a00*/  UIMAD.WIDE UR4, UR4, 0x4, URZ ;  /* 0x00000004040478a5 */ /* 0x000fe2000f8e02ff */
[----:B------:R-:W-:Y:S01]  /*10a10*/  F2FP.F16.F32.PACK_AB R21, R30, R21 ;  /* 0x000000151e15723e */ /* 0x000fe200000000ff */
[----:B------:R-:W-:Y:S01]  /*10a20*/  IMAD R127, R68, 0x2, R125 ;  /* 0x00000002447f7824 */ /* 0x000fe200078e027d */
[----:B------:R-:W-:Y:S01]  /*10a30*/  F2FP.F16.F32.PACK_AB R26, R33, R28 ;  /* 0x0000001c211a723e */ /* 0x000fe200000000ff */
[----:B------:R-:W-:Y:S01]  /*10a40*/  BAR.SYNC.DEFER_BLOCKING 0x0 ;  /* 0x0000000000007b1d */ /* 0x000fe20000010000 */
[----:B---3--:R-:W-:-:S02]  /*10a50*/  LEA R44, P1, R81, R166, 0x1 ;  /* 0x000000a6512c7211 */ /* 0x008fc400078208ff */
[----:B------:R-:W-:Y:S02]  /*10a60*/  LEA R46, P2, R83, R166, 0x1 ;  /* 0x000000a6532e7211 */ /* 0x000fe400078408ff */
[----:B------:R-:W-:Y:S02]  /*10a70*/  LEA.HI.X.SX32 R45, R81, R168, 0x1, P1 ;  /* 0x000000a8512d7211 */ /* 0x000fe400008f0eff */
[-C--:B-1----:R-:W-:Y:S02]  /*10a80*/  LEA R50, P0, R71, R166.reuse, 0x1 ;  /* 0x000000a647327211 */ /* 0x082fe400078008ff */
[----:B------:R-:W-:Y:S02]  /*10a90*/  LEA R52, P1, R53, R166, 0x1 ;  /* 0x000000a635347211 */ /* 0x000fe400078208ff */
[----:B------:R-:W-:Y:S02]  /*10aa0*/  LEA.HI.X.SX32 R47, R83, R168, 0x1, P2 ;  /* 0x000000a8532f7211 */ /* 0x000fe400010f0eff */
[----:B------:R-:W-:-:S02]  /*10ab0*/  LEA R48, P2, R55, R166, 0x1 ;  /* 0x000000a637307211 */ /* 0x000fc400078408ff */
[-C--:B------:R-:W-:Y:S02]  /*10ac0*/  LEA.HI.X.SX32 R51, R71, R168.reuse, 0x1, P0 ;  /* 0x000000a847337211 */ /* 0x080fe400000f0eff */
[----:B------:R-:W-:Y:S02]  /*10ad0*/  LEA.HI.X.SX32 R53, R53, R168, 0x1, P1 ;  /* 0x000000a835357211 */ /* 0x000fe400008f0eff */
[-C--:B------:R-:W-:Y:S02]  /*10ae0*/  LEA R54, P0, R57, R166.reuse, 0x1 ;  /* 0x000000a639367211 */ /* 0x080fe400078008ff */
[----:B------:R-:W-:Y:S02]  /*10af0*/  LEA R56, P1, R59, R166, 0x1 ;  /* 0x000000a63b387211 */ /* 0x000fe400078208ff */
[----:B------:R-:W-:Y:S02]  /*10b00*/  LEA.HI.X.SX32 R49, R55, R168, 0x1, P2 ;  /* 0x000000a837317211 */ /* 0x000fe400010f0eff */
[----:B------:R-:W-:-:S02]  /*10b10*/  LEA R58, P2, R61, R166, 0x1 ;  /* 0x000000a63d3a7211 */ /* 0x000fc400078408ff */
[-C--:B------:R-:W-:Y:S02]  /*10b20*/  LEA.HI.X.SX32 R55, R57, R168.reuse, 0x1, P0 ;  /* 0x000000a839377211 */ /* 0x080fe400000f0eff */
[----:B------:R-:W-:Y:S02]  /*10b30*/  LEA.HI.X.SX32 R57, R59, R168, 0x1, P1 ;  /* 0x000000a83b397211 */ /* 0x000fe400008f0eff */
[-C--:B------:R-:W-:Y:S02]  /*10b40*/  LEA R60, P0, R63, R166.reuse, 0x1 ;  /* 0x000000a63f3c7211 */ /* 0x080fe400078008ff */
[----:B------:R-:W-:Y:S02]  /*10b50*/  LEA R62, P1, R65, R166, 0x1 ;  /* 0x000000a6413e7211 */ /* 0x000fe400078208ff */
[-C--:B------:R-:W-:Y:S02]  /*10b60*/  LEA.HI.X.SX32 R59, R61, R168.reuse, 0x1, P2 ;  /* 0x000000a83d3b7211 */ /* 0x080fe400010f0eff */
[----:B------:R-:W-:-:S02]  /*10b70*/  LEA.HI.X.SX32 R61, R63, R168, 0x1, P0 ;  /* 0x000000a83f3d7211 */ /* 0x000fc400000f0eff */
[----:B------:R-:W-:Y:S02]  /*10b80*/  LEA.HI.X.SX32 R63, R65, R168, 0x1, P1 ;  /* 0x000000a8413f7211 */ /* 0x000fe400008f0eff */
[-C--:B------:R-:W-:Y:S02]  /*10b90*/  LEA R70, P1, R87, R166.reuse, 0x1 ;  /* 0x000000a657467211 */ /* 0x080fe400078208ff */
[----:B------:R-:W-:Y:S02]  /*10ba0*/  LEA R64, P2, R67, R166, 0x1 ;  /* 0x000000a643407211 */ /* 0x000fe400078408ff */
[----:B------:R-:W-:Y:S02]  /*10bb0*/  LEA.HI.X.SX32 R71, R87, R168, 0x1, P1 ;  /* 0x000000a857477211 */ /* 0x000fe400008f0eff */
[-C--:B------:R-:W-:Y:S02]  /*10bc0*/  LEA R76, P1, R93, R166.reuse, 0x1 ;  /* 0x000000a65d4c7211 */ /* 0x080fe400078208ff */
[----:B------:R-:W-:-:S02]  /*10bd0*/  LEA R72, P0, R85, R166, 0x1 ;  /* 0x000000a655487211 */ /* 0x000fc400078008ff */
[----:B------:R-:W-:Y:S01]  /*10be0*/  LEA.HI.X.SX32 R77, R93, R168, 0x1, P1 ;  /* 0x000000a85d4d7211 */ /* 0x000fe200008f0eff */
[C---:B------:R-:W-:Y:S01]  /*10bf0*/  IMAD R93, R68.reuse, 0x2, R127 ;  /* 0x00000002445d7824 */ /* 0x040fe200078e027f */
[----:B------:R-:W-:Y:S02]  /*10c00*/  LEA R84, P1, R99, R166, 0x1 ;  /* 0x000000a663547211 */ /* 0x000fe400078208ff */
[-C--:B------:R-:W-:Y:S01]  /*10c10*/  LEA.HI.X.SX32 R65, R67, R168.reuse, 0x1, P2 ;  /* 0x000000a843417211 */ /* 0x080fe200010f0eff */
[C---:B------:R-:W-:Y:S01]  /*10c20*/  IMAD R129, R68.reuse, 0x2, R93 ;  /* 0x0000000244817824 */ /* 0x040fe200078e025d */
[----:B------:R-:W-:Y:S02]  /*10c30*/  LEA.HI.X.SX32 R73, R85, R168, 0x1, P0 ;  /* 0x000000a855497211 */ /* 0x000fe400000f0eff */
[-C--:B------:R-:W-:Y:S01]  /*10c40*/  LEA R66, P2, R89, R166.reuse, 0x1 ;  /* 0x000000a659427211 */ /* 0x080fe200078408ff */
[----:B------:R-:W-:Y:S01]  /*10c50*/  IMAD R131, R68, 0x2, R129 ;  /* 0x0000000244837824 */ /* 0x000fe200078e0281 */
        /* <DEDUP_REMOVED lines=25> */
[----:B------:R-:W-:Y:S01]  /*10df0*/  LEA R88, P2, R107, R166, 0x1 ;  /* 0x000000a66b587211 */ /* 0x000fe200078408ff */
[----:B------:R-:W-:Y:S01]  /*10e00*/  IMAD R149, R68, 0x2, R147 ;  /* 0x0000000244957824 */ /* 0x000fe200078e0293 */
[----:B------:R-:W-:-:S02]  /*10e10*/  LEA.HI.X.SX32 R103, R117, R168, 0x1, P1 ;  /* 0x000000a875677211 */ /* 0x000fc400008f0eff */
[----:B------:R-:W-:Y:S02]  /*10e20*/  LEA R110, P1, R123, R166, 0x1 ;  /* 0x000000a67b6e7211 */ /* 0x000fe400078208ff */
[----:B------:R-:W-:Y:S02]  /*10e30*/  LEA.HI.X.SX32 R89, R107, R168, 0x1, P2 ;  /* 0x000000a86b597211 */ /* 0x000fe400010f0eff */
[----:B------:R-:W-:Y:S02]  /*10e40*/  LEA R94, P2, R113, R166, 0x1 ;  /* 0x000000a6715e7211 */ /* 0x000fe400078408ff */
[----:B------:R-:W-:Y:S02]  /*10e50*/  LEA.HI.X.SX32 R111, R123, R168, 0x1, P1 ;  /* 0x000000a87b6f7211 */ /* 0x000fe400008f0eff */
[----:B------:R-:W-:Y:S02]  /*10e60*/  LEA R112, P1, R93, R166, 0x1 ;  /* 0x000000a65d707211 */ /* 0x000fe400078208ff */
[----:B------:R-:W-:-:S02]  /*10e70*/  LEA.HI.X.SX32 R95, R113, R168, 0x1, P2 ;  /* 0x000000a8715f7211 */ /* 0x000fc400010f0eff */
[----:B------:R-:W-:Y:S01]  /*10e80*/  LEA.HI.X.SX32 R113, R93, R168, 0x1, P1 ;  /* 0x000000a85d717211 */ /* 0x000fe200008f0eff */
[----:B------:R-:W-:Y:S01]  /*10e90*/  IMAD R93, R68, 0x2, R149 ;  /* 0x00000002445d7824 */ /* 0x000fe200078e0295 */
[-C--:B------:R-:W-:Y:S02]  /*10ea0*/  LEA R100, P2, R119, R166.reuse, 0x1 ;  /* 0x000000a677647211 */ /* 0x080fe400078408ff */
[----:B------:R-:W-:Y:S01]  /*10eb0*/  F2FP.F16.F32.PACK_AB R23, R34, R31 ;  /* 0x0000001f2217723e */ /* 0x000fe200000000ff */
[----:B------:R-:W-:Y:S01]  /*10ec0*/  IMAD R151, R68, 0x2, R93 ;  /* 0x0000000244977824 */ /* 0x000fe200078e025d */
[----:B------:R-:W-:Y:S02]  /*10ed0*/  F2FP.F16.F32.PACK_AB R27, R32, R29 ;  /* 0x0000001d201b723e */ /* 0x000fe400000000ff */
[----:B------:R-:W1:Y:S01]  /*10ee0*/  LDS.128 R28, [R92+UR56] ;  /* 0x000000385c1c7984 */ /* 0x000e620008000c00 */
[----:B------:R-:W-:Y:S01]  /*10ef0*/  LEA R98, P0, R109, R166, 0x1 ;  /* 0x000000a66d627211 */ /* 0x000fe200078008ff */
[C---:B------:R-:W-:Y:S01]  /*10f00*/  IMAD R153, R68.reuse, 0x2, R151 ;  /* 0x0000000244997824 */ /* 0x040fe200078e0297 */
[----:B------:R-:W-:Y:S01]  /*10f10*/  LEA.HI.X.SX32 R101, R119, R168, 0x1, P2 ;  /* 0x000000a877657211 */ /* 0x000fe200010f0eff */
[----:B------:R-:W-:Y:S01]  /*10f20*/  LDS.128 R32, [R92+UR56+0x1000] ;  /* 0x001000385c207984 */ /* 0x000fe20008000c00 */
[----:B------:R-:W-:Y:S01]  /*10f30*/  BAR.SYNC.DEFER_BLOCKING 0x0 ;  /* 0x0000000000007b1d */ /* 0x000fe20000010000 */
[----:B------:R-:W-:Y:S01]  /*10f40*/  LEA R108, P2, R125, R166, 0x1 ;  /* 0x000000a67d6c7211 */ /* 0x000fe200078408ff */
[----:B------:R-:W-:Y:S01]  /*10f50*/  IMAD R155, R68, 0x2, R153 ;  /* 0x00000002449b7824 */ /* 0x000fe200078e0299 */
[----:B------:R-:W-:-:S02]  /*10f60*/  LEA.HI.X.SX32 R99, R109, R168, 0x1, P0 ;  /* 0x000000a86d637211 */ /* 0x000fc400000f0eff */
[----:B------:R-:W-:Y:S01]  /*10f70*/  LEA R104, P0, R115, R166, 0x1 ;  /* 0x000000a673687211 */ /* 0x000fe200078008ff */
[C---:B------:R-:W-:Y:S01]  /*10f80*/  IMAD R157, R68.reuse, 0x2, R155 ;  /* 0x00000002449d7824 */ /* 0x040fe200078e029b */
[----:B------:R-:W-:Y:S02]  /*10f90*/  LEA.HI.X.SX32 R109, R125, R168, 0x1, P2 ;  /* 0x000000a87d6d7211 */ /* 0x000fe400010f0eff */
[-C--:B------:R-:W-:Y:S01]  /*10fa0*/  LEA R114, P2, R129, R166.reuse, 0x1 ;  /* 0x000000a681727211 */ /* 0x080fe200078408ff */
[C---:B------:R-:W-:Y:S01]  /*10fb0*/  IMAD R159, R68.reuse, 0x2, R157 ;  /* 0x00000002449f7824 */ /* 0x040fe200078e029d */
[----:B------:R-:W-:Y:S02]  /*10fc0*/  LEA R118, P1, R133, R166, 0x1 ;  /* 0x000000a685767211 */ /* 0x000fe400078208ff */
[----:B------:R-:W-:Y:S01]  /*10fd0*/  LEA.HI.X.SX32 R105, R115, R168, 0x1, P0 ;  /* 0x000000a873697211 */ /* 0x000fe200000f0eff */
[----:B------:R-:W-:Y:S01]  /*10fe0*/  IMAD R161, R68, 0x2, R159 ;  /* 0x0000000244a17824 */ /* 0x000fe200078e029f */
[----:B------:R-:W-:-:S02]  /*10ff0*/  LEA R106, P0, R121, R166, 0x1 ;  /* 0x000000a6796a7211 */ /* 0x000fc400078008ff */
[----:B------:R-:W-:Y:S01]  /*11000*/  LEA.HI.X.SX32 R115, R129, R168, 0x1, P2 ;  /* 0x000000a881737211 */ /* 0x000fe200010f0eff */
[----:B------:R-:W-:Y:S01]  /*11010*/  IMAD R163, R68, 0x2, R161 ;  /* 0x0000000244a37824 */ /* 0x000fe200078e02a1 */
[----:B------:R-:W-:Y:S02]  /*11020*/  LEA R120, P2, R135, R166, 0x1 ;  /* 0x000000a687787211 */ /* 0x000fe400078408ff */
[----:B------:R-:W-:Y:S02]  /*11030*/  LEA.HI.X.SX32 R119, R133, R168, 0x1, P1 ;  /* 0x000000a885777211 */ /* 0x000fe400008f0eff */
[----:B------:R-:W-:Y:S01]  /*11040*/  LEA R128, P1, R139, R166, 0x1 ;  /* 0x000000a68b807211 */ /* 0x000fe200078208ff */
[----:B------:R-:W-:Y:S01]  /*11050*/  STS.128 [R3], R20 ;  /* 0x0000001403007388 */ /* 0x000fe20000000c00 */
[----:B------:R-:W-:Y:S02]  /*11060*/  LEA.HI.X.SX32 R107, R121, R168, 0x1, P0 ;  /* 0x000000a8796b7211 */ /* 0x000fe400000f0eff */
[----:B------:R-:W-:Y:S01]  /*11070*/  LEA R116, P0, R127, R166, 0x1 ;  /* 0x000000a67f747211 */ /* 0x000fe200078008ff */
[----:B------:R-:W-:Y:S01]  /*11080*/  STS.128 [R3+0x800], R24 ;  /* 0x0008001803007388 */ /* 0x000fe20000000c00 */
[----:B------:R-:W-:Y:S01]  /*11090*/  LEA.HI.X.SX32 R121, R135, R168, 0x1, P2 ;  /* 0x000000a887797211 */ /* 0x000fe200010f0eff */
[----:B------:R-:W-:Y:S01]  /*110a0*/  BAR.SYNC.DEFER_BLOCKING 0x0 ;  /* 0x0000000000007b1d */ /* 0x000fe20000010000 */
[----:B------:R-:W-:-:S02]  /*110b0*/  LEA R126, P2, R141, R166, 0x1 ;  /* 0x000000a68d7e7211 */ /* 0x000fc400078408ff */
[----:B------:R-:W-:Y:S02]  /*110c0*/  LEA.HI.X.SX32 R129, R139, R168, 0x1, P1 ;  /* 0x000000a88b817211 */ /* 0x000fe400008f0eff */
[----:B------:R-:W-:Y:S02]  /*110d0*/  LEA R134, P1, R145, R166, 0x1 ;  /* 0x000000a691867211 */ /* 0x000fe400078208ff */
[----:B------:R-:W-:Y:S02]  /*110e0*/  LEA.HI.X.SX32 R117, R127, R168, 0x1, P0 ;  /* 0x000000a87f757211 */ /* 0x000fe400000f0eff */
[----:B------:R-:W-:Y:S02]  /*110f0*/  LEA R122, P0, R131, R166, 0x1 ;  /* 0x000000a6837a7211 */ /* 0x000fe400078008ff */
[----:B------:R-:W-:Y:S02]  /*11100*/  LEA.HI.X.SX32 R127, R141, R168, 0x1, P2 ;  /* 0x000000a88d7f7211 */ /* 0x000fe400010f0eff */
[----:B------:R-:W-:-:S02]  /*11110*/  LEA R132, P2, R147, R166, 0x1 ;  /* 0x000000a693847211 */ /* 0x000fc400078408ff */
[----:B------:R-:W-:Y:S02]  /*11120*/  LEA.HI.X.SX32 R135, R145, R168, 0x1, P1 ;  /* 0x000000a891877211 */ /* 0x000fe400008f0eff */
[----:B------:R-:W-:Y:S02]  /*11130*/  LEA R138, P1, R93, R166, 0x1 ;  /* 0x000000a65d8a7211 */ /* 0x000fe400078208ff */
[----:B------:R-:W-:Y:S02]  /*11140*/  LEA.HI.X.SX32 R123, R131, R168, 0x1, P0 ;  /* 0x000000a8837b7211 */ /* 0x000fe400000f0eff */
[----:B------:R-:W-:Y:S02]  /*11150*/  LEA R124, P0, R137, R166, 0x1 ;  /* 0x000000a6897c7211 */ /* 0x000fe400078008ff */
[----:B------:R-:W-:Y:S01]  /*11160*/  LEA.HI.X.SX32 R133, R147, R168, 0x1, P2 ;  /* 0x000000a893857211 */ /* 0x000fe200010f0eff */
[----:B------:R-:W3:Y:S01]  /*11170*/  LDS.128 R20, [R92+UR56] ;  /* 0x000000385c147984 */ /* 0x000ee20008000c00 */
[----:B------:R-:W-:-:S02]  /*11180*/  LEA R140, P2, R151, R166, 0x1 ;  /* 0x000000a6978c7211 */ /* 0x000fc400078408ff */
[-C--:B------:R-:W-:Y:S01]  /*11190*/  LEA.HI.X.SX32 R139, R93, R168.reuse, 0x1, P1 ;  /* 0x000000a85d8b7211 */ /* 0x080fe200008f0eff */
[C---:B------:R-:W-:Y:S01]  /*111a0*/  IMAD R93, R68.reuse, 0x2, R163 ;  /* 0x00000002445d7824 */ /* 0x040fe200078e02a3 */
[----:B------:R-:W-:Y:S01]  /*111b0*/  LEA.HI.X.SX32 R125, R137, R168, 0x1, P0 ;  /* 0x000000a8897d7211 */ /* 0x000fe200000f0eff */
[----:B0-----:R0:W-:Y:S01]  /*111c0*/  STG.E.U16 desc[UR8][R36.64], R16 ;  /* 0x0000001024007986 */ /* 0x0011e2000c101508 */
[----:B------:R-:W-:Y:S01]  /*111d0*/  LEA R130, P0, R143, R166, 0x1 ;  /* 0x000000a68f827211 */ /* 0x000fe200078008ff */
[----:B------:R-:W-:Y:S01]  /*111e0*/  IMAD R165, R68, 0x2, R93 ;  /* 0x0000000244a57824 */ /* 0x000fe200078e025d */
[----:B------:R-:W-:Y:S02]  /*111f0*/  LEA.HI.X.SX32 R141, R151, R168, 0x1, P2 ;  /* 0x000000a8978d7211 */ /* 0x000fe400010f0eff */
[----:B------:R-:W-:Y:S02]  /*11200*/  LEA R142, P2, R157, R166, 0x1 ;  /* 0x000000a69d8e7211 */ /* 0x000fe400078408ff */
[----:B------:R-:W-:-:S02]  /*11210*/  LEA.HI.X.SX32 R131, R143, R168, 0x1, P0 ;  /* 0x000000a88f837211 */ /* 0x000fc400000f0eff */
[----:B------:R-:W-:Y:S02]  /*11220*/  LEA R144, P1, R155, R166, 0x1 ;  /* 0x000000a69b907211 */ /* 0x000fe400078208ff */
[----:B------:R-:W-:Y:S01]  /*11230*/  LEA.HI.X.SX32 R143, R157, R168, 0x1, P2 ;  /* 0x000000a89d8f7211 */ /* 0x000fe200010f0eff */
[C---:B------:R-:W-:Y:S01]  /*11240*/  IMAD R157, R68.reuse, 0x2, R165 ;  /* 0x00000002449d7824 */ /* 0x040fe200078e02a5 */
[----:B------:R-:W-:Y:S02]  /*11250*/  LEA R136, P0, R149, R166, 0x1 ;  /* 0x000000a695887211 */ /* 0x000fe400078008ff */
[----:B------:R-:W-:Y:S01]  /*11260*/  LEA.HI.X.SX32 R145, R155, R168, 0x1, P1 ;  /* 0x000000a89b917211 */ /* 0x000fe200008f0eff */
[----:B------:R-:W-:Y:S01]  /*11270*/  IMAD R167, R68, 0x2, R157 ;  /* 0x0000000244a77824 */ /* 0x000fe200078e029d */
[----:B------:R-:W-:Y:S02]  /*11280*/  LEA R150, P1, R161, R166, 0x1 ;  /* 0x000000a6a1967211 */ /* 0x000fe400078208ff */
[----:B------:R-:W-:-:S02]  /*11290*/  LEA.HI.X.SX32 R137, R149, R168, 0x1, P0 ;  /* 0x000000a895897211 */ /* 0x000fc400000f0eff */
[-C--:B------:R-:W-:Y:S02]  /*112a0*/  LEA R146, P0, R153, R166.reuse, 0x1 ;  /* 0x000000a699927211 */ /* 0x080fe400078008ff */
[----:B------:R-:W-:Y:S02]  /*112b0*/  LEA R148, P2, R163, R166, 0x1 ;  /* 0x000000a6a3947211 */ /* 0x000fe400078408ff */
[-C--:B------:R-:W-:Y:S01]  /*112c0*/  LEA.HI.X.SX32 R151, R161, R168.reuse, 0x1, P1 ;  /* 0x000000a8a1977211 */ /* 0x080fe200008f0eff */
[C---:B------:R-:W-:Y:S01]  /*112d0*/  IMAD R161, R68.reuse, 0x2, R167 ;  /* 0x0000000244a17824 */ /* 0x040fe200078e02a7 */
[----:B------:R-:W-:Y:S02]  /*112e0*/  LEA.HI.X.SX32 R147, R153, R168, 0x1, P0 ;  /* 0x000000a899937211 */ /* 0x000fe400000f0eff */
[----:B------:R-:W-:Y:S02]  /*112f0*/  LEA R152, P0, R159, R166, 0x1 ;  /* 0x000000a69f987211 */ /* 0x000fe400078008ff */
[-C--:B------:R-:W-:Y:S01]  /*11300*/  LEA.HI.X.SX32 R149, R163, R168.reuse, 0x1, P2 ;  /* 0x000000a8a3957211 */ /* 0x080fe200010f0eff */
[----:B------:R-:W-:Y:S01]  /*11310*/  IMAD R163, R68, 0x2, R161 ;  /* 0x0000000244a37824 */ /* 0x000fe200078e02a1 */
[----:B------:R-:W-:-:S02]  /*11320*/  LEA.HI.X.SX32 R153, R159, R168, 0x1, P0 ;  /* 0x000000a89f997211 */ /* 0x000fc400000f0eff */
[-C--:B------:R-:W-:Y:S01]  /*11330*/  LEA R154, P0, R93, R166.reuse, 0x1 ;  /* 0x000000a65d9a7211 */ /* 0x080fe200078008ff */
[----:B------:R-:W-:Y:S01]  /*11340*/  IMAD R68, R68, 0x2, R163 ;  /* 0x0000000244447824 */ /* 0x000fe200078e02a3 */
[-C--:B------:R-:W-:Y:S02]  /*11350*/  LEA R158, P1, R165, R166.reuse, 0x1 ;  /* 0x000000a6a59e7211 */ /* 0x080fe400078208ff */
[----:B------:R-:W-:Y:S02]  /*11360*/  LEA R156, P2, R157, R166, 0x1 ;  /* 0x000000a69d9c7211 */ /* 0x000fe400078408ff */
[-C--:B------:R-:W-:Y:S02]  /*11370*/  LEA.HI.X.SX32 R155, R93, R168.reuse, 0x1, P0 ;  /* 0x000000a85d9b7211 */ /* 0x080fe400000f0eff */
[-C--:B------:R-:W-:Y:S02]  /*11380*/  LEA.HI.X.SX32 R159, R165, R168.reuse, 0x1, P1 ;  /* 0x000000a8a59f7211 */ /* 0x080fe400008f0eff */
[----:B------:R-:W-:-:S02]  /*11390*/  LEA.HI.X.SX32 R157, R157, R168, 0x1, P2 ;  /* 0x000000a89d9d7211 */ /* 0x000fc400010f0eff */
[-C--:B------:R-:W-:Y:S02]  /*113a0*/  LEA R164, P0, R167, R166.reuse, 0x1 ;  /* 0x000000a6a7a47211 */ /* 0x080fe400078008ff */
[-C--:B------:R-:W-:Y:S02]  /*113b0*/  LEA R160, P1, R161, R166.reuse, 0x1 ;  /* 0x000000a6a1a07211 */ /* 0x080fe400078208ff */
[-C--:B------:R-:W-:Y:S02]  /*113c0*/  LEA R162, P2, R163, R166.reuse, 0x1 ;  /* 0x000000a6a3a27211 */ /* 0x080fe400078408ff */
[C---:B------:R-:W-:Y:S02]  /*113d0*/  LEA R166, P3, R68.reuse, R166, 0x1 ;  /* 0x000000a644a67211 */ /* 0x040fe400078608ff */
[-C--:B------:R-:W-:Y:S02]  /*113e0*/  LEA.HI.X.SX32 R165, R167, R168.reuse, 0x1, P0 ;  /* 0x000000a8a7a57211 */ /* 0x080fe400000f0eff */
[----:B------:R-:W-:-:S02]  /*113f0*/  LEA.HI.X.SX32 R167, R68, R168, 0x1, P3 ;  /* 0x000000a844a77211 */ /* 0x000fc400018f0eff */
[----:B------:R-:W-:Y:S02]  /*11400*/  PRMT R68, R16, 0x7632, R68 ;  /* 0x0000763210447816 */ /* 0x000fe40000000044 */
[----:B0-----:R-:W-:Y:S02]  /*11410*/  PRMT R37, R17, 0x7632, R37 ;  /* 0x0000763211257816 */ /* 0x001fe40000000025 */
[----:B--2---:R-:W-:Y:S01]  /*11420*/  PRMT R27, R8, 0x7632, R27 ;  /* 0x00007632081b7816 */ /* 0x004fe2000000001b */
[----:B------:R0:W-:Y:S01]  /*11430*/  STG.E.U16 desc[UR8][R38.64], R68 ;  /* 0x0000004426007986 */ /* 0x0001e2000c101508 */
[----:B------:R-:W-:Y:S02]  /*11440*/  PRMT R3, R9, 0x7632, R3 ;  /* 0x0000763209037816 */ /* 0x000fe40000000003 */
[----:B------:R-:W-:Y:S01]  /*11450*/  PRMT R16, R10, 0x7632, R16 ;  /* 0x000076320a107816 */ /* 0x000fe20000000010 */
[----:B------:R2:W-:Y:S01]  /*11460*/  STG.E.U16 desc[UR8][R40.64], R17 ;  /* 0x0000001128007986 */ /* 0x0005e2000c101508 */
[----:B------:R-:W-:-:S02]  /*11470*/  PRMT R36, R11, 0x7632, R36 ;  /* 0x000076320b247816 */ /* 0x000fc40000000024 */
[-C--:B------:R-:W-:Y:S01]  /*11480*/  LEA.HI.X.SX32 R161, R161, R168.reuse, 0x1, P1 ;  /* 0x000000a8a1a17211 */ /* 0x080fe200008f0eff */
[----:B------:R3:W-:Y:S01]  /*11490*/  STG.E.U16 desc[UR8][R42.64], R37 ;  /* 0x000000252a007986 */ /* 0x0007e2000c101508 */
[----:B------:R-:W-:Y:S02]  /*114a0*/  LEA.HI.X.SX32 R163, R163, R168, 0x1, P2 ;  /* 0x000000a8a3a37211 */ /* 0x000fe400010f0eff */
[----:B0-----:R-:W-:Y:S01]  /*114b0*/  PRMT R39, R18, 0x7632, R39 ;  /* 0x0000763212277816 */ /* 0x001fe20000000027 */
[----:B------:R-:W-:Y:S01]  /*114c0*/  STG.E.U16 desc[UR8][R44.64], R18 ;  /* 0x000000122c007986 */ /* 0x000fe2000c101508 */
[----:B-1----:R-:W-:Y:S02]  /*114d0*/  PRMT R38, R29, 0x7632, R38 ;  /* 0x000076321d267816 */ /* 0x002fe40000000026 */
[----:B--2---:R-:W-:Y:S01]  /*114e0*/  PRMT R41, R19, 0x7632, R41 ;  /* 0x0000763213297816 */ /* 0x004fe20000000029 */
[----:B------:R0:W-:Y:S01]  /*114f0*/  STG.E.U16 desc[UR8][R46.64], R39 ;  /* 0x000000272e007986 */ /* 0x0001e2000c101508 */
[----:B------:R-:W-:-:S02]  /*11500*/  PRMT R40, R30, 0x7632, R40 ;  /* 0x000076321e287816 */ /* 0x000fc40000000028 */
[----:B---3--:R-:W-:Y:S01]  /*11510*/  PRMT R43, R20, 0x7632, R43 ;  /* 0x00007632142b7816 */ /* 0x008fe2000000002b */
[----:B------:R1:W-:Y:S04]  /*11520*/  STG.E.U16 desc[UR8][R50.64], R19 ;  /* 0x0000001332007986 */ /* 0x0003e8000c101508 */
[----:B------:R2:W-:Y:S04]  /*11530*/  STG.E.U16 desc[UR8][R52.64], R41 ;  /* 0x0000002934007986 */ /* 0x0005e8000c101508 */
[----:B------:R3:W-:Y:S01]  /*11540*/  STG.E.U16 desc[UR8][R48.64], R8 ;  /* 0x0000000830007986 */ /* 0x0007e2000c101508 */
[----:B0-----:R-:W-:-:S03]  /*11550*/  PRMT R47, R22, 0x7632, R47 ;  /* 0x00007632162f7816 */ /* 0x001fc6000000002f */
[----:B------:R0:W-:Y:S01]  /*11560*/  STG.E.U16 desc[UR8][R54.64], R27 ;  /* 0x0000001b36007986 */ /* 0x0001e2000c101508 */
[----:B-1----:R-:W-:-:S03]  /*11570*/  PRMT R51, R23, 0x7632, R51 ;  /* 0x0000763217337816 */ /* 0x002fc60000000033 */
[----:B------:R1:W-:Y:S01]  /*11580*/  STG.E.U16 desc[UR8][R56.64], R9 ;  /* 0x0000000938007986 */ /* 0x0003e2000c101508 */
[----:B--2---:R-:W-:Y:S02]  /*11590*/  PRMT R41, R31, 0x7632, R41 ;  /* 0x000076321f297816 */ /* 0x004fe40000000029 */
[----:B------:R-:W-:Y:S01]  /*115a0*/  PRMT R53, R4, 0x7632, R53 ;  /* 0x0000763204357816 */ /* 0x000fe20000000035 */
[----:B------:R2:W-:Y:S01]  /*115b0*/  STG.E.U16 desc[UR8][R58.64], R3 ;  /* 0x000000033a007986 */ /* 0x0005e2000c101508 */
[----:B---3--:R-:W-:Y:S02]  /*115c0*/  PRMT R8, R28, 0x7632, R8 ;  /* 0x000076321c087816 */ /* 0x008fe40000000008 */
[----:B------:R-:W-:Y:S01]  /*115d0*/  PRMT R49, R21, 0x7632, R49 ;  /* 0x0000763215317816 */ /* 0x000fe20000000031 */
[----:B------:R3:W-:Y:S01]  /*115e0*/  STG.E.U16 desc[UR8][R60.64], R10 ;  /* 0x0000000a3c007986 */ /* 0x0007e2000c101508 */
[----:B0-----:R-:W-:-:S03]  /*115f0*/  PRMT R54, R5, 0x7632, R54 ;  /* 0x0000763205367816 */ /* 0x001fc60000000036 */
[----:B------:R-:W-:Y:S01]  /*11600*/  STG.E.U16 desc[UR8][R62.64], R16 ;  /* 0x000000103e007986 */ /* 0x000fe2000c101508 */
[----:B-1----:R-:W-:-:S03]  /*11610*/  PRMT R56, R6, 0x7632, R56 ;  /* 0x0000763206387816 */ /* 0x002fc60000000038 */
[----:B------:R0:W-:Y:S01]  /*11620*/  STG.E.U16 desc[UR8][R64.64], R11 ;  /* 0x0000000b40007986 */ /* 0x0001e2000c101508 */
[----:B--2---:R-:W-:-:S03]  /*11630*/  PRMT R3, R32, 0x7632, R3 ;  /* 0x0000763220037816 */ /* 0x004fc60000000003 */
[----:B------:R1:W-:Y:S01]  /*11640*/  STG.E.U16 desc[UR8][R72.64], R36 ;  /* 0x0000002448007986 */ /* 0x0003e2000c101508 */
[----:B---3--:R-:W-:Y:S02]  /*11650*/  PRMT R61, R7, 0x7632, R61 ;  /* 0x00007632073d7816 */ /* 0x008fe4000000003d */
[----:B------:R-:W-:Y:S01]  /*11660*/  PRMT R60, R12, 0x7632, R60 ;  /* 0x000076320c3c7816 */ /* 0x000fe2000000003c */
[----:B------:R2:W-:Y:S04]  /*11670*/  STG.E.U16 desc[UR8][R70.64], R28 ;  /* 0x0000001c46007986 */ /* 0x0005e8000c101508 */
[----:B------:R3:W-:Y:S01]  /*11680*/  STG.E.U16 desc[UR8][R66.64], R8 ;  /* 0x0000000842007986 */ /* 0x0007e2000c101508 */
[----:B0-----:R-:W-:Y:S02]  /*11690*/  PRMT R64, R13, 0x7632, R64 ;  /* 0x000076320d407816 */ /* 0x001fe40000000040 */
[----:B------:R-:W-:Y:S01]  /*116a0*/  PRMT R65, R14, 0x7632, R65 ;  /* 0x000076320e417816 */ /* 0x000fe20000000041 */
[----:B------:R-:W-:Y:S01]  /*116b0*/  STG.E.U16 desc[UR8][R78.64], R29 ;  /* 0x0000001d4e007986 */ /* 0x000fe2000c101508 */
[----:B-1----:R-:W-:-:S03]  /*116c0*/  PRMT R73, R33, 0x7632, R73 ;  /* 0x0000763221497816 */ /* 0x002fc60000000049 */
[----:B------:R-:W-:Y:S01]  /*116d0*/  STG.E.U16 desc[UR8][R76.64], R38 ;  /* 0x000000264c007986 */ /* 0x000fe2000c101508 */
[----:B--2---:R-:W-:-:S03]  /*116e0*/  PRMT R71, R34, 0x7632, R71 ;  /* 0x0000763222477816 */ /* 0x004fc60000000047 */
[----:B------:R0:W-:Y:S01]  /*116f0*/  STG.E.U16 desc[UR8][R74.64], R30 ;  /* 0x0000001e4a007986 */ /* 0x0001e2000c101508 */
[----:B---3--:R-:W-:-:S03]  /*11700*/  PRMT R66, R15, 0x7632, R66 ;  /* 0x000076320f427816 */ /* 0x008fc60000000042 */
[----:B------:R-:W-:Y:S04]  /*11710*/  STG.E.U16 desc[UR8][R80.64], R40 ;  /* 0x0000002850007986 */ /* 0x000fe8000c101508 */
[----:B------:R-:W-:Y:S04]  /*11720*/  STG.E.U16 desc[UR8][R84.64], R31 ;  /* 0x0000001f54007986 */ /* 0x000fe8000c101508 */
[----:B------:R-:W-:Y:S01]  /*11730*/  STG.E.U16 desc[UR8][R82.64], R41 ;  /* 0x0000002952007986 */ /* 0x000fe2000c101508 */
[----:B0-----:R-:W-:-:S03]  /*11740*/  PRMT R75, R35, 0x7632, R75 ;  /* 0x00007632234b7816 */ /* 0x001fc6000000004b */
[----:B------:R-:W-:Y:S04]  /*11750*/  STG.E.U16 desc[UR8][R90.64], R20 ;  /* 0x000000145a007986 */ /* 0x000fe8000c101508 */
[----:B------:R-:W-:Y:S04]  /*11760*/  STG.E.U16 desc[UR8][R86.64], R43 ;  /* 0x0000002b56007986 */ /* 0x000fe8000c101508 */
[----:B------:R-:W-:Y:S04]  /*11770*/  STG.E.U16 desc[UR8][R88.64], R21 ;  /* 0x0000001558007986 */ /* 0x000fe8000c101508 */
[----:B------:R-:W-:Y:S04]  /*11780*/  STG.E.U16 desc[UR8][R98.64], R49 ;  /* 0x0000003162007986 */ /* 0x000fe8000c101508 */
[----:B------:R-:W-:Y:S04]  /*11790*/  STG.E.U16 desc[UR8][R96.64], R22 ;  /* 0x0000001660007986 */ /* 0x000fe8000c101508 */
[----:B------:R-:W-:Y:S04]  /*117a0*/  STG.E.U16 desc[UR8][R94.64], R47 ;  /* 0x0000002f5e007986 */ /* 0x000fe8000c101508 */
[----:B------:R-:W0:Y:S04]  /*117b0*/  LDS.128 R92, [R92+UR56+0x1000] ;  /* 0x001000385c5c7984 */ /* 0x000e280008000c00 */
[----:B------:R-:W-:Y:S04]  /*117c0*/  STG.E.U16 desc[UR8][R104.64], R23 ;  /* 0x0000001768007986 */ /* 0x000fe8000c101508 */
[----:B------:R-:W-:Y:S04]  /*117d0*/  STG.E.U16 desc[UR8][R102.64], R51 ;  /* 0x0000003366007986 */ /* 0x000fe8000c101508 */
[----:B------:R1:W-:Y:S04]  /*117e0*/  STG.E.U16 desc[UR8][R100.64], R4 ;  /* 0x0000000464007986 */ /* 0x0003e8000c101508 */
[----:B------:R-:W-:Y:S04]  /*117f0*/  STG.E.U16 desc[UR8][R106.64], R53 ;  /* 0x000000356a007986 */ /* 0x000fe8000c101508 */
[----:B------:R-:W-:Y:S04]  /*11800*/  STG.E.U16 desc[UR8][R110.64], R5 ;  /* 0x000000056e007986 */ /* 0x000fe8000c101508 */
[----:B------:R-:W-:Y:S01]  /*11810*/  STG.E.U16 desc[UR8][R108.64], R54 ;  /* 0x000000366c007986 */ /* 0x000fe2000c101508 */
[----:B-1----:R-:W-:-:S03]  /*11820*/  IMAD.HI R4, R169, 0x4, RZ ;  /* 0x00000004a9047827 */ /* 0x002fc600078e02ff */
[----:B------:R-:W-:Y:S04]  /*11830*/  STG.E.U16 desc[UR8][R116.64], R6 ;  /* 0x0000000674007986 */ /* 0x000fe8000c101508 */
[----:B------:R-:W-:Y:S04]  /*11840*/  STG.E.U16 desc[UR8][R112.64], R56 ;  /* 0x0000003870007986 */ /* 0x000fe8000c101508 */
[----:B------:R1:W-:Y:S04]  /*11850*/  STG.E.U16 desc[UR8][R114.64], R7 ;  /* 0x0000000772007986 */ /* 0x0003e8000c101508 */
[----:B------:R-:W-:Y:S01]  /*11860*/  STG.E.U16 desc[UR8][R122.64], R61 ;  /* 0x0000003d7a007986 */ /* 0x000fe2000c101508 */
[----:B0-----:R-:W-:-:S02]  /*11870*/  PRMT R77, R92, 0x7632, R77 ;  /* 0x000076325c4d7816 */ /* 0x001fc4000000004d */
[----:B------:R-:W-:Y:S01]  /*11880*/  PRMT R78, R93, 0x7632, R78 ;  /* 0x000076325d4e7816 */ /* 0x000fe2000000004e */
[----:B------:R-:W-:Y:S01]  /*11890*/  STG.E.U16 desc[UR8][R118.64], R12 ;  /* 0x0000000c76007986 */ /* 0x000fe2000c101508 */
[----:B------:R-:W-:Y:S02]  /*118a0*/  PRMT R80, R94, 0x7632, R80 ;  /* 0x000076325e507816 */ /* 0x000fe40000000050 */
[----:B------:R-:W-:Y:S01]  /*118b0*/  PRMT R83, R95, 0x7632, R83 ;  /* 0x000076325f537816 */ /* 0x000fe20000000053 */
[----:B------:R-:W-:Y:S01]  /*118c0*/  STG.E.U16 desc[UR8][R120.64], R60 ;  /* 0x0000003c78007986 */ /* 0x000fe2000c101508 */
[----:B-1----:R-:W0:Y:S03]  /*118d0*/  LDC.64 R6, c[0x0][0x3a0] ;  /* 0x0000e800ff067b82 */ /* 0x002e260000000a00 */
[----:B------:R-:W-:Y:S04]  /*118e0*/  STG.E.U16 desc[UR8][R124.64], R13 ;  /* 0x0000000d7c007986 */ /* 0x000fe8000c101508 */
[----:B------:R-:W-:Y:S04]  /*118f0*/  STG.E.U16 desc[UR8][R128.64], R64 ;  /* 0x0000004080007986 */ /* 0x000fe8000c101508 */
[----:B------:R-:W-:Y:S04]  /*11900*/  STG.E.U16 desc[UR8][R126.64], R14 ;  /* 0x0000000e7e007986 */ /* 0x000fe8000c101508 */
[----:B------:R-:W-:Y:S04]  /*11910*/  STG.E.U16 desc[UR8][R130.64], R65 ;  /* 0x0000004182007986 */ /* 0x000fe8000c101508 */
[----:B------:R-:W-:Y:S04]  /*11920*/  STG.E.U16 desc[UR8][R134.64], R15 ;  /* 0x0000000f86007986 */ /* 0x000fe8000c101508 */
[----:B------:R-:W-:Y:S04]  /*11930*/  STG.E.U16 desc[UR8][R132.64], R66 ;  /* 0x0000004284007986 */ /* 0x000fe8000c101508 */
[----:B------:R-:W-:Y:S04]  /*11940*/  STG.E.U16 desc[UR8][R136.64], R32 ;  /* 0x0000002088007986 */ /* 0x000fe8000c101508 */
[----:B------:R1:W-:Y:S04]  /*11950*/  STG.E.U16 desc[UR8][R138.64], R3 ;  /* 0x000000038a007986 */ /* 0x0003e8000c101508 */
[----:B------:R-:W-:Y:S04]  /*11960*/  STG.E.U16 desc[UR8][R140.64], R33 ;  /* 0x000000218c007986 */ /* 0x000fe8000c101508 */
[----:B------:R-:W-:Y:S04]  /*11970*/  STG.E.U16 desc[UR8][R146.64], R73 ;  /* 0x0000004992007986 */ /* 0x000fe8000c101508 */
[----:B------:R-:W-:Y:S01]  /*11980*/  STG.E.U16 desc[UR8][R144.64], R34 ;  /* 0x0000002290007986 */ /* 0x000fe2000c101508 */
[----:B-1----:R-:W-:-:S03]  /*11990*/  LOP3.LUT R3, R170, 0xff, RZ, 0xc0, !PT ;  /* 0x000000ffaa037812 */ /* 0x002fc600078ec0ff */
[----:B------:R-:W-:Y:S01]  /*119a0*/  STG.E.U16 desc[UR8][R142.64], R71 ;  /* 0x000000478e007986 */ /* 0x000fe2000c101508 */
[----:B------:R-:W-:Y:S01]  /*119b0*/  ISETP.GE.U32.AND P0, PT, R3, 0x80, PT ;  /* 0x000000800300780c */ /* 0x000fe20003f06070 */
[----:B------:R-:W-:Y:S02]  /*119c0*/  IMAD.SHL.U32 R3, R169, 0x4, RZ ;  /* 0x00000004a9037824 */ /* 0x000fe400078e00ff */
[----:B------:R-:W-:Y:S04]  /*119d0*/  STG.E.U16 desc[UR8][R152.64], R35 ;  /* 0x0000002398007986 */ /* 0x000fe8000c101508 */
        /* <DEDUP_REMOVED lines=8> */
[----:B------:R-:W-:Y:S01]  /*11a60*/  STG.E.U16 desc[UR8][R166.64], R83 ;  /* 0x00000053a6007986 */ /* 0x000fe2000c101508 */
[----:B------:R-:W-:Y:S06]  /*11a70*/  BAR.SYNC.DEFER_BLOCKING 0x0 ;  /* 0x0000000000007b1d */ /* 0x000fec0000010000 */
[----:B------:R0:W-:Y:S02]  /*11a80*/  STSM.16.M88 [R2], R69 ;  /* 0x0000004502007844 */ /* 0x0001e40000000000 */
[----:B------:R-:W-:Y:S01]  /*11a90*/  BAR.SYNC.DEFER_BLOCKING 0x0 ;  /* 0x0000000000007b1d */ /* 0x000fe20000010000 */
[----:B0-----:R-:W-:-:S04]  /*11aa0*/  IADD3 R2, P1, P2, R3, UR6, R6 ;  /* 0x0000000603027c10 */ /* 0x001fc8000fa3e006 */
[----:B------:R-:W-:Y:S01]  /*11ab0*/  IADD3.X R3, PT, PT, R4, UR5, R7, P1, P2 ;  /* 0x0000000504037c10 */ /* 0x000fe20008fe4407 */
[----:B------:R-:W0:Y:S04]  /*11ac0*/  LDSM.16.M88 R5, [R0+UR56] ;  /* 0x000000380005783b */ /* 0x000e280008000000 */
[----:B0-----:R0:W-:Y:S01]  /*11ad0*/  @!P0 STG.E desc[UR8][R2.64], R5 ;  /* 0x0000000502008986 */ /* 0x0011e2000c101908 */
[----:B------:R-:W-:Y:S06]  /*11ae0*/  BAR.SYNC.DEFER_BLOCKING 0x0 ;  /* 0x0000000000007b1d */ /* 0x000fec0000010000 */
[----:B------:R-:W-:Y:S05]  /*11af0*/  BRA.U UP1, `(.L_x_20) ;  /* 0x0000000101a07547 */ /* 0x000fea000b800000 */
[----:B------:R-:W1:Y:S01]  /*11b00*/  S2UR UR5, SR_CgaCtaId ;  /* 0x00000000000579c3 */ /* 0x000e620000008800 */
[----:B------:R-:W-:Y:S01]  /*11b10*/  NOP ;  /* 0x0000000000007918 */ /* 0x000fe20000000000 */
[----:B------:R-:W-:Y:S01]  /*11b20*/  UMOV UR4, 0x50 ;  /* 0x0000005000047882 */ /* 0x000fe20000000000 */
[----:B------:R-:W-:Y:S02]  /*11b30*/  IMAD.U32 R0, RZ, RZ, UR57 ;  /* 0x00000039ff007e24 */ /* 0x000fe4000f8e00ff */
[----:B0-----:R-:W-:Y:S02]  /*11b40*/  IMAD.MOV.U32 R3, RZ, RZ, 0xffff ;  /* 0x0000ffffff037424 */ /* 0x001fe400078e00ff */
[----:B------:R-:W-:Y:S01]  /*11b50*/  IMAD.MOV.U32 R7, RZ, RZ, 0x1 ;  /* 0x00000001ff077424 */ /* 0x000fe200078e00ff */
[----:B------:R-:W-:-:S04]  /*11b60*/  LOP3.LUT R0, R0, 0xffff, RZ, 0xc0, !PT ;  /* 0x0000ffff00007812 */ /* 0x000fc800078ec0ff */
[----:B------:R-:W-:-:S05]  /*11b70*/  SHF.R.U32.HI R0, RZ, 0x5, R0 ;  /* 0x00000005ff007819 */ /* 0x000fca0000011600 */
[----:B------:R-:W-:Y:S01]  /*11b80*/  VIADD R2, R0, 0x10 ;  /* 0x0000001000027836 */ /* 0x000fe20000000000 */
[----:B------:R-:W-:Y:S01]  /*11b90*/  SHF.L.U32 R0, R3, R0, RZ ;  /* 0x0000000003007219 */ /* 0x000fe200000006ff */
[----:B-1----:R-:W-:-:S03]  /*11ba0*/  ULEA UR6, UR5, UR4, 0x18 ;  /* 0x0000000405067291 */ /* 0x002fc6000f8ec0ff */
[----:B------:R-:W-:-:S04]  /*11bb0*/  SHF.L.U32 R3, R7, R2, RZ ;  /* 0x0000000207037219 */ /* 0x000fc800000006ff */
[----:B------:R-:W-:Y:S02]  /*11bc0*/  LOP3.LUT R0, R3, R0, RZ, 0xfc, !PT ;  /* 0x0000000003007212 */ /* 0x000fe400078efcff */
[----:B------:R-:W0:Y:S02]  /*11bd0*/  LDS R5, [UR6] ;  /* 0x00000006ff057984 */ /* 0x000e240008000800 */
[C---:B------:R-:W-:Y:S02]  /*11be0*/  LOP3.LUT R2, R0.reuse, 0xffff, RZ, 0xc0, !PT ;  /* 0x0000ffff00027812 */ /* 0x040fe400078ec0ff */
[----:B0-----:R-:W-:-:S04]  /*11bf0*/  LOP3.LUT R3, R0, 0xffff, R5, 0x80, !PT ;  /* 0x0000ffff00037812 */ /* 0x001fc800078e8005 */
[----:B------:R-:W-:-:S13]  /*11c00*/  ISETP.NE.AND P0, PT, R3, R2, PT ;  /* 0x000000020300720c */ /* 0x000fda0003f05270 */
[----:B------:R-:W-:Y:S05]  /*11c10*/  @P0 BRA `(.L_x_21) ;  /* 0x0000000000500947 */ /* 0x000fea0003800000 */
[----:B------:R-:W-:Y:S02]  /*11c20*/  SHF.R.U32.HI R5, RZ, 0x10, R5 ;  /* 0x00000010ff057819 */ /* 0x000fe40000011605 */
[----:B------:R-:W-:-:S04]  /*11c30*/  SHF.R.U32.HI R2, RZ, 0x10, R0 ;  /* 0x00000010ff027819 */ /* 0x000fc80000011600 */
[----:B------:R-:W-:-:S04]  /*11c40*/  LOP3.LUT R5, R5, R2, RZ, 0xc0, !PT ;  /* 0x0000000205057212 */ /* 0x000fc800078ec0ff */
[----:B------:R-:W-:-:S13]  /*11c50*/  ISETP.NE.AND P0, PT, R5, R2, PT ;  /* 0x000000020500720c */ /* 0x000fda0003f05270 */
[----:B------:R-:W-:Y:S05]  /*11c60*/  @P0 BRA `(.L_x_22) ;  /* 0x0000000000300947 */ /* 0x000fea0003800000 */
[----:B------:R-:W-:Y:S01]  /*11c70*/  R2UR UR4, R0 ;  /* 0x00000000000472ca */ /* 0x000fe200000e0000 */
[----:B------:R-:W-:Y:S01]  /*11c80*/  VOTEU.ANY UR5, UPT, PT ;  /* 0x0000000000057886 */ /* 0x000fe200038e0100 */
[----:B------:R-:W0:Y:S01]  /*11c90*/  S2R R0, SR_LANEID ;  /* 0x0000000000007919 */ /* 0x000e220000000000 */
[----:B------:R-:W-:-:S10]  /*11ca0*/  UFLO.U32 UR5, UR5 ;  /* 0x00000005000572bd */ /* 0x000fd400080e0000 */
[----:B------:R-:W-:-:S06]  /*11cb0*/  ULOP3.LUT UR4, URZ, UR4, URZ, 0x33, !UPT ;  /* 0x00000004ff047292 */ /* 0x000fcc000f8e33ff */
[----:B------:R-:W-:-:S04]  /*11cc0*/  IMAD.U32 R2, RZ, RZ, UR4 ;  /* 0x00000004ff027e24 */ /* 0x000fc8000f8e00ff */
[----:B------:R-:W1:Y:S02]  /*11cd0*/  REDUX UR7, R2 ;  /* 0x00000000020773c4 */ /* 0x000e640000000000 */
[----:B------:R2:W-:Y:S01]  /*11ce0*/  UTCATOMSWS.AND URZ, UR4 ;  /* 0x0000000400ff79e3 */ /* 0x0005e20008000000 */
[----:B0-----:R-:W-:Y:S01]  /*11cf0*/  ISETP.EQ.U32.AND P0, PT, R0, UR5, PT ;  /* 0x0000000500007c0c */ /* 0x001fe2000bf02070 */
[----:B-1----:R-:W-:-:S12]  /*11d00*/  IMAD.U32 R0, RZ, RZ, UR7 ;  /* 0x00000007ff007e24 */ /* 0x002fd8000f8e00ff */
[----:B------:R2:W-:Y:S01]  /*11d10*/  @P0 ATOMS.AND RZ, [UR6], R0 ;  /* 0x00000000ffff098c */ /* 0x0005e2000a800006 */
[----:B------:R-:W-:Y:S05]  /*11d20*/  BRA `(.L_x_20) ;  /* 0x0000000000147947 */ /* 0x000fea0003800000 */
.L_x_22:
[----:B------:R-:W-:-:S07]  /*11d30*/  MOV R2, 0x11d50 ;  /* 0x00011d5000027802 */ /* 0x000fce0000000f00 */
[----:B------:R-:W-:Y:S05]  /*11d40*/  CALL.REL.NOINC `($__internal_0_$__cuda_sm10x_tcgen05_guardrail_trap_col_being_dealloced_not_returned_by_alloc) ;  /* 0x0000000000487944 */ /* 0x000fea0003c00000 */
[----:B------:R-:W-:Y:S05]  /*11d50*/  BRA `(.L_x_20) ;  /* 0x0000000000087947 */ /* 0x000fea0003800000 */
.L_x_21:
[----:B------:R-:W-:-:S07]  /*11d60*/  MOV R2, 0x11d80 ;  /* 0x00011d8000027802 */ /* 0x000fce0000000f00 */
[----:B------:R-:W-:Y:S05]  /*11d70*/  CALL.REL.NOINC `($__internal_2_$__cuda_sm10x_tcgen05_guardrail_trap_unallocated_columns_being_dealloced) ;  /* 0x0000000000547944 */ /* 0x000fea0003c00000 */
.L_x_20:
[----:B------:R-:W-:Y:S01]  /*11d80*/  NOP ;  /* 0x0000000000007918 */ /* 0x000fe20000000000 */
[----:B--2---:R-:W-:Y:S05]  /*11d90*/  EXIT ;  /* 0x000000000000794d */ /* 0x004fea0003800000 */
.L_x_8:
[----:B------:R-:W1:Y:S02]  /*11da0*/  SYNCS.PHASECHK.TRANS64.TRYWAIT P2, [UR56+0x10000], RZ ;  /* 0x010000ffff0075a7 */ /* 0x000e640008041138 */
[----:B-1----:R-:W-:Y:S05]  /*11db0*/  @!P2 BRA `(.L_x_8) ;  /* 0xfffffffc00f8a947 */ /* 0x002fea000383ffff */
[----:B------:R-:W-:Y:S05]  /*11dc0*/  BRA `(.L_x_7) ;  /* 0xffffff1c00c87947 */ /* 0x000fea000383ffff */
.L_x_14:
[----:B------:R-:W0:Y:S02]  /*11dd0*/  SYNCS.PHASECHK.TRANS64.TRYWAIT P3, [UR56+0x20010], RZ ;  /* 0x020010ffff0075a7 */ /* 0x000e240008061138 */
[----:B0-----:R-:W-:Y:S05]  /*11de0*/  @!P3 BRA `(.L_x_14) ;  /* 0xfffffffc00f8b947 */ /* 0x001fea000383ffff */
[----:B------:R-:W-:Y:S05]  /*11df0*/  BRA `(.L_x_23) ;  /* 0xffffff8800847947 */ /* 0x000fea000383ffff */
.L_x_15:
[----:B------:R-:W-:-:S04]  /*11e00*/  IMAD.U32 R38, RZ, RZ, UR6 ;  /* 0x00000006ff267e24 */ /* 0x000fc8000f8e00ff */
[----:B------:R-:W2:Y:S02]  /*11e10*/  SYNCS.PHASECHK.TRANS64.TRYWAIT P0, [UR59], R38 ;  /* 0x00000026ff0075a7 */ /* 0x000ea4000800113b */
[----:B--2---:R-:W-:Y:S05]  /*11e20*/  @!P0 BRA `(.L_x_15) ;  /* 0xfffffffc00f48947 */ /* 0x004fea000383ffff */
[----:B------:R-:W-:Y:S05]  /*11e30*/  BRA `(.L_x_24) ;  /* 0xffffffbc00707947 */ /* 0x000fea000383ffff */
.L_x_19:
[----:B------:R-:W0:Y:S02]  /*11e40*/  SYNCS.PHASECHK.TRANS64.TRYWAIT P0, [UR59], R2 ;  /* 0x00000002ff0075a7 */ /* 0x000e24000800113b */
[----:B0-----:R-:W-:Y:S05]  /*11e50*/  @!P0 BRA `(.L_x_19) ;  /* 0xfffffffc00f88947 */ /* 0x001fea000383ffff */
[----:B------:R-:W-:Y:S05]  /*11e60*/  BRA `(.L_x_18) ;  /* 0xffffffd400647947 */ /* 0x000fea000383ffff */
        .weak           $__internal_0_$__cuda_sm10x_tcgen05_guardrail_trap_col_being_dealloced_not_returned_by_alloc
        .type           $__internal_0_$__cuda_sm10x_tcgen05_guardrail_trap_col_being_dealloced_not_returned_by_alloc,@function
        .size           $__internal_0_$__cuda_sm10x_tcgen05_guardrail_trap_col_being_dealloced_not_returned_by_alloc,($__internal_1_$__cuda_sm10x_tcgen05_guardrail_trap_phase_invalid_during_alloc - $__internal_0_$__cuda_sm10x_tcgen05_guardrail_trap_col_being_dealloced_not_returned_by_alloc)
$__internal_0_$__cuda_sm10x_tcgen05_guardrail_trap_col_being_dealloced_not_returned_by_alloc:
[----:B------:R-:W-:Y:S05]  /*11e70*/  BPT.TRAP 0x1 ;  /* 0x000000040000795c */ /* 0x000fea0000300000 */
[----:B------:R-:W-:-:S04]  /*11e80*/  IMAD.MOV.U32 R3, RZ, RZ, 0x0 ;  /* 0x00000000ff037424 */ /* 0x000fc800078e00ff */
[----:B------:R-:W-:Y:S05]  /*11e90*/  RET.REL.NODEC R2 `(attn_fwd) ;  /* 0xfffffee002587950 */ /* 0x000fea0003c3ffff */
        .weak           $__internal_1_$__cuda_sm10x_tcgen05_guardrail_trap_phase_invalid_during_alloc
        .type           $__internal_1_$__cuda_sm10x_tcgen05_guardrail_trap_phase_invalid_during_alloc,@function
        .size           $__internal_1_$__cuda_sm10x_tcgen05_guardrail_trap_phase_invalid_during_alloc,($__internal_2_$__cuda_sm10x_tcgen05_guardrail_trap_unallocated_columns_being_dealloced - $__internal_1_$__cuda_sm10x_tcgen05_guardrail_trap_phase_invalid_during_alloc)
$__internal_1_$__cuda_sm10x_tcgen05_guardrail_trap_phase_invalid_during_alloc:
[----:B------:R-:W-:Y:S05]  /*11ea0*/  BPT.TRAP 0x1 ;  /* 0x000000040000795c */ /* 0x000fea0000300000 */
[----:B------:R-:W-:-:S04]  /*11eb0*/  IMAD.MOV.U32 R3, RZ, RZ, 0x0 ;  /* 0x00000000ff037424 */ /* 0x000fc800078e00ff */
[----:B------:R-:W-:Y:S05]  /*11ec0*/  RET.REL.NODEC R2 `(attn_fwd) ;  /* 0xfffffee0024c7950 */ /* 0x000fea0003c3ffff */
        .weak           $__internal_2_$__cuda_sm10x_tcgen05_guardrail_trap_unallocated_columns_being_dealloced
        .type           $__internal_2_$__cuda_sm10x_tcgen05_guardrail_trap_unallocated_columns_being_dealloced,@function
        .size           $__internal_2_$__cuda_sm10x_tcgen05_guardrail_trap_unallocated_columns_being_dealloced,(.L_x_28 - $__internal_2_$__cuda_sm10x_tcgen05_guardrail_trap_unallocated_columns_being_dealloced)
$__internal_2_$__cuda_sm10x_tcgen05_guardrail_trap_unallocated_columns_being_dealloced:
[----:B------:R-:W-:Y:S05]  /*11ed0*/  BPT.TRAP 0x1 ;  /* 0x000000040000795c */ /* 0x000fea0000300000 */
[----:B------:R-:W-:-:S04]  /*11ee0*/  IMAD.MOV.U32 R3, RZ, RZ, 0x0 ;  /* 0x00000000ff037424 */ /* 0x000fc800078e00ff */
[----:B------:R-:W-:Y:S05]  /*11ef0*/  RET.REL.NODEC R2 `(attn_fwd) ;  /* 0xfffffee002407950 */ /* 0x000fea0003c3ffff */
.L_x_25:
[----:B------:R-:W-:-:S00]  /*11f00*/  BRA `(.L_x_25) ;  /* 0xfffffffc00fc7947 */ /* 0x000fc0000383ffff */
[----:B------:R-:W-:-:S00]  /*11f10*/  NOP ;  /* 0x0000000000007918 */ /* 0x000fc00000000000 */
        /* <DEDUP_REMOVED lines=14> */
.L_x_28:


//--------------------- .nv.global.init           --------------------------
	.section	.nv.global.init,"aw",@progbits
.nv.global.init:
	.type		_$_str,@object
	.size		_$_str,(.L_3 - _$_str)
_$_str:
        /*0000*/ 	.byte	0x5f, 0x5f, 0x43, 0x55, 0x44, 0x41, 0x5f, 0x46, 0x54, 0x5a, 0x00
.L_3:


//--------------------- .nv.shared.attn_fwd       --------------------------
	.section	.nv.shared.attn_fwd,"aw",@nobits
	.sectionflags	@""
	.align	16
	.zero		1024


//--------------------- .nv.shared.reserved.0     --------------------------
	.section	.nv.shared.reserved.0,"aw",@nobits
	.align	8
	.weak		__nv_reservedSMEM_offset_0_alias
	.size		__nv_reservedSMEM_offset_0_alias, 0, 64
	.other		__nv_reservedSMEM_offset_0_alias,@"STO_CUDA_RESERVED_SHARED STV_DEFAULT"
__nv_reservedSMEM_offset_0_alias:
	.zero		0
.nv.shared.reserved.0:
	.zero		64
	.weak		__nv_reservedSMEM_allocation_phase
	.type		__nv_reservedSMEM_allocation_phase,@object
	.size		__nv_reservedSMEM_allocation_phase,(.L_0 - __nv_reservedSMEM_allocation_phase)
__nv_reservedSMEM_allocation_phase:
	.zero		1
.L_0:
	.zero		7
	.weak		__nv_reservedSMEM_devtool_atexit_pc
	.type		__nv_reservedSMEM_devtool_atexit_pc,@object
	.size		__nv_reservedSMEM_devtool_atexit_pc,(__nv_reservedSMEM_allocation_mask - __nv_reservedSMEM_devtool_atexit_pc)
__nv_reservedSMEM_devtool_atexit_pc:
	.zero		8
	.weak		__nv_reservedSMEM_allocation_mask
	.type		__nv_reservedSMEM_allocation_mask,@object
	.size		__nv_reservedSMEM_allocation_mask,(.L_2 - __nv_reservedSMEM_allocation_mask)
__nv_reservedSMEM_allocation_mask:
	.zero		4
.L_2:


//--------------------- .nv.constant0.attn_fwd    --------------------------
	.section	.nv.constant0.attn_fwd,"a",@progbits
	.sectionflags	@""
	.align	4
.nv.constant0.attn_fwd:
	.zero		1032


//--------------------- SYMBOLS --------------------------

	.type		.nv.reservedSmem.offset0,@object
	.size		.nv.reservedSmem.offset0,0x4
	.type		.nv.reservedSmem.cap,@object
	.size		.nv.reservedSmem.cap,0x4
